	.target	sm_80

	.elftype	@"ET_EXEC"


//--------------------- .note.nv.tkinfo           --------------------------
	.section	.note.nv.tkinfo,"",@"SHT_NOTE"
	.sectionflags	@"SHF_NOTE_NV_TKINFO"
	.tkinfo
        /*0018*/ 	.word	0x00000002
        /*0030*/ 	.string	""
        /*0030*/ 	.string	"ptxas"
        /*0030*/ 	.string	"Cuda compilation tools, release 13.0, V13.0.88"
        /*0030*/ 	.string	"Build cuda_13.0.r13.0/compiler.36424714_0"
        /*0030*/ 	.string	"-v  -suppress-debug-info  -lineinfo  -arch sm_80 "



//--------------------- .note.nv.cuinfo           --------------------------
	.section	.note.nv.cuinfo,"",@"SHT_NOTE"
	.sectionflags	@"SHF_NOTE_NV_CUINFO"
        /*0018*/ 	.short	0x0002
        /*001a*/ 	.short	0x0050
        /*001c*/ 	.short	0x0082
	.zero		2


//--------------------- .nv.info                  --------------------------
	.section	.nv.info,"",@"SHT_CUDA_INFO"
	.align	4


	//----- nvinfo : EIATTR_REGCOUNT
	.align		4
        /*0000*/ 	.byte	0x04, 0x2f
        /*0002*/ 	.short	(.L_1 - .L_0)
	.align		4
.L_0:
        /*0004*/ 	.word	index@(matmul_kernel)
        /*0008*/ 	.word	0x000000ff


	//----- nvinfo : EIATTR_FRAME_SIZE
	.align		4
.L_1:
        /*000c*/ 	.byte	0x04, 0x11
        /*000e*/ 	.short	(.L_3 - .L_2)
	.align		4
.L_2:
        /*0010*/ 	.word	index@(matmul_kernel)
        /*0014*/ 	.word	0x00005880


	//----- nvinfo : EIATTR_MIN_STACK_SIZE
	.align		4
.L_3:
        /*0018*/ 	.byte	0x04, 0x12
        /*001a*/ 	.short	(.L_5 - .L_4)
	.align		4
.L_4:
        /*001c*/ 	.word	index@(matmul_kernel)
        /*0020*/ 	.word	0x00005880
.L_5:


//--------------------- .nv.info.matmul_kernel    --------------------------
	.section	.nv.info.matmul_kernel,"",@"SHT_CUDA_INFO"
	.sectionflags	@""
	.align	4


	//----- nvinfo : EIATTR_CUDA_API_VERSION
	.align		4
        /*0000*/ 	.byte	0x04, 0x37
        /*0002*/ 	.short	(.L_7 - .L_6)
.L_6:
        /*0004*/ 	.word	0x00000082


	//----- nvinfo : EIATTR_SW2861232_WAR
	.align		4
.L_7:
        /*0008*/ 	.byte	0x01, 0x35
	.zero		2


	//----- nvinfo : EIATTR_PARAM_CBANK
	.align		4
        /*000c*/ 	.byte	0x04, 0x0a
        /*000e*/ 	.short	(.L_9 - .L_8)
	.align		4
.L_8:
        /*0010*/ 	.word	index@(.nv.constant0.matmul_kernel)
        /*0014*/ 	.short	0x0160
        /*0016*/ 	.short	0x0050


	//----- nvinfo : EIATTR_CBANK_PARAM_SIZE
	.align		4
.L_9:
        /*0018*/ 	.byte	0x03, 0x19
        /*001a*/ 	.short	0x0050


	//----- nvinfo : EIATTR_KPARAM_INFO
	.align		4
        /*001c*/ 	.byte	0x04, 0x17
        /*001e*/ 	.short	(.L_11 - .L_10)
.L_10:
        /*0020*/ 	.word	0x00000000
        /*0024*/ 	.short	0x000d
        /*0026*/ 	.short	0x0048
        /*0028*/ 	.byte	0x00, 0xf4, 0x21, 0x00


	//----- nvinfo : EIATTR_KPARAM_INFO
	.align		4
.L_11:
        /*002c*/ 	.byte	0x04, 0x17
        /*002e*/ 	.short	(.L_13 - .L_12)
.L_12:
        /*0030*/ 	.word	0x00000000
        /*0034*/ 	.short	0x000c
        /*0036*/ 	.short	0x0040
        /*0038*/ 	.byte	0x00, 0xf4, 0x21, 0x00


	//----- nvinfo : EIATTR_KPARAM_INFO
	.align		4
.L_13:
        /*003c*/ 	.byte	0x04, 0x17
        /*003e*/ 	.short	(.L_15 - .L_14)
.L_14:
        /*0040*/ 	.word	0x00000000
        /*0044*/ 	.short	0x000b
        /*0046*/ 	.short	0x0038
        /*0048*/ 	.byte	0x00, 0xf0, 0x11, 0x00


	//----- nvinfo : EIATTR_KPARAM_INFO
	.align		4
.L_15:
        /*004c*/ 	.byte	0x04, 0x17
        /*004e*/ 	.short	(.L_17 - .L_16)
.L_16:
        /*0050*/ 	.word	0x00000000
        /*0054*/ 	.short	0x000a
        /*0056*/ 	.short	0x0034
        /*0058*/ 	.byte	0x00, 0xf0, 0x11, 0x00


	//----- nvinfo : EIATTR_KPARAM_INFO
	.align		4
.L_17:
        /*005c*/ 	.byte	0x04, 0x17
        /*005e*/ 	.short	(.L_19 - .L_18)
.L_18:
        /*0060*/ 	.word	0x00000000
        /*0064*/ 	.short	0x0009
        /*0066*/ 	.short	0x0030
        /*0068*/ 	.byte	0x00, 0xf0, 0x11, 0x00


	//----- nvinfo : EIATTR_KPARAM_INFO
	.align		4
.L_19:
        /*006c*/ 	.byte	0x04, 0x17
        /*006e*/ 	.short	(.L_21 - .L_20)
.L_20:
        /*0070*/ 	.word	0x00000000
        /*0074*/ 	.short	0x0008
        /*0076*/ 	.short	0x002c
        /*0078*/ 	.byte	0x00, 0xf0, 0x11, 0x00


	//----- nvinfo : EIATTR_KPARAM_INFO
	.align		4
.L_21:
        /*007c*/ 	.byte	0x04, 0x17
        /*007e*/ 	.short	(.L_23 - .L_22)
.L_22:
        /*0080*/ 	.word	0x00000000
        /*0084*/ 	.short	0x0007
        /*0086*/ 	.short	0x0028
        /*0088*/ 	.byte	0x00, 0xf0, 0x11, 0x00


	//----- nvinfo : EIATTR_KPARAM_INFO
	.align		4
.L_23:
        /*008c*/ 	.byte	0x04, 0x17
        /*008e*/ 	.short	(.L_25 - .L_24)
.L_24:
        /*0090*/ 	.word	0x00000000
        /*0094*/ 	.short	0x0006
        /*0096*/ 	.short	0x0024
        /*0098*/ 	.byte	0x00, 0xf0, 0x11, 0x00


	//----- nvinfo : EIATTR_KPARAM_INFO
	.align		4
.L_25:
        /*009c*/ 	.byte	0x04, 0x17
        /*009e*/ 	.short	(.L_27 - .L_26)
.L_26:
        /*00a0*/ 	.word	0x00000000
        /*00a4*/ 	.short	0x0005
        /*00a6*/ 	.short	0x0020
        /*00a8*/ 	.byte	0x00, 0xf0, 0x11, 0x00


	//----- nvinfo : EIATTR_KPARAM_INFO
	.align		4
.L_27:
        /*00ac*/ 	.byte	0x04, 0x17
        /*00ae*/ 	.short	(.L_29 - .L_28)
.L_28:
        /*00b0*/ 	.word	0x00000000
        /*00b4*/ 	.short	0x0004
        /*00b6*/ 	.short	0x001c
        /*00b8*/ 	.byte	0x00, 0xf0, 0x11, 0x00


	//----- nvinfo : EIATTR_KPARAM_INFO
	.align		4
.L_29:
        /*00bc*/ 	.byte	0x04, 0x17
        /*00be*/ 	.short	(.L_31 - .L_30)
.L_30:
        /*00c0*/ 	.word	0x00000000
        /*00c4*/ 	.short	0x0003
        /*00c6*/ 	.short	0x0018
        /*00c8*/ 	.byte	0x00, 0xf0, 0x11, 0x00


	//----- nvinfo : EIATTR_KPARAM_INFO
	.align		4
.L_31:
        /*00cc*/ 	.byte	0x04, 0x17
        /*00ce*/ 	.short	(.L_33 - .L_32)
.L_32:
        /*00d0*/ 	.word	0x00000000
        /*00d4*/ 	.short	0x0002
        /*00d6*/ 	.short	0x0010
        /*00d8*/ 	.byte	0x00, 0xf4, 0x21, 0x00


	//----- nvinfo : EIATTR_KPARAM_INFO
	.align		4
.L_33:
        /*00dc*/ 	.byte	0x04, 0x17
        /*00de*/ 	.short	(.L_35 - .L_34)
.L_34:
        /*00e0*/ 	.word	0x00000000
        /*00e4*/ 	.short	0x0001
        /*00e6*/ 	.short	0x0008
        /*00e8*/ 	.byte	0x00, 0xf4, 0x21, 0x00


	//----- nvinfo : EIATTR_KPARAM_INFO
	.align		4
.L_35:
        /*00ec*/ 	.byte	0x04, 0x17
        /*00ee*/ 	.short	(.L_37 - .L_36)
.L_36:
        /*00f0*/ 	.word	0x00000000
        /*00f4*/ 	.short	0x0000
        /*00f6*/ 	.short	0x0000
        /*00f8*/ 	.byte	0x00, 0xf4, 0x21, 0x00


	//----- nvinfo : EIATTR_MAXREG_COUNT
	.align		4
.L_37:
        /*00fc*/ 	.byte	0x03, 0x1b
        /*00fe*/ 	.short	0x00ff


	//----- nvinfo : EIATTR_NUM_BARRIERS
	.align		4
        /*0100*/ 	.byte	0x02, 0x4c
        /*0102*/ 	.byte	0x01
	.zero		1


	//----- nvinfo : EIATTR_ANNOTATIONS
	.align		4
        /*0104*/ 	.byte	0x04, 0x55
        /*0106*/ 	.short	(.L_39 - .L_38)


	//   ....[0]....
.L_38:
        /*0108*/ 	.word	0x00000001
        /*010c*/ 	.byte	0x60, 0x05, 0x00, 0x00, 0x01, 0x00, 0x00, 0x00, 0xa0, 0x05, 0x00, 0x00, 0x01, 0x00, 0x00, 0x00
        /* <DEDUP_REMOVED lines=3329> */
        /*d12c*/ 	.byte	0x50, 0xd5, 0x03, 0x00


	//----- nvinfo : EIATTR_MERCURY_ISA_VERSION
	.align		4
.L_39:
        /*d130*/ 	.byte	0x03, 0x5f
        /*d132*/ 	.short	0x0000


	//----- nvinfo : EIATTR_COOP_GROUP_MASK_REGIDS
	.align		4
        /*d134*/ 	.byte	0x04, 0x29
        /*d136*/ 	.short	(.L_41 - .L_40)


	//   ....[0]....
.L_40:
        /*d138*/ 	.word	0xffffffff


	//   ....[1]....
        /*d13c*/ 	.word	0xffffffff


	//   ....[2]....
        /*d140*/ 	.word	0xffffffff


	//   ....[3]....
        /*d144*/ 	.word	0xffffffff


	//   ....[4]....
        /*d148*/ 	.word	0xffffffff


	//   ....[5]....
        /*d14c*/ 	.word	0xffffffff


	//   ....[6]....
        /*d150*/ 	.word	0xffffffff


	//   ....[7]....
        /*d154*/ 	.word	0xffffffff


	//   ....[8]....
        /*d158*/ 	.word	0xffffffff


	//   ....[9]....
        /*d15c*/ 	.word	0xffffffff


	//   ....[10]....
        /*d160*/ 	.word	0xffffffff


	//   ....[11]....
        /*d164*/ 	.word	0xffffffff


	//   ....[12]....
        /*d168*/ 	.word	0xffffffff


	//   ....[13]....
        /*d16c*/ 	.word	0xffffffff


	//   ....[14]....
        /*d170*/ 	.word	0xffffffff


	//   ....[15]....
        /*d174*/ 	.word	0xffffffff


	//   ....[16]....
        /*d178*/ 	.word	0xffffffff


	//   ....[17]....
        /*d17c*/ 	.word	0xffffffff


	//   ....[18]....
        /*d180*/ 	.word	0xffffffff


	//   ....[19]....
        /*d184*/ 	.word	0xffffffff


	//   ....[20]....
        /*d188*/ 	.word	0xffffffff


	//   ....[21]....
        /*d18c*/ 	.word	0xffffffff


	//   ....[22]....
        /*d190*/ 	.word	0xffffffff


	//   ....[23]....
        /*d194*/ 	.word	0xffffffff


	//   ....[24]....
        /*d198*/ 	.word	0xffffffff


	//   ....[25]....
        /*d19c*/ 	.word	0xffffffff


	//   ....[26]....
        /*d1a0*/ 	.word	0xffffffff


	//   ....[27]....
        /*d1a4*/ 	.word	0xffffffff


	//   ....[28]....
        /*d1a8*/ 	.word	0xffffffff


	//   ....[29]....
        /*d1ac*/ 	.word	0xffffffff


	//   ....[30]....
        /*d1b0*/ 	.word	0xffffffff


	//   ....[31]....
        /*d1b4*/ 	.word	0xffffffff


	//   ....[32]....
        /*d1b8*/ 	.word	0xffffffff


	//   ....[33]....
        /*d1bc*/ 	.word	0xffffffff


	//   ....[34]....
        /*d1c0*/ 	.word	0xffffffff


	//   ....[35]....
        /*d1c4*/ 	.word	0xffffffff


	//   ....[36]....
        /*d1c8*/ 	.word	0xffffffff


	//   ....[37]....
        /*d1cc*/ 	.word	0xffffffff


	//   ....[38]....
        /*d1d0*/ 	.word	0xffffffff


	//   ....[39]....
        /*d1d4*/ 	.word	0xffffffff


	//   ....[40]....
        /*d1d8*/ 	.word	0xffffffff


	//   ....[41]....
        /*d1dc*/ 	.word	0xffffffff


	//   ....[42]....
        /*d1e0*/ 	.word	0xffffffff


	//   ....[43]....
        /*d1e4*/ 	.word	0xffffffff


	//   ....[44]....
        /*d1e8*/ 	.word	0xffffffff


	//   ....[45]....
        /*d1ec*/ 	.word	0xffffffff


	//   ....[46]....
        /*d1f0*/ 	.word	0xffffffff


	//   ....[47]....
        /*d1f4*/ 	.word	0xffffffff


	//   ....[48]....
        /*d1f8*/ 	.word	0xffffffff


	//   ....[49]....
        /*d1fc*/ 	.word	0xffffffff


	//   ....[50]....
        /*d200*/ 	.word	0xffffffff


	//   ....[51]....
        /*d204*/ 	.word	0xffffffff


	//   ....[52]....
        /*d208*/ 	.word	0xffffffff


	//   ....[53]....
        /*d20c*/ 	.word	0xffffffff


	//   ....[54]....
        /*d210*/ 	.word	0xffffffff


	//   ....[55]....
        /*d214*/ 	.word	0xffffffff


	//   ....[56]....
        /*d218*/ 	.word	0xffffffff


	//   ....[57]....
        /*d21c*/ 	.word	0xffffffff


	//   ....[58]....
        /*d220*/ 	.word	0xffffffff


	//   ....[59]....
        /*d224*/ 	.word	0xffffffff


	//   ....[60]....
        /*d228*/ 	.word	0xffffffff


	//   ....[61]....
        /*d22c*/ 	.word	0xffffffff


	//   ....[62]....
        /*d230*/ 	.word	0xffffffff


	//   ....[63]....
        /*d234*/ 	.word	0xffffffff


	//   ....[64]....
        /*d238*/ 	.word	0xffffffff


	//   ....[65]....
        /*d23c*/ 	.word	0xffffffff


	//   ....[66]....
        /*d240*/ 	.word	0xffffffff


	//   ....[67]....
        /*d244*/ 	.word	0xffffffff


	//   ....[68]....
        /*d248*/ 	.word	0xffffffff


	//   ....[69]....
        /*d24c*/ 	.word	0xffffffff


	//   ....[70]....
        /*d250*/ 	.word	0xffffffff


	//   ....[71]....
        /*d254*/ 	.word	0xffffffff


	//   ....[72]....
        /*d258*/ 	.word	0xffffffff


	//   ....[73]....
        /*d25c*/ 	.word	0xffffffff


	//   ....[74]....
        /*d260*/ 	.word	0xffffffff


	//   ....[75]....
        /*d264*/ 	.word	0xffffffff


	//   ....[76]....
        /*d268*/ 	.word	0xffffffff


	//   ....[77]....
        /*d26c*/ 	.word	0xffffffff


	//   ....[78]....
        /*d270*/ 	.word	0xffffffff


	//   ....[79]....
        /*d274*/ 	.word	0xffffffff


	//   ....[80]....
        /*d278*/ 	.word	0xffffffff


	//   ....[81]....
        /*d27c*/ 	.word	0xffffffff


	//   ....[82]....
        /*d280*/ 	.word	0xffffffff


	//   ....[83]....
        /*d284*/ 	.word	0xffffffff


	//   ....[84]....
        /*d288*/ 	.word	0xffffffff


	//   ....[85]....
        /*d28c*/ 	.word	0xffffffff


	//   ....[86]....
        /*d290*/ 	.word	0xffffffff


	//   ....[87]....
        /*d294*/ 	.word	0xffffffff


	//   ....[88]....
        /*d298*/ 	.word	0xffffffff


	//   ....[89]....
        /*d29c*/ 	.word	0xffffffff


	//   ....[90]....
        /*d2a0*/ 	.word	0xffffffff


	//   ....[91]....
        /*d2a4*/ 	.word	0xffffffff


	//   ....[92]....
        /*d2a8*/ 	.word	0xffffffff


	//   ....[93]....
        /*d2ac*/ 	.word	0xffffffff


	//   ....[94]....
        /*d2b0*/ 	.word	0xffffffff


	//   ....[95]....
        /*d2b4*/ 	.word	0xffffffff


	//   ....[96]....
        /*d2b8*/ 	.word	0xffffffff


	//   ....[97]....
        /*d2bc*/ 	.word	0xffffffff


	//   ....[98]....
        /*d2c0*/ 	.word	0xffffffff


	//   ....[99]....
        /*d2c4*/ 	.word	0xffffffff


	//   ....[100]....
        /*d2c8*/ 	.word	0xffffffff


	//   ....[101]....
        /*d2cc*/ 	.word	0xffffffff


	//   ....[102]....
        /*d2d0*/ 	.word	0xffffffff


	//   ....[103]....
        /*d2d4*/ 	.word	0xffffffff


	//   ....[104]....
        /*d2d8*/ 	.word	0xffffffff


	//   ....[105]....
        /*d2dc*/ 	.word	0xffffffff


	//   ....[106]....
        /*d2e0*/ 	.word	0xffffffff


	//   ....[107]....
        /*d2e4*/ 	.word	0xffffffff


	//   ....[108]....
        /*d2e8*/ 	.word	0xffffffff


	//   ....[109]....
        /*d2ec*/ 	.word	0xffffffff


	//   ....[110]....
        /*d2f0*/ 	.word	0xffffffff


	//   ....[111]....
        /*d2f4*/ 	.word	0xffffffff


	//   ....[112]....
        /*d2f8*/ 	.word	0xffffffff


	//   ....[113]....
        /*d2fc*/ 	.word	0xffffffff


	//   ....[114]....
        /*d300*/ 	.word	0xffffffff


	//   ....[115]....
        /*d304*/ 	.word	0xffffffff


	//   ....[116]....
        /*d308*/ 	.word	0xffffffff


	//   ....[117]....
        /*d30c*/ 	.word	0xffffffff


	//   ....[118]....
        /*d310*/ 	.word	0xffffffff


	//   ....[119]....
        /*d314*/ 	.word	0xffffffff


	//   ....[120]....
        /*d318*/ 	.word	0xffffffff


	//   ....[121]....
        /*d31c*/ 	.word	0xffffffff


	//   ....[122]....
        /*d320*/ 	.word	0xffffffff


	//   ....[123]....
        /*d324*/ 	.word	0xffffffff


	//   ....[124]....
        /*d328*/ 	.word	0xffffffff


	//   ....[125]....
        /*d32c*/ 	.word	0xffffffff


	//   ....[126]....
        /*d330*/ 	.word	0xffffffff


	//   ....[127]....
        /*d334*/ 	.word	0xffffffff


	//   ....[128]....
        /*d338*/ 	.word	0xffffffff


	//   ....[129]....
        /*d33c*/ 	.word	0xffffffff


	//   ....[130]....
        /*d340*/ 	.word	0xffffffff


	//   ....[131]....
        /*d344*/ 	.word	0xffffffff


	//   ....[132]....
        /*d348*/ 	.word	0xffffffff


	//   ....[133]....
        /*d34c*/ 	.word	0xffffffff


	//   ....[134]....
        /*d350*/ 	.word	0xffffffff


	//   ....[135]....
        /*d354*/ 	.word	0xffffffff


	//   ....[136]....
        /*d358*/ 	.word	0xffffffff


	//   ....[137]....
        /*d35c*/ 	.word	0xffffffff


	//   ....[138]....
        /*d360*/ 	.word	0xffffffff


	//   ....[139]....
        /*d364*/ 	.word	0xffffffff


	//   ....[140]....
        /*d368*/ 	.word	0xffffffff


	//   ....[141]....
        /*d36c*/ 	.word	0xffffffff


	//   ....[142]....
        /*d370*/ 	.word	0xffffffff


	//   ....[143]....
        /*d374*/ 	.word	0xffffffff


	//   ....[144]....
        /*d378*/ 	.word	0xffffffff


	//   ....[145]....
        /*d37c*/ 	.word	0xffffffff


	//   ....[146]....
        /*d380*/ 	.word	0xffffffff


	//   ....[147]....
        /*d384*/ 	.word	0xffffffff


	//   ....[148]....
        /*d388*/ 	.word	0xffffffff


	//   ....[149]....
        /*d38c*/ 	.word	0xffffffff


	//   ....[150]....
        /*d390*/ 	.word	0xffffffff


	//   ....[151]....
        /*d394*/ 	.word	0xffffffff


	//   ....[152]....
        /*d398*/ 	.word	0xffffffff


	//   ....[153]....
        /*d39c*/ 	.word	0xffffffff


	//   ....[154]....
        /*d3a0*/ 	.word	0xffffffff


	//   ....[155]....
        /*d3a4*/ 	.word	0xffffffff


	//   ....[156]....
        /*d3a8*/ 	.word	0xffffffff


	//   ....[157]....
        /*d3ac*/ 	.word	0xffffffff


	//   ....[158]....
        /*d3b0*/ 	.word	0xffffffff


	//   ....[159]....
        /*d3b4*/ 	.word	0xffffffff


	//   ....[160]....
        /*d3b8*/ 	.word	0xffffffff


	//   ....[161]....
        /*d3bc*/ 	.word	0xffffffff


	//   ....[162]....
        /*d3c0*/ 	.word	0xffffffff


	//   ....[163]....
        /*d3c4*/ 	.word	0xffffffff


	//   ....[164]....
        /*d3c8*/ 	.word	0xffffffff


	//   ....[165]....
        /*d3cc*/ 	.word	0xffffffff


	//   ....[166]....
        /*d3d0*/ 	.word	0xffffffff


	//   ....[167]....
        /*d3d4*/ 	.word	0xffffffff


	//   ....[168]....
        /*d3d8*/ 	.word	0xffffffff


	//   ....[169]....
        /*d3dc*/ 	.word	0xffffffff


	//   ....[170]....
        /*d3e0*/ 	.word	0xffffffff


	//   ....[171]....
        /*d3e4*/ 	.word	0xffffffff


	//   ....[172]....
        /*d3e8*/ 	.word	0xffffffff


	//   ....[173]....
        /*d3ec*/ 	.word	0xffffffff


	//   ....[174]....
        /*d3f0*/ 	.word	0xffffffff


	//   ....[175]....
        /*d3f4*/ 	.word	0xffffffff


	//   ....[176]....
        /*d3f8*/ 	.word	0xffffffff


	//   ....[177]....
        /*d3fc*/ 	.word	0xffffffff


	//   ....[178]....
        /*d400*/ 	.word	0xffffffff


	//   ....[179]....
        /*d404*/ 	.word	0xffffffff


	//   ....[180]....
        /*d408*/ 	.word	0xffffffff


	//   ....[181]....
        /*d40c*/ 	.word	0xffffffff


	//   ....[182]....
        /*d410*/ 	.word	0xffffffff


	//   ....[183]....
        /*d414*/ 	.word	0xffffffff


	//   ....[184]....
        /*d418*/ 	.word	0xffffffff


	//   ....[185]....
        /*d41c*/ 	.word	0xffffffff


	//   ....[186]....
        /*d420*/ 	.word	0xffffffff


	//   ....[187]....
        /*d424*/ 	.word	0xffffffff


	//   ....[188]....
        /*d428*/ 	.word	0xffffffff


	//   ....[189]....
        /*d42c*/ 	.word	0xffffffff


	//   ....[190]....
        /*d430*/ 	.word	0xffffffff


	//   ....[191]....
        /*d434*/ 	.word	0xffffffff


	//   ....[192]....
        /*d438*/ 	.word	0xffffffff


	//   ....[193]....
        /*d43c*/ 	.word	0xffffffff


	//   ....[194]....
        /*d440*/ 	.word	0xffffffff


	//   ....[195]....
        /*d444*/ 	.word	0xffffffff


	//   ....[196]....
        /*d448*/ 	.word	0xffffffff


	//   ....[197]....
        /*d44c*/ 	.word	0xffffffff


	//   ....[198]....
        /*d450*/ 	.word	0xffffffff


	//   ....[199]....
        /*d454*/ 	.word	0xffffffff


	//   ....[200]....
        /*d458*/ 	.word	0xffffffff


	//   ....[201]....
        /*d45c*/ 	.word	0xffffffff


	//   ....[202]....
        /*d460*/ 	.word	0xffffffff


	//   ....[203]....
        /*d464*/ 	.word	0xffffffff


	//   ....[204]....
        /*d468*/ 	.word	0xffffffff


	//   ....[205]....
        /*d46c*/ 	.word	0xffffffff


	//   ....[206]....
        /*d470*/ 	.word	0xffffffff


	//   ....[207]....
        /*d474*/ 	.word	0xffffffff


	//   ....[208]....
        /*d478*/ 	.word	0xffffffff


	//   ....[209]....
        /*d47c*/ 	.word	0xffffffff


	//   ....[210]....
        /*d480*/ 	.word	0xffffffff


	//   ....[211]....
        /*d484*/ 	.word	0xffffffff


	//   ....[212]....
        /*d488*/ 	.word	0xffffffff


	//   ....[213]....
        /*d48c*/ 	.word	0xffffffff


	//   ....[214]....
        /*d490*/ 	.word	0xffffffff


	//   ....[215]....
        /*d494*/ 	.word	0xffffffff


	//   ....[216]....
        /*d498*/ 	.word	0xffffffff


	//   ....[217]....
        /*d49c*/ 	.word	0xffffffff


	//   ....[218]....
        /*d4a0*/ 	.word	0xffffffff


	//   ....[219]....
        /*d4a4*/ 	.word	0xffffffff


	//   ....[220]....
        /*d4a8*/ 	.word	0xffffffff


	//   ....[221]....
        /*d4ac*/ 	.word	0xffffffff


	//   ....[222]....
        /*d4b0*/ 	.word	0xffffffff


	//   ....[223]....
        /*d4b4*/ 	.word	0xffffffff


	//   ....[224]....
        /*d4b8*/ 	.word	0xffffffff


	//   ....[225]....
        /*d4bc*/ 	.word	0xffffffff


	//   ....[226]....
        /*d4c0*/ 	.word	0xffffffff


	//   ....[227]....
        /*d4c4*/ 	.word	0xffffffff


	//   ....[228]....
        /*d4c8*/ 	.word	0xffffffff


	//   ....[229]....
        /*d4cc*/ 	.word	0xffffffff


	//   ....[230]....
        /*d4d0*/ 	.word	0xffffffff


	//   ....[231]....
        /*d4d4*/ 	.word	0xffffffff


	//   ....[232]....
        /*d4d8*/ 	.word	0xffffffff


	//   ....[233]....
        /*d4dc*/ 	.word	0xffffffff


	//   ....[234]....
        /*d4e0*/ 	.word	0xffffffff


	//   ....[235]....
        /*d4e4*/ 	.word	0xffffffff


	//   ....[236]....
        /*d4e8*/ 	.word	0xffffffff


	//   ....[237]....
        /*d4ec*/ 	.word	0xffffffff


	//   ....[238]....
        /*d4f0*/ 	.word	0xffffffff


	//   ....[239]....
        /*d4f4*/ 	.word	0xffffffff


	//   ....[240]....
        /*d4f8*/ 	.word	0xffffffff


	//   ....[241]....
        /*d4fc*/ 	.word	0xffffffff


	//   ....[242]....
        /*d500*/ 	.word	0xffffffff


	//   ....[243]....
        /*d504*/ 	.word	0xffffffff


	//   ....[244]....
        /*d508*/ 	.word	0xffffffff


	//   ....[245]....
        /*d50c*/ 	.word	0xffffffff


	//   ....[246]....
        /*d510*/ 	.word	0xffffffff


	//   ....[247]....
        /*d514*/ 	.word	0xffffffff


	//   ....[248]....
        /*d518*/ 	.word	0xffffffff


	//   ....[249]....
        /*d51c*/ 	.word	0xffffffff


	//   ....[250]....
        /*d520*/ 	.word	0xffffffff


	//   ....[251]....
        /*d524*/ 	.word	0xffffffff


	//   ....[252]....
        /*d528*/ 	.word	0xffffffff


	//   ....[253]....
        /*d52c*/ 	.word	0xffffffff


	//   ....[254]....
        /*d530*/ 	.word	0xffffffff


	//----- nvinfo : EIATTR_COOP_GROUP_INSTR_OFFSETS
	.align		4
.L_41:
        /*d534*/ 	.byte	0x04, 0x28
        /*d536*/ 	.short	(.L_43 - .L_42)


	//   ....[0]....
.L_42:
        /*d538*/ 	.word	0x000aeaa0


	//   ....[1]....
        /*d53c*/ 	.word	0x000aebb0


	//   ....[2]....
        /*d540*/ 	.word	0x000aece0


	//   ....[3]....
        /*d544*/ 	.word	0x000aeda0


	//   ....[4]....
        /*d548*/ 	.word	0x000aef10


	//   ....[5]....
        /*d54c*/ 	.word	0x000aefc0


	//   ....[6]....
        /*d550*/ 	.word	0x000af130


	//   ....[7]....
        /*d554*/ 	.word	0x000af1c0


	//   ....[8]....
        /*d558*/ 	.word	0x000af310


	//   ....[9]....
        /*d55c*/ 	.word	0x000af3c0


	//   ....[10]....
        /*d560*/ 	.word	0x000af530


	//   ....[11]....
        /*d564*/ 	.word	0x000af5e0


	//   ....[12]....
        /*d568*/ 	.word	0x000af750


	//   ....[13]....
        /*d56c*/ 	.word	0x000af800


	//   ....[14]....
        /*d570*/ 	.word	0x000af970


	//   ....[15]....
        /*d574*/ 	.word	0x000afa20


	//   ....[16]....
        /*d578*/ 	.word	0x000afb90


	//   ....[17]....
        /*d57c*/ 	.word	0x000afc40


	//   ....[18]....
        /*d580*/ 	.word	0x000afdf0


	//   ....[19]....
        /*d584*/ 	.word	0x000afea0


	//   ....[20]....
        /*d588*/ 	.word	0x000aff30


	//   ....[21]....
        /*d58c*/ 	.word	0x000b00c0


	//   ....[22]....
        /*d590*/ 	.word	0x000b0220


	//   ....[23]....
        /*d594*/ 	.word	0x000b02e0


	//   ....[24]....
        /*d598*/ 	.word	0x000b0440


	//   ....[25]....
        /*d59c*/ 	.word	0x000b0500


	//   ....[26]....
        /*d5a0*/ 	.word	0x000b0660


	//   ....[27]....
        /*d5a4*/ 	.word	0x000b0720


	//   ....[28]....
        /*d5a8*/ 	.word	0x000b0880


	//   ....[29]....
        /*d5ac*/ 	.word	0x000b0940


	//   ....[30]....
        /*d5b0*/ 	.word	0x000b0aa0


	//   ....[31]....
        /*d5b4*/ 	.word	0x000b0b60


	//   ....[32]....
        /*d5b8*/ 	.word	0x000b0cc0


	//   ....[33]....
        /*d5bc*/ 	.word	0x000b0d80


	//   ....[34]....
        /*d5c0*/ 	.word	0x000b0ee0


	//   ....[35]....
        /*d5c4*/ 	.word	0x000b0fa0


	//   ....[36]....
        /*d5c8*/ 	.word	0x000b1100


	//   ....[37]....
        /*d5cc*/ 	.word	0x000b11c0


	//   ....[38]....
        /*d5d0*/ 	.word	0x000b1320


	//   ....[39]....
        /*d5d4*/ 	.word	0x000b13e0


	//   ....[40]....
        /*d5d8*/ 	.word	0x000b1540


	//   ....[41]....
        /*d5dc*/ 	.word	0x000b1600


	//   ....[42]....
        /*d5e0*/ 	.word	0x000b1760


	//   ....[43]....
        /*d5e4*/ 	.word	0x000b1820


	//   ....[44]....
        /*d5e8*/ 	.word	0x000b1980


	//   ....[45]....
        /*d5ec*/ 	.word	0x000b1a40


	//   ....[46]....
        /*d5f0*/ 	.word	0x000b1ba0


	//   ....[47]....
        /*d5f4*/ 	.word	0x000b1c60


	//   ....[48]....
        /*d5f8*/ 	.word	0x000b1dc0


	//   ....[49]....
        /*d5fc*/ 	.word	0x000b1e80


	//   ....[50]....
        /*d600*/ 	.word	0x000b1fe0


	//   ....[51]....
        /*d604*/ 	.word	0x000b20a0


	//   ....[52]....
        /*d608*/ 	.word	0x000b2200


	//   ....[53]....
        /*d60c*/ 	.word	0x000b22c0


	//   ....[54]....
        /*d610*/ 	.word	0x000b2420


	//   ....[55]....
        /*d614*/ 	.word	0x000b24e0


	//   ....[56]....
        /*d618*/ 	.word	0x000b2640


	//   ....[57]....
        /*d61c*/ 	.word	0x000b2700


	//   ....[58]....
        /*d620*/ 	.word	0x000b2860


	//   ....[59]....
        /*d624*/ 	.word	0x000b2920


	//   ....[60]....
        /*d628*/ 	.word	0x000b2a80


	//   ....[61]....
        /*d62c*/ 	.word	0x000b2b40


	//   ....[62]....
        /*d630*/ 	.word	0x000b2ca0


	//   ....[63]....
        /*d634*/ 	.word	0x000b2d60


	//   ....[64]....
        /*d638*/ 	.word	0x000b2ec0


	//   ....[65]....
        /*d63c*/ 	.word	0x000b2f80


	//   ....[66]....
        /*d640*/ 	.word	0x000b30e0


	//   ....[67]....
        /*d644*/ 	.word	0x000b31a0


	//   ....[68]....
        /*d648*/ 	.word	0x000b3300


	//   ....[69]....
        /*d64c*/ 	.word	0x000b33c0


	//   ....[70]....
        /*d650*/ 	.word	0x000b3520


	//   ....[71]....
        /*d654*/ 	.word	0x000b35e0


	//   ....[72]....
        /*d658*/ 	.word	0x000b3740


	//   ....[73]....
        /*d65c*/ 	.word	0x000b3800


	//   ....[74]....
        /*d660*/ 	.word	0x000b3960


	//   ....[75]....
        /*d664*/ 	.word	0x000b3a20


	//   ....[76]....
        /*d668*/ 	.word	0x000b3b80


	//   ....[77]....
        /*d66c*/ 	.word	0x000b3c40


	//   ....[78]....
        /*d670*/ 	.word	0x000b3da0


	//   ....[79]....
        /*d674*/ 	.word	0x000b3e60


	//   ....[80]....
        /*d678*/ 	.word	0x000b3fc0


	//   ....[81]....
        /*d67c*/ 	.word	0x000b4080


	//   ....[82]....
        /*d680*/ 	.word	0x000b41e0


	//   ....[83]....
        /*d684*/ 	.word	0x000b42a0


	//   ....[84]....
        /*d688*/ 	.word	0x000b4400


	//   ....[85]....
        /*d68c*/ 	.word	0x000b44c0


	//   ....[86]....
        /*d690*/ 	.word	0x000b4620


	//   ....[87]....
        /*d694*/ 	.word	0x000b46e0


	//   ....[88]....
        /*d698*/ 	.word	0x000b4840


	//   ....[89]....
        /*d69c*/ 	.word	0x000b4900


	//   ....[90]....
        /*d6a0*/ 	.word	0x000b4a60


	//   ....[91]....
        /*d6a4*/ 	.word	0x000b4b20


	//   ....[92]....
        /*d6a8*/ 	.word	0x000b4c80


	//   ....[93]....
        /*d6ac*/ 	.word	0x000b4d40


	//   ....[94]....
        /*d6b0*/ 	.word	0x000b4ea0


	//   ....[95]....
        /*d6b4*/ 	.word	0x000b4f60


	//   ....[96]....
        /*d6b8*/ 	.word	0x000b50c0


	//   ....[97]....
        /*d6bc*/ 	.word	0x000b5180


	//   ....[98]....
        /*d6c0*/ 	.word	0x000b52e0


	//   ....[99]....
        /*d6c4*/ 	.word	0x000b53a0


	//   ....[100]....
        /*d6c8*/ 	.word	0x000b5500


	//   ....[101]....
        /*d6cc*/ 	.word	0x000b55c0


	//   ....[102]....
        /*d6d0*/ 	.word	0x000b5720


	//   ....[103]....
        /*d6d4*/ 	.word	0x000b57e0


	//   ....[104]....
        /*d6d8*/ 	.word	0x000b5940


	//   ....[105]....
        /*d6dc*/ 	.word	0x000b5a00


	//   ....[106]....
        /*d6e0*/ 	.word	0x000b5b60


	//   ....[107]....
        /*d6e4*/ 	.word	0x000b5c20


	//   ....[108]....
        /*d6e8*/ 	.word	0x000b5d80


	//   ....[109]....
        /*d6ec*/ 	.word	0x000b5e40


	//   ....[110]....
        /*d6f0*/ 	.word	0x000b5fa0


	//   ....[111]....
        /*d6f4*/ 	.word	0x000b6060


	//   ....[112]....
        /*d6f8*/ 	.word	0x000b61c0


	//   ....[113]....
        /*d6fc*/ 	.word	0x000b6280


	//   ....[114]....
        /*d700*/ 	.word	0x000b63e0


	//   ....[115]....
        /*d704*/ 	.word	0x000b64a0


	//   ....[116]....
        /*d708*/ 	.word	0x000b6600


	//   ....[117]....
        /*d70c*/ 	.word	0x000b66c0


	//   ....[118]....
        /*d710*/ 	.word	0x000b6820


	//   ....[119]....
        /*d714*/ 	.word	0x000b68e0


	//   ....[120]....
        /*d718*/ 	.word	0x000b6a40


	//   ....[121]....
        /*d71c*/ 	.word	0x000b6b00


	//   ....[122]....
        /*d720*/ 	.word	0x000b6c60


	//   ....[123]....
        /*d724*/ 	.word	0x000b6d20


	//   ....[124]....
        /*d728*/ 	.word	0x000b6e80


	//   ....[125]....
        /*d72c*/ 	.word	0x000b6f40


	//   ....[126]....
        /*d730*/ 	.word	0x000b70a0


	//   ....[127]....
        /*d734*/ 	.word	0x000b7160


	//   ....[128]....
        /*d738*/ 	.word	0x000b72c0


	//   ....[129]....
        /*d73c*/ 	.word	0x000b7380


	//   ....[130]....
        /*d740*/ 	.word	0x000b74e0


	//   ....[131]....
        /*d744*/ 	.word	0x000b75a0


	//   ....[132]....
        /*d748*/ 	.word	0x000b7700


	//   ....[133]....
        /*d74c*/ 	.word	0x000b77c0


	//   ....[134]....
        /*d750*/ 	.word	0x000b7920


	//   ....[135]....
        /*d754*/ 	.word	0x000b79e0


	//   ....[136]....
        /*d758*/ 	.word	0x000b7b40


	//   ....[137]....
        /*d75c*/ 	.word	0x000b7c00


	//   ....[138]....
        /*d760*/ 	.word	0x000b7d60


	//   ....[139]....
        /*d764*/ 	.word	0x000b7e20


	//   ....[140]....
        /*d768*/ 	.word	0x000b7f80


	//   ....[141]....
        /*d76c*/ 	.word	0x000b8040


	//   ....[142]....
        /*d770*/ 	.word	0x000b81a0


	//   ....[143]....
        /*d774*/ 	.word	0x000b8260


	//   ....[144]....
        /*d778*/ 	.word	0x000b83c0


	//   ....[145]....
        /*d77c*/ 	.word	0x000b8480


	//   ....[146]....
        /*d780*/ 	.word	0x000b85e0


	//   ....[147]....
        /*d784*/ 	.word	0x000b86a0


	//   ....[148]....
        /*d788*/ 	.word	0x000b8800


	//   ....[149]....
        /*d78c*/ 	.word	0x000b88c0


	//   ....[150]....
        /*d790*/ 	.word	0x000b8a20


	//   ....[151]....
        /*d794*/ 	.word	0x000b8ae0


	//   ....[152]....
        /*d798*/ 	.word	0x000b8c40


	//   ....[153]....
        /*d79c*/ 	.word	0x000b8d00


	//   ....[154]....
        /*d7a0*/ 	.word	0x000b8e60


	//   ....[155]....
        /*d7a4*/ 	.word	0x000b8f20


	//   ....[156]....
        /*d7a8*/ 	.word	0x000b9080


	//   ....[157]....
        /*d7ac*/ 	.word	0x000b9140


	//   ....[158]....
        /*d7b0*/ 	.word	0x000b92a0


	//   ....[159]....
        /*d7b4*/ 	.word	0x000b9360


	//   ....[160]....
        /*d7b8*/ 	.word	0x000b94c0


	//   ....[161]....
        /*d7bc*/ 	.word	0x000b9580


	//   ....[162]....
        /*d7c0*/ 	.word	0x000b96e0


	//   ....[163]....
        /*d7c4*/ 	.word	0x000b97a0


	//   ....[164]....
        /*d7c8*/ 	.word	0x000b9900


	//   ....[165]....
        /*d7cc*/ 	.word	0x000b99c0


	//   ....[166]....
        /*d7d0*/ 	.word	0x000b9b20


	//   ....[167]....
        /*d7d4*/ 	.word	0x000b9be0


	//   ....[168]....
        /*d7d8*/ 	.word	0x000b9d40


	//   ....[169]....
        /*d7dc*/ 	.word	0x000b9e00


	//   ....[170]....
        /*d7e0*/ 	.word	0x000b9f60


	//   ....[171]....
        /*d7e4*/ 	.word	0x000ba020


	//   ....[172]....
        /*d7e8*/ 	.word	0x000ba180


	//   ....[173]....
        /*d7ec*/ 	.word	0x000ba240


	//   ....[174]....
        /*d7f0*/ 	.word	0x000ba3a0


	//   ....[175]....
        /*d7f4*/ 	.word	0x000ba460


	//   ....[176]....
        /*d7f8*/ 	.word	0x000ba5c0


	//   ....[177]....
        /*d7fc*/ 	.word	0x000ba680


	//   ....[178]....
        /*d800*/ 	.word	0x000ba7e0


	//   ....[179]....
        /*d804*/ 	.word	0x000ba8a0


	//   ....[180]....
        /*d808*/ 	.word	0x000baa00


	//   ....[181]....
        /*d80c*/ 	.word	0x000baac0


	//   ....[182]....
        /*d810*/ 	.word	0x000bac20


	//   ....[183]....
        /*d814*/ 	.word	0x000bace0


	//   ....[184]....
        /*d818*/ 	.word	0x000bae40


	//   ....[185]....
        /*d81c*/ 	.word	0x000baf00


	//   ....[186]....
        /*d820*/ 	.word	0x000bb060


	//   ....[187]....
        /*d824*/ 	.word	0x000bb120


	//   ....[188]....
        /*d828*/ 	.word	0x000bb280


	//   ....[189]....
        /*d82c*/ 	.word	0x000bb340


	//   ....[190]....
        /*d830*/ 	.word	0x000bb4a0


	//   ....[191]....
        /*d834*/ 	.word	0x000bb560


	//   ....[192]....
        /*d838*/ 	.word	0x000bb6c0


	//   ....[193]....
        /*d83c*/ 	.word	0x000bb780


	//   ....[194]....
        /*d840*/ 	.word	0x000bb8e0


	//   ....[195]....
        /*d844*/ 	.word	0x000bb9a0


	//   ....[196]....
        /*d848*/ 	.word	0x000bbb00


	//   ....[197]....
        /*d84c*/ 	.word	0x000bbbc0


	//   ....[198]....
        /*d850*/ 	.word	0x000bbd20


	//   ....[199]....
        /*d854*/ 	.word	0x000bbde0


	//   ....[200]....
        /*d858*/ 	.word	0x000bbf40


	//   ....[201]....
        /*d85c*/ 	.word	0x000bc000


	//   ....[202]....
        /*d860*/ 	.word	0x000bc160


	//   ....[203]....
        /*d864*/ 	.word	0x000bc220


	//   ....[204]....
        /*d868*/ 	.word	0x000bc380


	//   ....[205]....
        /*d86c*/ 	.word	0x000bc440


	//   ....[206]....
        /*d870*/ 	.word	0x000bc5a0


	//   ....[207]....
        /*d874*/ 	.word	0x000bc660


	//   ....[208]....
        /*d878*/ 	.word	0x000bc7c0


	//   ....[209]....
        /*d87c*/ 	.word	0x000bc880


	//   ....[210]....
        /*d880*/ 	.word	0x000bc9b0


	//   ....[211]....
        /*d884*/ 	.word	0x000bcaa0


	//   ....[212]....
        /*d888*/ 	.word	0x000bcbc0


	//   ....[213]....
        /*d88c*/ 	.word	0x000bccc0


	//   ....[214]....
        /*d890*/ 	.word	0x000bcdf0


	//   ....[215]....
        /*d894*/ 	.word	0x000bcee0


	//   ....[216]....
        /*d898*/ 	.word	0x000bd040


	//   ....[217]....
        /*d89c*/ 	.word	0x000bd100


	//   ....[218]....
        /*d8a0*/ 	.word	0x000bd260


	//   ....[219]....
        /*d8a4*/ 	.word	0x000bd320


	//   ....[220]....
        /*d8a8*/ 	.word	0x000bd480


	//   ....[221]....
        /*d8ac*/ 	.word	0x000bd540


	//   ....[222]....
        /*d8b0*/ 	.word	0x000bd6a0


	//   ....[223]....
        /*d8b4*/ 	.word	0x000bd760


	//   ....[224]....
        /*d8b8*/ 	.word	0x000bd8b0


	//   ....[225]....
        /*d8bc*/ 	.word	0x000bd980


	//   ....[226]....
        /*d8c0*/ 	.word	0x000bdaf0


	//   ....[227]....
        /*d8c4*/ 	.word	0x000bdb70


	//   ....[228]....
        /*d8c8*/ 	.word	0x000bdcd0


	//   ....[229]....
        /*d8cc*/ 	.word	0x000bdd20


	//   ....[230]....
        /*d8d0*/ 	.word	0x000bde70


	//   ....[231]....
        /*d8d4*/ 	.word	0x000bdec0


	//   ....[232]....
        /*d8d8*/ 	.word	0x000be010


	//   ....[233]....
        /*d8dc*/ 	.word	0x000be060


	//   ....[234]....
        /*d8e0*/ 	.word	0x000be1b0


	//   ....[235]....
        /*d8e4*/ 	.word	0x000be200


	//   ....[236]....
        /*d8e8*/ 	.word	0x000be350


	//   ....[237]....
        /*d8ec*/ 	.word	0x000be3a0


	//   ....[238]....
        /*d8f0*/ 	.word	0x000be4f0


	//   ....[239]....
        /*d8f4*/ 	.word	0x000be540


	//   ....[240]....
        /*d8f8*/ 	.word	0x000be690


	//   ....[241]....
        /*d8fc*/ 	.word	0x000be6e0


	//   ....[242]....
        /*d900*/ 	.word	0x000be830


	//   ....[243]....
        /*d904*/ 	.word	0x000be880


	//   ....[244]....
        /*d908*/ 	.word	0x000be9d0


	//   ....[245]....
        /*d90c*/ 	.word	0x000bea20


	//   ....[246]....
        /*d910*/ 	.word	0x000beb80


	//   ....[247]....
        /*d914*/ 	.word	0x000bebd0


	//   ....[248]....
        /*d918*/ 	.word	0x000bece0


	//   ....[249]....
        /*d91c*/ 	.word	0x000bed70


	//   ....[250]....
        /*d920*/ 	.word	0x000bee80


	//   ....[251]....
        /*d924*/ 	.word	0x000bef20


	//   ....[252]....
        /*d928*/ 	.word	0x000befd0


	//   ....[253]....
        /*d92c*/ 	.word	0x000bf020


	//   ....[254]....
        /*d930*/ 	.word	0x000bf300


	//----- nvinfo : EIATTR_EXIT_INSTR_OFFSETS
	.align		4
.L_43:
        /*d934*/ 	.byte	0x04, 0x1c
        /*d936*/ 	.short	(.L_45 - .L_44)


	//   ....[0]....
.L_44:
        /*d938*/ 	.word	0x000e43a0


	//   ....[1]....
        /*d93c*/ 	.word	0x000e43c0


	//----- nvinfo : EIATTR_REQNTID
	.align		4
.L_45:
        /*d940*/ 	.byte	0x04, 0x10
        /*d942*/ 	.short	(.L_47 - .L_46)
.L_46:
        /*d944*/ 	.word	0x00000020
        /*d948*/ 	.word	0x00000001
        /*d94c*/ 	.word	0x00000001
.L_47:


//--------------------- .nv.callgraph             --------------------------
	.section	.nv.callgraph,"",@"SHT_CUDA_CALLGRAPH"
	.align	4
	.sectionentsize	8
	.align		4
        /*0000*/ 	.word	0x00000000
	.align		4
        /*0004*/ 	.word	0xffffffff
	.align		4
        /*0008*/ 	.word	0x00000000
	.align		4
        /*000c*/ 	.word	0xfffffffe
	.align		4
        /*0010*/ 	.word	0x00000000
	.align		4
        /*0014*/ 	.word	0xfffffffd
	.align		4
        /*0018*/ 	.word	0x00000000
	.align		4
        /*001c*/ 	.word	0xfffffffc


//--------------------- .nv.rel.action            --------------------------
	.section	.nv.rel.action,"",@"SHT_CUDA_RELOCINFO"
	.align	8
	.sectionentsize	8
        /*0000*/ 	.byte	0x73, 0x00, 0x00, 0x00, 0x00, 0x00, 0x00, 0x00, 0x00, 0x00, 0x00, 0x11, 0x25, 0x00, 0x05, 0x36


//--------------------- .nv.constant0.matmul_kernel --------------------------
	.section	.nv.constant0.matmul_kernel,"a",@progbits
	.sectionflags	@""
	.align	4
.nv.constant0.matmul_kernel:
	.zero		432


//--------------------- .text.matmul_kernel       --------------------------
	.section	.text.matmul_kernel,"ax",@progbits
	.sectioninfo	@"SHI_REGISTERS=255"
	.align	128
        .global         matmul_kernel
        .type           matmul_kernel,@function
        .size           matmul_kernel,(.L_x_3 - matmul_kernel)
        .other          matmul_kernel,@"STO_CUDA_ENTRY STV_DEFAULT"
matmul_kernel:
.text.matmul_kernel:
[----:B------:R-:W-:Y:S02]  /*0000*/  IMAD.MOV.U32 R1, RZ, RZ, c[0x0][0x28] ;  /* 0x00000a00ff017624 */ /* 0x000fe400078e00ff */
[----:B------:R-:W-:Y:S01]  /*0010*/  IMAD.MOV.U32 R0, RZ, RZ, c[0x0][0x17c] ;  /* 0x00005f00ff007624 */ /* 0x000fe200078e00ff */
[----:B------:R-:W1:Y:S01]  /*0020*/  S2R R5, SR_CTAID.X ;  /* 0x0000000000057919 */ /* 0x000e620000002500 */
[----:B------:R-:W-:Y:S02]  /*0030*/  IABS R245, c[0x0][0x17c] ;  /* 0x00005f0000f57a13 */ /* 0x000fe40000000000 */
[----:B------:R-:W-:Y:S02]  /*0040*/  IABS R241, c[0x0][0x178] ;  /* 0x00005e0000f17a13 */ /* 0x000fe40000000000 */
[----:B------:R-:W-:Y:S02]  /*0050*/  IADD3 R0, R0, 0x1ff, RZ ;  /* 0x000001ff00007810 */ /* 0x000fe40007ffe0ff */
[----:B------:R-:W-:Y:S02]  /*0060*/  IADD3 R1, R1, -0x5880, RZ ;  /* 0xffffa78001017810 */ /* 0x000fe40007ffe0ff */
[----:B------:R-:W-:-:S04]  /*0070*/  SHF.R.S32.HI R3, RZ, 0x1f, R0 ;  /* 0x0000001fff037819 */ /* 0x000fc80000011400 */
[----:B------:R-:W-:-:S04]  /*0080*/  LEA.HI R3, R3, R0, RZ, 0x9 ;  /* 0x0000000003037211 */ /* 0x000fc800078f48ff */
[----:B------:R-:W-:-:S05]  /*0090*/  SHF.R.S32.HI R3, RZ, 0x9, R3 ;  /* 0x00000009ff037819 */ /* 0x000fca0000011403 */
[----:B------:R-:W-:Y:S01]  /*00a0*/  IMAD.SHL.U32 R4, R3, 0x8, RZ ;  /* 0x0000000803047824 */ /* 0x000fe200078e00ff */
[----:B-1----:R-:W-:-:S04]  /*00b0*/  IABS R8, R5 ;  /* 0x0000000500087213 */ /* 0x002fc80000000000 */
[-C--:B------:R-:W-:Y:S02]  /*00c0*/  IABS R7, R4.reuse ;  /* 0x0000000400077213 */ /* 0x080fe40000000000 */
[----:B------:R-:W-:Y:S02]  /*00d0*/  IABS R10, R4 ;  /* 0x00000004000a7213 */ /* 0x000fe40000000000 */
[----:B------:R-:W1:Y:S08]  /*00e0*/  I2F.RP R0, R7 ;  /* 0x0000000700007306 */ /* 0x000e700000209400 */
[----:B-1----:R-:W1:Y:S02]  /*00f0*/  MUFU.RCP R0, R0 ;  /* 0x0000000000007308 */ /* 0x002e640000001000 */
[----:B-1----:R-:W-:Y:S01]  /*0100*/  IADD3 R2, R0, 0xffffffe, RZ ;  /* 0x0ffffffe00027810 */ /* 0x002fe20007ffe0ff */
[----:B------:R-:W-:-:S05]  /*0110*/  IMAD.MOV R0, RZ, RZ, -R10 ;  /* 0x000000ffff007224 */ /* 0x000fca00078e0a0a */
[----:B------:R1:W2:Y:S02]  /*0120*/  F2I.FTZ.U32.TRUNC.NTZ R3, R2 ;  /* 0x0000000200037305 */ /* 0x0002a4000021f000 */
[----:B-1----:R-:W-:Y:S02]  /*0130*/  IMAD.MOV.U32 R2, RZ, RZ, RZ ;  /* 0x000000ffff027224 */ /* 0x002fe400078e00ff */
[----:B--2---:R-:W-:-:S04]  /*0140*/  IMAD.MOV R6, RZ, RZ, -R3 ;  /* 0x000000ffff067224 */ /* 0x004fc800078e0a03 */
[----:B------:R-:W-:Y:S02]  /*0150*/  IMAD R9, R6, R7, RZ ;  /* 0x0000000706097224 */ /* 0x000fe400078e02ff */
[----:B------:R-:W-:Y:S02]  /*0160*/  IMAD.MOV.U32 R6, RZ, RZ, R8 ;  /* 0x000000ffff067224 */ /* 0x000fe400078e0008 */
[----:B------:R-:W-:-:S06]  /*0170*/  IMAD.HI.U32 R3, R3, R9, R2 ;  /* 0x0000000903037227 */ /* 0x000fcc00078e0002 */
[----:B------:R-:W-:-:S04]  /*0180*/  IMAD.HI.U32 R3, R3, R6, RZ ;  /* 0x0000000603037227 */ /* 0x000fc800078e00ff */
[----:B------:R-:W-:-:S05]  /*0190*/  IMAD R0, R3, R0, R6 ;  /* 0x0000000003007224 */ /* 0x000fca00078e0206 */
[----:B------:R-:W-:-:S13]  /*01a0*/  ISETP.GT.U32.AND P1, PT, R7, R0, PT ;  /* 0x000000000700720c */ /* 0x000fda0003f24070 */
[----:B------:R-:W-:Y:S01]  /*01b0*/  @!P1 IMAD.IADD R0, R0, 0x1, -R7 ;  /* 0x0000000100009824 */ /* 0x000fe200078e0a07 */
[----:B------:R-:W-:Y:S02]  /*01c0*/  @!P1 IADD3 R3, R3, 0x1, RZ ;  /* 0x0000000103039810 */ /* 0x000fe40007ffe0ff */
[----:B------:R-:W-:Y:S02]  /*01d0*/  ISETP.NE.AND P1, PT, R4, RZ, PT ;  /* 0x000000ff0400720c */ /* 0x000fe40003f25270 */
[----:B------:R-:W-:Y:S02]  /*01e0*/  ISETP.GE.U32.AND P0, PT, R0, R7, PT ;  /* 0x000000070000720c */ /* 0x000fe40003f06070 */
[----:B------:R-:W-:-:S04]  /*01f0*/  LOP3.LUT R0, R5, R4, RZ, 0x3c, !PT ;  /* 0x0000000405007212 */ /* 0x000fc800078e3cff */
[----:B------:R-:W-:Y:S01]  /*0200*/  ISETP.GE.AND P2, PT, R0, RZ, PT ;  /* 0x000000ff0000720c */ /* 0x000fe20003f46270 */
[----:B------:R-:W-:-:S05]  /*0210*/  IMAD.MOV.U32 R0, RZ, RZ, c[0x0][0x178] ;  /* 0x00005e00ff007624 */ /* 0x000fca00078e00ff */
[----:B------:R-:W-:Y:S02]  /*0220*/  IADD3 R0, R0, 0x7f, RZ ;  /* 0x0000007f00007810 */ /* 0x000fe40007ffe0ff */
[----:B------:R-:W-:-:S05]  /*0230*/  @P0 IADD3 R3, R3, 0x1, RZ ;  /* 0x0000000103030810 */ /* 0x000fca0007ffe0ff */
[----:B------:R-:W-:Y:S01]  /*0240*/  IMAD.MOV.U32 R2, RZ, RZ, R3 ;  /* 0x000000ffff027224 */ /* 0x000fe200078e0003 */
[----:B------:R-:W-:-:S03]  /*0250*/  SHF.R.S32.HI R3, RZ, 0x1f, R0 ;  /* 0x0000001fff037819 */ /* 0x000fc60000011400 */
[----:B------:R-:W-:Y:S01]  /*0260*/  @!P2 IMAD.MOV R2, RZ, RZ, -R2 ;  /* 0x000000ffff02a224 */ /* 0x000fe200078e0a02 */
[----:B------:R-:W-:Y:S02]  /*0270*/  @!P1 LOP3.LUT R2, RZ, R4, RZ, 0x33, !PT ;  /* 0x00000004ff029212 */ /* 0x000fe400078e33ff */
[----:B------:R-:W-:-:S03]  /*0280*/  LEA.HI R3, R3, R0, RZ, 0x7 ;  /* 0x0000000003037211 */ /* 0x000fc600078f38ff */
[C---:B------:R-:W-:Y:S01]  /*0290*/  IMAD.SHL.U32 R8, R2.reuse, 0x8, RZ ;  /* 0x0000000802087824 */ /* 0x040fe200078e00ff */
[----:B------:R-:W-:-:S04]  /*02a0*/  IADD3 R2, -R2, RZ, RZ ;  /* 0x000000ff02027210 */ /* 0x000fc80007ffe1ff */
[----:B------:R-:W-:Y:S01]  /*02b0*/  LEA.HI.SX32 R3, R3, -R8, 0x19 ;  /* 0x8000000803037211 */ /* 0x000fe200078fcaff */
[----:B------:R-:W-:Y:S02]  /*02c0*/  IMAD R10, R4, R2, R5 ;  /* 0x00000002040a7224 */ /* 0x000fe400078e0205 */
[----:B------:R-:W-:Y:S01]  /*02d0*/  IMAD.MOV.U32 R2, RZ, RZ, RZ ;  /* 0x000000ffff027224 */ /* 0x000fe200078e00ff */
[----:B------:R-:W-:Y:S02]  /*02e0*/  IMNMX R9, R3, 0x8, PT ;  /* 0x0000000803097817 */ /* 0x000fe40003800200 */
[----:B------:R-:W-:Y:S02]  /*02f0*/  IABS R4, R10 ;  /* 0x0000000a00047213 */ /* 0x000fe40000000000 */
[----:B------:R-:W-:-:S04]  /*0300*/  IABS R7, R9 ;  /* 0x0000000900077213 */ /* 0x000fc80000000000 */
[----:B------:R-:W1:Y:S08]  /*0310*/  I2F.RP R0, R7 ;  /* 0x0000000700007306 */ /* 0x000e700000209400 */
[----:B-1----:R-:W1:Y:S02]  /*0320*/  MUFU.RCP R0, R0 ;  /* 0x0000000000007308 */ /* 0x002e640000001000 */
[----:B-1----:R-:W-:-:S06]  /*0330*/  IADD3 R3, R0, 0xffffffe, RZ ;  /* 0x0ffffffe00037810 */ /* 0x002fcc0007ffe0ff */
[----:B------:R-:W1:Y:S02]  /*0340*/  F2I.FTZ.U32.TRUNC.NTZ R3, R3 ;  /* 0x0000000300037305 */ /* 0x000e64000021f000 */
[----:B-1----:R-:W-:-:S04]  /*0350*/  IMAD.MOV R6, RZ, RZ, -R3 ;  /* 0x000000ffff067224 */ /* 0x002fc800078e0a03 */
[----:B------:R-:W-:Y:S01]  /*0360*/  IMAD R5, R6, R7, RZ ;  /* 0x0000000706057224 */ /* 0x000fe200078e02ff */
[----:B------:R-:W-:-:S03]  /*0370*/  IABS R6, R9 ;  /* 0x0000000900067213 */ /* 0x000fc60000000000 */
[----:B------:R-:W-:-:S04]  /*0380*/  IMAD.HI.U32 R2, R3, R5, R2 ;  /* 0x0000000503027227 */ /* 0x000fc800078e0002 */
[----:B------:R-:W-:Y:S02]  /*0390*/  IMAD.MOV.U32 R3, RZ, RZ, R4 ;  /* 0x000000ffff037224 */ /* 0x000fe400078e0004 */
[----:B------:R-:W-:Y:S02]  /*03a0*/  IMAD.MOV R0, RZ, RZ, -R6 ;  /* 0x000000ffff007224 */ /* 0x000fe400078e0a06 */
[----:B------:R-:W-:Y:S01]  /*03b0*/  IMAD.HI.U32 R2, R2, R3, RZ ;  /* 0x0000000302027227 */ /* 0x000fe200078e00ff */
[----:B------:R-:W1:Y:S03]  /*03c0*/  I2F.RP R6, R245 ;  /* 0x000000f500067306 */ /* 0x000e660000209400 */
[----:B------:R-:W-:-:S05]  /*03d0*/  IMAD R0, R2, R0, R3 ;  /* 0x0000000002007224 */ /* 0x000fca00078e0203 */
[----:B------:R-:W-:Y:S01]  /*03e0*/  ISETP.GT.U32.AND P1, PT, R7, R0, PT ;  /* 0x000000000700720c */ /* 0x000fe20003f24070 */
[----:B------:R-:W2:Y:S08]  /*03f0*/  I2F.RP R3, R241 ;  /* 0x000000f100037306 */ /* 0x000eb00000209400 */
[----:B-1----:R-:W1:Y:S04]  /*0400*/  MUFU.RCP R6, R6 ;  /* 0x0000000600067308 */ /* 0x002e680000001000 */
[----:B------:R-:W-:Y:S01]  /*0410*/  @!P1 IMAD.IADD R0, R0, 0x1, -R7 ;  /* 0x0000000100009824 */ /* 0x000fe200078e0a07 */
[----:B------:R-:W-:-:S02]  /*0420*/  @!P1 IADD3 R2, R2, 0x1, RZ ;  /* 0x0000000102029810 */ /* 0x000fc40007ffe0ff */
[----:B------:R-:W-:Y:S01]  /*0430*/  ISETP.NE.AND P1, PT, R9, RZ, PT ;  /* 0x000000ff0900720c */ /* 0x000fe20003f25270 */
[----:B--2---:R-:W2:Y:S01]  /*0440*/  MUFU.RCP R3, R3 ;  /* 0x0000000300037308 */ /* 0x004ea20000001000 */
[----:B------:R-:W-:Y:S02]  /*0450*/  ISETP.GE.U32.AND P0, PT, R0, R7, PT ;  /* 0x000000070000720c */ /* 0x000fe40003f06070 */
[----:B------:R-:W-:-:S04]  /*0460*/  LOP3.LUT R0, R10, R9, RZ, 0x3c, !PT ;  /* 0x000000090a007212 */ /* 0x000fc800078e3cff */
[----:B------:R-:W-:Y:S02]  /*0470*/  ISETP.GE.AND P2, PT, R0, RZ, PT ;  /* 0x000000ff0000720c */ /* 0x000fe40003f46270 */
[----:B-1----:R-:W-:-:S04]  /*0480*/  IADD3 R4, R6, 0xffffffe, RZ ;  /* 0x0ffffffe06047810 */ /* 0x002fc80007ffe0ff */
[----:B------:R1:W3:Y:S01]  /*0490*/  F2I.FTZ.U32.TRUNC.NTZ R5, R4 ;  /* 0x0000000400057305 */ /* 0x0002e2000021f000 */
[----:B------:R-:W-:-:S05]  /*04a0*/  @P0 IADD3 R2, R2, 0x1, RZ ;  /* 0x0000000102020810 */ /* 0x000fca0007ffe0ff */
[----:B------:R-:W-:Y:S01]  /*04b0*/  IMAD.MOV.U32 R230, RZ, RZ, R2 ;  /* 0x000000ffffe67224 */ /* 0x000fe200078e0002 */
[----:B--2---:R-:W-:Y:S01]  /*04c0*/  IADD3 R2, R3, 0xffffffe, RZ ;  /* 0x0ffffffe03027810 */ /* 0x004fe20007ffe0ff */
[----:B-1----:R-:W-:Y:S02]  /*04d0*/  IMAD.MOV.U32 R4, RZ, RZ, RZ ;  /* 0x000000ffff047224 */ /* 0x002fe400078e00ff */
[----:B------:R-:W-:Y:S01]  /*04e0*/  @!P2 IMAD.MOV R230, RZ, RZ, -R230 ;  /* 0x000000ffffe6a224 */ /* 0x000fe200078e0ae6 */
[----:B------:R-:W-:Y:S01]  /*04f0*/  @!P1 LOP3.LUT R230, RZ, R9, RZ, 0x33, !PT ;  /* 0x00000009ffe69212 */ /* 0x000fe200078e33ff */
[----:B------:R-:W1:Y:S01]  /*0500*/  F2I.FTZ.U32.TRUNC.NTZ R3, R2 ;  /* 0x0000000200037305 */ /* 0x000e62000021f000 */
[----:B---3--:R-:W-:-:S03]  /*0510*/  IMAD.MOV R0, RZ, RZ, -R5 ;  /* 0x000000ffff007224 */ /* 0x008fc600078e0a05 */
[----:B------:R-:W-:Y:S02]  /*0520*/  IMAD.SHL.U32 R225, R230, 0x200, RZ ;  /* 0x00000200e6e17824 */ /* 0x000fe400078e00ff */
[----:B------:R-:W-:Y:S02]  /*0530*/  IMAD R7, R0, R245, RZ ;  /* 0x000000f500077224 */ /* 0x000fe400078e02ff */
[----:B------:R-:W-:Y:S01]  /*0540*/  IMAD.MOV R230, RZ, RZ, -R230 ;  /* 0x000000ffffe67224 */ /* 0x000fe200078e0ae6 */
[----:B------:R-:W-:Y:S01]  /*0550*/  IADD3 R11, R225, 0x1, RZ ;  /* 0x00000001e10b7810 */ /* 0x000fe20007ffe0ff */
[----:B------:R-:W-:Y:S01]  /*0560*/  STL [R1+0x11e8], R225 ;  /* 0x0011e8e101007387 */ /* 0x000fe20000100800 */
[----:B------:R-:W-:Y:S01]  /*0570*/  IABS R0, R225 ;  /* 0x000000e100007213 */ /* 0x000fe20000000000 */
[----:B------:R-:W-:Y:S01]  /*0580*/  IMAD.HI.U32 R244, R5, R7, R4 ;  /* 0x0000000705f47227 */ /* 0x000fe200078e0004 */
[C---:B------:R-:W-:Y:S01]  /*0590*/  IADD3 R7, R225.reuse, 0x2, RZ ;  /* 0x00000002e1077810 */ /* 0x040fe20007ffe0ff */
[----:B------:R2:W-:Y:S01]  /*05a0*/  STL [R1+0x4194], R11 ;  /* 0x0041940b01007387 */ /* 0x0005e20000100800 */
[C---:B------:R-:W-:Y:S01]  /*05b0*/  IADD3 R15, R225.reuse, 0x10f, RZ ;  /* 0x0000010fe10f7810 */ /* 0x040fe20007ffe0ff */
[----:B------:R-:W-:Y:S01]  /*05c0*/  IMAD.MOV.U32 R4, RZ, RZ, R0 ;  /* 0x000000ffff047224 */ /* 0x000fe200078e0000 */
[C---:B------:R-:W-:Y:S01]  /*05d0*/  IADD3 R13, R225.reuse, 0x111, RZ ;  /* 0x00000111e10d7810 */ /* 0x040fe20007ffe0ff */
[----:B-1----:R-:W-:Y:S01]  /*05e0*/  IMAD.MOV R6, RZ, RZ, -R3 ;  /* 0x000000ffff067224 */ /* 0x002fe200078e0a03 */
[C---:B------:R-:W-:Y:S01]  /*05f0*/  IADD3 R16, R225.reuse, 0x118, RZ ;  /* 0x00000118e1107810 */ /* 0x040fe20007ffe0ff */
[----:B------:R-:W-:Y:S01]  /*0600*/  IMAD.HI.U32 R0, R244, R4, RZ ;  /* 0x00000004f4007227 */ /* 0x000fe200078e00ff */
[----:B------:R-:W-:-:S02]  /*0610*/  IADD3 R20, R225, 0x114, RZ ;  /* 0x00000114e1147810 */ /* 0x000fc40007ffe0ff */
[C---:B------:R-:W-:Y:S01]  /*0620*/  IADD3 R19, R225.reuse, 0x115, RZ ;  /* 0x00000115e1137810 */ /* 0x040fe20007ffe0ff */
[----:B------:R-:W-:Y:S01]  /*0630*/  IMAD R231, R6, R241, RZ ;  /* 0x000000f106e77224 */ /* 0x000fe200078e02ff */
[----:B--2---:R-:W-:Y:S01]  /*0640*/  IABS R11, R11 ;  /* 0x0000000b000b7213 */ /* 0x004fe20000000000 */
[----:B------:R-:W-:Y:S01]  /*0650*/  IMAD.MOV R0, RZ, RZ, -R0 ;  /* 0x000000ffff007224 */ /* 0x000fe200078e0a00 */
[----:B------:R-:W-:Y:S01]  /*0660*/  IADD3 R18, R225, 0x116, RZ ;  /* 0x00000116e1127810 */ /* 0x000fe20007ffe0ff */
[----:B------:R-:W-:Y:S01]  /*0670*/  IMAD R230, R9, R230, R10 ;  /* 0x000000e609e67224 */ /* 0x000fe200078e020a */
[----:B------:R-:W-:Y:S02]  /*0680*/  MOV R5, R11 ;  /* 0x0000000b00057202 */ /* 0x000fe40000000f00 */
[C---:B------:R-:W-:Y:S01]  /*0690*/  IADD3 R11, R225.reuse, 0xdb, RZ ;  /* 0x000000dbe10b7810 */ /* 0x040fe20007ffe0ff */
[----:B------:R-:W-:Y:S01]  /*06a0*/  IMAD.IADD R230, R8, 0x1, R230 ;  /* 0x0000000108e67824 */ /* 0x000fe200078e02e6 */
[C---:B------:R-:W-:Y:S01]  /*06b0*/  IADD3 R17, R225.reuse, 0x117, RZ ;  /* 0x00000117e1117810 */ /* 0x040fe20007ffe0ff */
[----:B------:R-:W-:Y:S01]  /*06c0*/  IMAD.HI.U32 R2, R244, R5, RZ ;  /* 0x00000005f4027227 */ /* 0x000fe200078e00ff */
[----:B------:R-:W-:-:S02]  /*06d0*/  IADD3 R21, R225, 0x11d, RZ ;  /* 0x0000011de1157810 */ /* 0x000fc40007ffe0ff */
[C---:B------:R-:W-:Y:S01]  /*06e0*/  IADD3 R25, R225.reuse, 0x119, RZ ;  /* 0x00000119e1197810 */ /* 0x040fe20007ffe0ff */
[----:B------:R-:W-:Y:S01]  /*06f0*/  IMAD.MOV R6, RZ, RZ, -R2 ;  /* 0x000000ffff067224 */ /* 0x000fe200078e0a02 */
[C---:B------:R-:W-:Y:S01]  /*0700*/  IADD3 R24, R225.reuse, 0x11a, RZ ;  /* 0x0000011ae1187810 */ /* 0x040fe20007ffe0ff */
[----:B------:R-:W-:Y:S01]  /*0710*/  IMAD.MOV.U32 R2, RZ, RZ, RZ ;  /* 0x000000ffff027224 */ /* 0x000fe200078e00ff */
[C---:B------:R-:W-:Y:S02]  /*0720*/  IADD3 R23, R225.reuse, 0x11b, RZ ;  /* 0x0000011be1177810 */ /* 0x040fe40007ffe0ff */
[----:B------:R-:W-:Y:S01]  /*0730*/  IADD3 R22, R225, 0x11c, RZ ;  /* 0x0000011ce1167810 */ /* 0x000fe20007ffe0ff */
[----:B------:R-:W-:Y:S01]  /*0740*/  IMAD.HI.U32 R231, R3, R231, R2 ;  /* 0x000000e703e77227 */ /* 0x000fe200078e0002 */
[C---:B------:R-:W-:Y:S02]  /*0750*/  IADD3 R3, R225.reuse, 0x4, RZ ;  /* 0x00000004e1037810 */ /* 0x040fe40007ffe0ff */
[----:B------:R-:W-:Y:S01]  /*0760*/  IADD3 R26, R225, 0x122, RZ ;  /* 0x00000122e11a7810 */ /* 0x000fe20007ffe0ff */
[----:B------:R-:W-:Y:S01]  /*0770*/  IMAD R2, R245, R0, R4 ;  /* 0x00000000f5027224 */ /* 0x000fe200078e0204 */
[----:B------:R-:W-:Y:S01]  /*0780*/  IADD3 R4, R225, 0x3, RZ ;  /* 0x00000003e1047810 */ /* 0x000fe20007ffe0ff */
[----:B------:R-:W-:Y:S01]  /*0790*/  IMAD R0, R245, R6, R5 ;  /* 0x00000006f5007224 */ /* 0x000fe200078e0205 */
[----:B------:R-:W-:-:S02]  /*07a0*/  IABS R6, R7 ;  /* 0x0000000700067213 */ /* 0x000fc40000000000 */
[----:B------:R1:W-:Y:S01]  /*07b0*/  STL [R1+0x414], R2 ;  /* 0x0004140201007387 */ /* 0x0003e20000100800 */
[----:B------:R-:W-:Y:S02]  /*07c0*/  IABS R8, R3 ;  /* 0x0000000300087213 */ /* 0x000fe40000000000 */
[C---:B------:R-:W-:Y:S01]  /*07d0*/  IADD3 R30, R225.reuse, 0x11e, RZ ;  /* 0x0000011ee11e7810 */ /* 0x040fe20007ffe0ff */
[----:B------:R2:W-:Y:S01]  /*07e0*/  STL [R1+0x410], R0 ;  /* 0x0004100001007387 */ /* 0x0005e20000100800 */
[C---:B------:R-:W-:Y:S02]  /*07f0*/  IADD3 R29, R225.reuse, 0x11f, RZ ;  /* 0x0000011fe11d7810 */ /* 0x040fe40007ffe0ff */
[C---:B------:R-:W-:Y:S01]  /*0800*/  IADD3 R28, R225.reuse, 0x120, RZ ;  /* 0x00000120e11c7810 */ /* 0x040fe20007ffe0ff */
[----:B------:R3:W-:Y:S01]  /*0810*/  STL [R1+0x4190], R7 ;  /* 0x0041900701007387 */ /* 0x0007e20000100800 */
[C---:B------:R-:W-:Y:S02]  /*0820*/  IADD3 R27, R225.reuse, 0x121, RZ ;  /* 0x00000121e11b7810 */ /* 0x040fe40007ffe0ff */
[C---:B-1----:R-:W-:Y:S01]  /*0830*/  IADD3 R2, R225.reuse, 0x5, RZ ;  /* 0x00000005e1027810 */ /* 0x042fe20007ffe0ff */
[----:B------:R1:W-:Y:S01]  /*0840*/  STL [R1+0x4198], R4 ;  /* 0x0041980401007387 */ /* 0x0003e20000100800 */
[----:B------:R-:W-:-:S02]  /*0850*/  IADD3 R31, R225, 0x127, RZ ;  /* 0x00000127e11f7810 */ /* 0x000fc40007ffe0ff */
[C---:B--2---:R-:W-:Y:S01]  /*0860*/  IADD3 R0, R225.reuse, 0x6, RZ ;  /* 0x00000006e1007810 */ /* 0x044fe20007ffe0ff */
[----:B------:R2:W-:Y:S01]  /*0870*/  STL [R1+0x41a0], R3 ;  /* 0x0041a00301007387 */ /* 0x0005e20000100800 */
[----:B------:R-:W-:Y:S02]  /*0880*/  IABS R9, R2 ;  /* 0x0000000200097213 */ /* 0x000fe40000000000 */
[----:B---3--:R-:W-:Y:S01]  /*0890*/  IABS R7, R4 ;  /* 0x0000000400077213 */ /* 0x008fe20000000000 */
[----:B------:R3:W-:Y:S01]  /*08a0*/  STL [R1+0x419c], R2 ;  /* 0x00419c0201007387 */ /* 0x0007e20000100800 */
[----:B------:R-:W-:Y:S01]  /*08b0*/  IABS R10, R0 ;  /* 0x00000000000a7213 */ /* 0x000fe20000000000 */
[C---:B-1----:R-:W-:Y:S01]  /*08c0*/  IMAD.HI.U32 R4, R244.reuse, R9, RZ ;  /* 0x00000009f4047227 */ /* 0x042fe200078e00ff */
[C---:B------:R-:W-:Y:S01]  /*08d0*/  IADD3 R35, R225.reuse, 0x123, RZ ;  /* 0x00000123e1237810 */ /* 0x040fe20007ffe0ff */
[----:B------:R1:W-:Y:S01]  /*08e0*/  STL [R1+0x41a4], R0 ;  /* 0x0041a40001007387 */ /* 0x0003e20000100800 */
[C---:B------:R-:W-:Y:S01]  /*08f0*/  IADD3 R34, R225.reuse, 0x124, RZ ;  /* 0x00000124e1227810 */ /* 0x040fe20007ffe0ff */
[----:B--2---:R-:W-:Y:S01]  /*0900*/  IMAD.HI.U32 R3, R244, R8, RZ ;  /* 0x00000008f4037227 */ /* 0x004fe200078e00ff */
[----:B------:R-:W-:-:S02]  /*0910*/  IADD3 R33, R225, 0x125, RZ ;  /* 0x00000125e1217810 */ /* 0x000fc40007ffe0ff */
[C---:B------:R-:W-:Y:S01]  /*0920*/  IADD3 R32, R225.reuse, 0x126, RZ ;  /* 0x00000126e1207810 */ /* 0x040fe20007ffe0ff */
[C---:B---3--:R-:W-:Y:S01]  /*0930*/  IMAD.HI.U32 R2, R244.reuse, R7, RZ ;  /* 0x00000007f4027227 */ /* 0x048fe200078e00ff */
[C---:B------:R-:W-:Y:S02]  /*0940*/  IADD3 R36, R225.reuse, 0x12c, RZ ;  /* 0x0000012ce1247810 */ /* 0x040fe40007ffe0ff */
[C---:B------:R-:W-:Y:S01]  /*0950*/  IADD3 R40, R225.reuse, 0x128, RZ ;  /* 0x00000128e1287810 */ /* 0x040fe20007ffe0ff */
[C---:B-1----:R-:W-:Y:S01]  /*0960*/  IMAD.HI.U32 R0, R244.reuse, R6, RZ ;  /* 0x00000006f4007227 */ /* 0x042fe200078e00ff */
[C---:B------:R-:W-:Y:S02]  /*0970*/  IADD3 R39, R225.reuse, 0x129, RZ ;  /* 0x00000129e1277810 */ /* 0x040fe40007ffe0ff */
[C---:B------:R-:W-:Y:S01]  /*0980*/  IADD3 R38, R225.reuse, 0x12a, RZ ;  /* 0x0000012ae1267810 */ /* 0x040fe20007ffe0ff */
[----:B------:R-:W-:Y:S01]  /*0990*/  IMAD.MOV R0, RZ, RZ, -R0 ;  /* 0x000000ffff007224 */ /* 0x000fe200078e0a00 */
[C---:B------:R-:W-:Y:S01]  /*09a0*/  IADD3 R37, R225.reuse, 0x12b, RZ ;  /* 0x0000012be1257810 */ /* 0x040fe20007ffe0ff */
[----:B------:R-:W-:Y:S01]  /*09b0*/  IMAD.MOV R2, RZ, RZ, -R2 ;  /* 0x000000ffff027224 */ /* 0x000fe200078e0a02 */
[C---:B------:R-:W-:Y:S01]  /*09c0*/  IADD3 R41, R225.reuse, 0x131, RZ ;  /* 0x00000131e1297810 */ /* 0x040fe20007ffe0ff */
[----:B------:R-:W-:Y:S01]  /*09d0*/  IMAD.HI.U32 R5, R244, R10, RZ ;  /* 0x0000000af4057227 */ /* 0x000fe200078e00ff */
[----:B------:R-:W-:-:S02]  /*09e0*/  IADD3 R45, R225, 0x12d, RZ ;  /* 0x0000012de12d7810 */ /* 0x000fc40007ffe0ff */
[----:B------:R-:W-:Y:S01]  /*09f0*/  IADD3 R44, R225, 0x12e, RZ ;  /* 0x0000012ee12c7810 */ /* 0x000fe20007ffe0ff */
[----:B------:R-:W-:Y:S01]  /*0a00*/  IMAD R6, R245, R0, R6 ;  /* 0x00000000f5067224 */ /* 0x000fe200078e0206 */
[C---:B------:R-:W-:Y:S01]  /*0a10*/  IADD3 R43, R225.reuse, 0x12f, RZ ;  /* 0x0000012fe12b7810 */ /* 0x040fe20007ffe0ff */
[----:B------:R-:W-:Y:S01]  /*0a20*/  IMAD.MOV R3, RZ, RZ, -R3 ;  /* 0x000000ffff037224 */ /* 0x000fe200078e0a03 */
[----:B------:R-:W-:Y:S01]  /*0a30*/  IADD3 R42, R225, 0x130, RZ ;  /* 0x00000130e12a7810 */ /* 0x000fe20007ffe0ff */
[----:B------:R-:W-:Y:S01]  /*0a40*/  IMAD R0, R245, R2, R7 ;  /* 0x00000002f5007224 */ /* 0x000fe200078e0207 */
[----:B------:R1:W-:Y:S01]  /*0a50*/  STL [R1+0x40c], R6 ;  /* 0x00040c0601007387 */ /* 0x0003e20000100800 */
[----:B------:R-:W-:Y:S01]  /*0a60*/  IMAD.MOV R4, RZ, RZ, -R4 ;  /* 0x000000ffff047224 */ /* 0x000fe200078e0a04 */
[----:B------:R-:W-:Y:S01]  /*0a70*/  IADD3 R46, R225, 0x136, RZ ;  /* 0x00000136e12e7810 */ /* 0x000fe20007ffe0ff */
[----:B------:R-:W-:Y:S01]  /*0a80*/  IMAD.MOV R5, RZ, RZ, -R5 ;  /* 0x000000ffff057224 */ /* 0x000fe200078e0a05 */
[----:B------:R2:W-:Y:S01]  /*0a90*/  STL [R1+0x408], R0 ;  /* 0x0004080001007387 */ /* 0x0005e20000100800 */
[----:B------:R-:W-:Y:S01]  /*0aa0*/  IMAD R3, R245, R3, R8 ;  /* 0x00000003f5037224 */ /* 0x000fe200078e0208 */
[----:B------:R-:W-:Y:S01]  /*0ab0*/  IADD3 R50, R225, 0x132, RZ ;  /* 0x00000132e1327810 */ /* 0x000fe20007ffe0ff */
[----:B------:R-:W-:Y:S01]  /*0ac0*/  IMAD R2, R245, R4, R9 ;  /* 0x00000004f5027224 */ /* 0x000fe200078e0209 */
[----:B------:R-:W-:-:S02]  /*0ad0*/  IADD3 R4, R225, 0x8, RZ ;  /* 0x00000008e1047810 */ /* 0x000fc40007ffe0ff */
[----:B-1----:R-:W-:Y:S01]  /*0ae0*/  IADD3 R6, R225, 0x7, RZ ;  /* 0x00000007e1067810 */ /* 0x002fe20007ffe0ff */
[----:B------:R1:W-:Y:S01]  /*0af0*/  STL [R1+0x404], R3 ;  /* 0x0004040301007387 */ /* 0x0003e20000100800 */
[----:B------:R-:W-:Y:S01]  /*0b00*/  IABS R7, R4 ;  /* 0x0000000400077213 */ /* 0x000fe20000000000 */
[----:B--2---:R-:W-:Y:S02]  /*0b10*/  IMAD R0, R245, R5, R10 ;  /* 0x00000005f5007224 */ /* 0x004fe400078e020a */
[----:B------:R2:W-:Y:S01]  /*0b20*/  STL [R1+0x400], R2 ;  /* 0x0004000201007387 */ /* 0x0005e20000100800 */
[C---:B------:R-:W-:Y:S02]  /*0b30*/  IADD3 R49, R225.reuse, 0x133, RZ ;  /* 0x00000133e1317810 */ /* 0x040fe40007ffe0ff */
[C---:B------:R-:W-:Y:S01]  /*0b40*/  IADD3 R48, R225.reuse, 0x134, RZ ;  /* 0x00000134e1307810 */ /* 0x040fe20007ffe0ff */
[----:B------:R3:W-:Y:S01]  /*0b50*/  STL [R1+0x3fc], R0 ;  /* 0x0003fc0001007387 */ /* 0x0007e20000100800 */
[----:B------:R-:W-:-:S02]  /*0b60*/  IADD3 R47, R225, 0x135, RZ ;  /* 0x00000135e12f7810 */ /* 0x000fc40007ffe0ff */
[C---:B-1----:R-:W-:Y:S01]  /*0b70*/  IADD3 R3, R225.reuse, 0x9, RZ ;  /* 0x00000009e1037810 */ /* 0x042fe20007ffe0ff */
[----:B------:R1:W-:Y:S01]  /*0b80*/  STL [R1+0x41a8], R6 ;  /* 0x0041a80601007387 */ /* 0x0003e20000100800 */
[C---:B------:R-:W-:Y:S02]  /*0b90*/  IADD3 R51, R225.reuse, 0x13b, RZ ;  /* 0x0000013be1337810 */ /* 0x040fe40007ffe0ff */
[C---:B--2---:R-:W-:Y:S01]  /*0ba0*/  IADD3 R2, R225.reuse, 0xa, RZ ;  /* 0x0000000ae1027810 */ /* 0x044fe20007ffe0ff */
[----:B------:R2:W-:Y:S01]  /*0bb0*/  STL [R1+0x41b0], R4 ;  /* 0x0041b00401007387 */ /* 0x0005e20000100800 */
[----:B------:R-:W-:Y:S02]  /*0bc0*/  IABS R8, R3 ;  /* 0x0000000300087213 */ /* 0x000fe40000000000 */
[----:B---3--:R-:W-:Y:S01]  /*0bd0*/  IADD3 R0, R225, 0xb, RZ ;  /* 0x0000000be1007810 */ /* 0x008fe20007ffe0ff */
[----:B------:R3:W-:Y:S01]  /*0be0*/  STL [R1+0x41ac], R3 ;  /* 0x0041ac0301007387 */ /* 0x0007e20000100800 */
[----:B------:R-:W-:-:S02]  /*0bf0*/  IABS R9, R2 ;  /* 0x0000000200097213 */ /* 0x000fc40000000000 */
[----:B-1----:R-:W-:Y:S01]  /*0c00*/  IABS R6, R6 ;  /* 0x0000000600067213 */ /* 0x002fe20000000000 */
[----:B------:R1:W-:Y:S01]  /*0c10*/  STL [R1+0x41b4], R2 ;  /* 0x0041b40201007387 */ /* 0x0003e20000100800 */
[----:B------:R-:W-:Y:S01]  /*0c20*/  IABS R10, R0 ;  /* 0x00000000000a7213 */ /* 0x000fe20000000000 */
[C---:B--2---:R-:W-:Y:S01]  /*0c30*/  IMAD.HI.U32 R4, R244.reuse, R9, RZ ;  /* 0x00000009f4047227 */ /* 0x044fe200078e00ff */
[C---:B------:R-:W-:Y:S01]  /*0c40*/  IADD3 R55, R225.reuse, 0x137, RZ ;  /* 0x00000137e1377810 */ /* 0x040fe20007ffe0ff */
[----:B------:R2:W-:Y:S01]  /*0c50*/  STL [R1+0x41b8], R0 ;  /* 0x0041b80001007387 */ /* 0x0005e20000100800 */
[C---:B------:R-:W-:Y:S01]  /*0c60*/  IADD3 R54, R225.reuse, 0x138, RZ ;  /* 0x00000138e1367810 */ /* 0x040fe20007ffe0ff */
[C---:B---3--:R-:W-:Y:S01]  /*0c70*/  IMAD.HI.U32 R3, R244.reuse, R8, RZ ;  /* 0x00000008f4037227 */ /* 0x048fe200078e00ff */
[C---:B------:R-:W-:Y:S02]  /*0c80*/  IADD3 R53, R225.reuse, 0x139, RZ ;  /* 0x00000139e1357810 */ /* 0x040fe40007ffe0ff */
[----:B------:R-:W-:Y:S01]  /*0c90*/  IADD3 R52, R225, 0x13a, RZ ;  /* 0x0000013ae1347810 */ /* 0x000fe20007ffe0ff */
[----:B-1----:R-:W-:Y:S01]  /*0ca0*/  IMAD.HI.U32 R2, R244, R7, RZ ;  /* 0x00000007f4027227 */ /* 0x002fe200078e00ff */
[----:B------:R-:W-:-:S02]  /*0cb0*/  IADD3 R3, -R3, RZ, RZ ;  /* 0x000000ff03037210 */ /* 0x000fc40007ffe1ff */
[C---:B------:R-:W-:Y:S01]  /*0cc0*/  IADD3 R56, R225.reuse, 0x140, RZ ;  /* 0x00000140e1387810 */ /* 0x040fe20007ffe0ff */
[C---:B--2---:R-:W-:Y:S01]  /*0cd0*/  IMAD.HI.U32 R0, R244.reuse, R6, RZ ;  /* 0x00000006f4007227 */ /* 0x044fe200078e00ff */
        /* <DEDUP_REMOVED lines=10> */
[----:B------:R-:W-:Y:S01]  /*0d80*/  IADD3 R64, R225, 0x142, RZ ;  /* 0x00000142e1407810 */ /* 0x000fe20007ffe0ff */
[----:B------:R-:W-:Y:S01]  /*0d90*/  IMAD R0, R245, R2, R7 ;  /* 0x00000002f5007224 */ /* 0x000fe200078e0207 */
[C---:B------:R-:W-:Y:S01]  /*0da0*/  IADD3 R63, R225.reuse, 0x143, RZ ;  /* 0x00000143e13f7810 */ /* 0x040fe20007ffe0ff */
[----:B------:R-:W-:Y:S01]  /*0db0*/  IMAD.MOV R4, RZ, RZ, -R4 ;  /* 0x000000ffff047224 */ /* 0x000fe200078e0a04 */
[----:B------:R1:W-:Y:S01]  /*0dc0*/  STL [R1+0x3f8], R6 ;  /* 0x0003f80601007387 */ /* 0x0003e20000100800 */
[----:B------:R-:W-:Y:S01]  /*0dd0*/  IMAD.MOV R5, RZ, RZ, -R5 ;  /* 0x000000ffff057224 */ /* 0x000fe200078e0a05 */
[----:B------:R-:W-:Y:S01]  /*0de0*/  IADD3 R62, R225, 0x144, RZ ;  /* 0x00000144e13e7810 */ /* 0x000fe20007ffe0ff */
[C---:B------:R-:W-:Y:S01]  /*0df0*/  IMAD R3, R245.reuse, R3, R8 ;  /* 0x00000003f5037224 */ /* 0x040fe200078e0208 */
[----:B------:R2:W-:Y:S01]  /*0e00*/  STL [R1+0x3f4], R0 ;  /* 0x0003f40001007387 */ /* 0x0005e20000100800 */
[----:B------:R-:W-:Y:S01]  /*0e10*/  IMAD R2, R245, R4, R9 ;  /* 0x00000004f5027224 */ /* 0x000fe200078e0209 */
[----:B------:R-:W-:-:S02]  /*0e20*/  IADD3 R4, R225, 0xd, RZ ;  /* 0x0000000de1047810 */ /* 0x000fc40007ffe0ff */
[----:B------:R3:W-:Y:S01]  /*0e30*/  STL [R1+0x3f0], R3 ;  /* 0x0003f00301007387 */ /* 0x0007e20000100800 */
[C---:B------:R-:W-:Y:S02]  /*0e40*/  IADD3 R66, R225.reuse, 0x14a, RZ ;  /* 0x0000014ae1427810 */ /* 0x040fe40007ffe0ff */
[----:B-1----:R-:W-:Y:S01]  /*0e50*/  IADD3 R6, R225, 0xc, RZ ;  /* 0x0000000ce1067810 */ /* 0x002fe20007ffe0ff */
[----:B------:R1:W-:Y:S01]  /*0e60*/  STL [R1+0x3ec], R2 ;  /* 0x0003ec0201007387 */ /* 0x0003e20000100800 */
[----:B------:R-:W-:Y:S01]  /*0e70*/  IABS R7, R4 ;  /* 0x0000000400077213 */ /* 0x000fe20000000000 */
[----:B--2---:R-:W-:Y:S01]  /*0e80*/  IMAD R0, R245, R5, R10 ;  /* 0x00000005f5007224 */ /* 0x004fe200078e020a */
[C---:B------:R-:W-:Y:S02]  /*0e90*/  IADD3 R70, R225.reuse, 0x146, RZ ;  /* 0x00000146e1467810 */ /* 0x040fe40007ffe0ff */
[C---:B------:R-:W-:Y:S02]  /*0ea0*/  IADD3 R69, R225.reuse, 0x147, RZ ;  /* 0x00000147e1457810 */ /* 0x040fe40007ffe0ff */
[C---:B---3--:R-:W-:Y:S01]  /*0eb0*/  IADD3 R3, R225.reuse, 0xe, RZ ;  /* 0x0000000ee1037810 */ /* 0x048fe20007ffe0ff */
[----:B------:R2:W-:Y:S01]  /*0ec0*/  STL [R1+0x3e8], R0 ;  /* 0x0003e80001007387 */ /* 0x0005e20000100800 */
[----:B------:R-:W-:-:S02]  /*0ed0*/  IADD3 R68, R225, 0x148, RZ ;  /* 0x00000148e1447810 */ /* 0x000fc40007ffe0ff */
[C---:B-1----:R-:W-:Y:S01]  /*0ee0*/  IADD3 R2, R225.reuse, 0xf, RZ ;  /* 0x0000000fe1027810 */ /* 0x042fe20007ffe0ff */
[----:B------:R1:W-:Y:S01]  /*0ef0*/  STL [R1+0x41c0], R6 ;  /* 0x0041c00601007387 */ /* 0x0003e20000100800 */
[----:B------:R-:W-:Y:S02]  /*0f00*/  IABS R8, R3 ;  /* 0x0000000300087213 */ /* 0x000fe40000000000 */
[----:B------:R-:W-:Y:S01]  /*0f10*/  IABS R9, R2 ;  /* 0x0000000200097213 */ /* 0x000fe20000000000 */
[----:B------:R3:W-:Y:S01]  /*0f20*/  STL [R1+0x41bc], R4 ;  /* 0x0041bc0401007387 */ /* 0x0007e20000100800 */
[C---:B------:R-:W-:Y:S02]  /*0f30*/  IADD3 R67, R225.reuse, 0x149, RZ ;  /* 0x00000149e1437810 */ /* 0x040fe40007ffe0ff */
[C---:B--2---:R-:W-:Y:S01]  /*0f40*/  IADD3 R0, R225.reuse, 0x10, RZ ;  /* 0x00000010e1007810 */ /* 0x044fe20007ffe0ff */
[----:B------:R2:W-:Y:S01]  /*0f50*/  STL [R1+0x41c4], R3 ;  /* 0x0041c40301007387 */ /* 0x0005e20000100800 */
[----:B------:R-:W-:-:S02]  /*0f60*/  IADD3 R71, R225, 0x14f, RZ ;  /* 0x0000014fe1477810 */ /* 0x000fc40007ffe0ff */
[----:B-1----:R-:W-:Y:S01]  /*0f70*/  IABS R6, R6 ;  /* 0x0000000600067213 */ /* 0x002fe20000000000 */
[----:B------:R1:W-:Y:S01]  /*0f80*/  STL [R1+0x41c8], R2 ;  /* 0x0041c80201007387 */ /* 0x0003e20000100800 */
[----:B------:R-:W-:Y:S01]  /*0f90*/  IABS R10, R0 ;  /* 0x00000000000a7213 */ /* 0x000fe20000000000 */
[C---:B---3--:R-:W-:Y:S01]  /*0fa0*/  IMAD.HI.U32 R4, R244.reuse, R9, RZ ;  /* 0x00000009f4047227 */ /* 0x048fe200078e00ff */
[C---:B------:R-:W-:Y:S01]  /*0fb0*/  IADD3 R75, R225.reuse, 0x14b, RZ ;  /* 0x0000014be14b7810 */ /* 0x040fe20007ffe0ff */
[----:B------:R3:W-:Y:S01]  /*0fc0*/  STL [R1+0x41d0], R0 ;  /* 0x0041d00001007387 */ /* 0x0007e20000100800 */
[C---:B------:R-:W-:Y:S01]  /*0fd0*/  IADD3 R74, R225.reuse, 0x14c, RZ ;  /* 0x0000014ce14a7810 */ /* 0x040fe20007ffe0ff */
[C---:B--2---:R-:W-:Y:S01]  /*0fe0*/  IMAD.HI.U32 R3, R244.reuse, R8, RZ ;  /* 0x00000008f4037227 */ /* 0x044fe200078e00ff */
[C---:B------:R-:W-:Y:S02]  /*0ff0*/  IADD3 R73, R225.reuse, 0x14d, RZ ;  /* 0x0000014de1497810 */ /* 0x040fe40007ffe0ff */
[C---:B------:R-:W-:Y:S01]  /*1000*/  IADD3 R72, R225.reuse, 0x14e, RZ ;  /* 0x0000014ee1487810 */ /* 0x040fe20007ffe0ff */
[----:B-1----:R-:W-:Y:S01]  /*1010*/  IMAD.HI.U32 R2, R244, R7, RZ ;  /* 0x00000007f4027227 */ /* 0x002fe200078e00ff */
[----:B------:R-:W-:-:S02]  /*1020*/  IADD3 R76, R225, 0x154, RZ ;  /* 0x00000154e14c7810 */ /* 0x000fc40007ffe0ff */
[C---:B------:R-:W-:Y:S01]  /*1030*/  IADD3 R80, R225.reuse, 0x150, RZ ;  /* 0x00000150e1507810 */ /* 0x040fe20007ffe0ff */
[C---:B---3--:R-:W-:Y:S01]  /*1040*/  IMAD.HI.U32 R0, R244.reuse, R6, RZ ;  /* 0x00000006f4007227 */ /* 0x048fe200078e00ff */
        /* <DEDUP_REMOVED lines=50> */
[C---:B------:R-:W-:Y:S01]  /*1370*/  IADD3 R92, R225.reuse, 0x162, RZ ;  /* 0x00000162e15c7810 */ /* 0x040fe20007ffe0ff */
[----:B-1----:R-:W-:Y:S01]  /*1380*/  IMAD.HI.U32 R2, R244, R7, RZ ;  /* 0x00000007f4027227 */ /* 0x002fe200078e00ff */
[----:B------:R-:W-:-:S02]  /*1390*/  IADD3 R96, R225, 0x168, RZ ;  /* 0x00000168e1607810 */ /* 0x000fc40007ffe0ff */
        /* <DEDUP_REMOVED lines=56> */
[----:B--2---:R-:W-:Y:S01]  /*1720*/  IMAD.HI.U32 R0, R244, R6, RZ ;  /* 0x00000006f4007227 */ /* 0x004fe200078e00ff */
[C---:B------:R-:W-:Y:S02]  /*1730*/  IADD3 R119, R225.reuse, 0x179, RZ ;  /* 0x00000179e1777810 */ /* 0x040fe40007ffe0ff */
[C---:B------:R-:W-:Y:S01]  /*1740*/  IADD3 R118, R225.reuse, 0x17a, RZ ;  /* 0x0000017ae1767810 */ /* 0x040fe20007ffe0ff */
[----:B------:R-:W-:Y:S01]  /*1750*/  IMAD.MOV R2, RZ, RZ, -R2 ;  /* 0x000000ffff027224 */ /* 0x000fe200078e0a02 */
[----:B------:R-:W-:Y:S01]  /*1760*/  IADD3 R0, -R0, RZ, RZ ;  /* 0x000000ff00007210 */ /* 0x000fe20007ffe1ff */
[----:B------:R-:W-:Y:S01]  /*1770*/  IMAD.HI.U32 R5, R244, R10, RZ ;  /* 0x0000000af4057227 */ /* 0x000fe200078e00ff */
[C---:B------:R-:W-:Y:S02]  /*1780*/  IADD3 R117, R225.reuse, 0x17b, RZ ;  /* 0x0000017be1757810 */ /* 0x040fe40007ffe0ff */
        /* <DEDUP_REMOVED lines=95> */
[----:B---3--:R-:W-:Y:S01]  /*1d80*/  IMAD.HI.U32 R3, R244, R8, RZ ;  /* 0x00000008f4037227 */ /* 0x008fe200078e00ff */
[----:B------:R-:W-:Y:S02]  /*1d90*/  IADD3 R4, -R4, RZ, RZ ;  /* 0x000000ff04047210 */ /* 0x000fe40007ffe1ff */
        /* <DEDUP_REMOVED lines=170> */
[----:B------:R-:W-:Y:S02]  /*2840*/  IADD3 R2, -R2, RZ, RZ ;  /* 0x000000ff02027210 */ /* 0x000fe40007ffe1ff */
[C---:B------:R-:W-:Y:S01]  /*2850*/  IADD3 R219, R225.reuse, 0x1dc, RZ ;  /* 0x000001dce1db7810 */ /* 0x040fe20007ffe0ff */
[----:B------:R-:W-:Y:S01]  /*2860*/  IMAD.MOV R0, RZ, RZ, -R0 ;  /* 0x000000ffff007224 */ /* 0x000fe200078e0a00 */
[C---:B------:R-:W-:Y:S01]  /*2870*/  IADD3 R218, R225.reuse, 0x1dd, RZ ;  /* 0x000001dde1da7810 */ /* 0x040fe20007ffe0ff */
[----:B------:R-:W-:Y:S01]  /*2880*/  IMAD.HI.U32 R5, R244, R10, RZ ;  /* 0x0000000af4057227 */ /* 0x000fe200078e00ff */
[C---:B------:R-:W-:Y:S02]  /*2890*/  IADD3 R217, R225.reuse, 0x1de, RZ ;  /* 0x000001dee1d97810 */ /* 0x040fe40007ffe0ff */
[----:B------:R-:W-:Y:S01]  /*28a0*/  IADD3 R216, R225, 0x1df, RZ ;  /* 0x000001dfe1d87810 */ /* 0x000fe20007ffe0ff */
[----:B------:R-:W-:-:S02]  /*28b0*/  IMAD R6, R245, R0, R6 ;  /* 0x00000000f5067224 */ /* 0x000fc400078e0206 */
[----:B------:R-:W-:Y:S02]  /*28c0*/  IMAD.MOV R3, RZ, RZ, -R3 ;  /* 0x000000ffff037224 */ /* 0x000fe400078e0a03 */
[C---:B------:R-:W-:Y:S01]  /*28d0*/  IMAD R0, R245.reuse, R2, R7 ;  /* 0x00000002f5007224 */ /* 0x040fe200078e0207 */
[----:B------:R1:W-:Y:S01]  /*28e0*/  STL [R1+0x358], R6 ;  /* 0x0003580601007387 */ /* 0x0003e20000100800 */
[----:B------:R-:W-:Y:S02]  /*28f0*/  IMAD.MOV R4, RZ, RZ, -R4 ;  /* 0x000000ffff047224 */ /* 0x000fe400078e0a04 */
[----:B------:R-:W-:Y:S01]  /*2900*/  IMAD.MOV R5, RZ, RZ, -R5 ;  /* 0x000000ffff057224 */ /* 0x000fe200078e0a05 */
[----:B------:R2:W-:Y:S01]  /*2910*/  STL [R1+0x354], R0 ;  /* 0x0003540001007387 */ /* 0x0005e20000100800 */
[C---:B------:R-:W-:Y:S02]  /*2920*/  IMAD R3, R245.reuse, R3, R8 ;  /* 0x00000003f5037224 */ /* 0x040fe400078e0208 */
[----:B------:R-:W-:Y:S01]  /*2930*/  IMAD R2, R245, R4, R9 ;  /* 0x00000004f5027224 */ /* 0x000fe200078e0209 */
[----:B------:R-:W-:-:S02]  /*2940*/  IADD3 R4, R225, 0x35, RZ ;  /* 0x00000035e1047810 */ /* 0x000fc40007ffe0ff */
[----:B-1----:R-:W-:Y:S01]  /*2950*/  IADD3 R6, R225, 0x34, RZ ;  /* 0x00000034e1067810 */ /* 0x002fe20007ffe0ff */
[----:B------:R1:W-:Y:S01]  /*2960*/  STL [R1+0x350], R3 ;  /* 0x0003500301007387 */ /* 0x0003e20000100800 */
[----:B------:R-:W-:Y:S01]  /*2970*/  IABS R7, R4 ;  /* 0x0000000400077213 */ /* 0x000fe20000000000 */
[----:B--2---:R-:W-:Y:S02]  /*2980*/  IMAD R0, R245, R5, R10 ;  /* 0x00000005f5007224 */ /* 0x004fe400078e020a */
[----:B------:R2:W-:Y:S04]  /*2990*/  STL [R1+0x34c], R2 ;  /* 0x00034c0201007387 */ /* 0x0005e80000100800 */
[----:B------:R3:W-:Y:S01]  /*29a0*/  STL [R1+0x348], R0 ;  /* 0x0003480001007387 */ /* 0x0007e20000100800 */
[----:B-1----:R-:W-:-:S03]  /*29b0*/  IADD3 R3, R225, 0x36, RZ ;  /* 0x00000036e1037810 */ /* 0x002fc60007ffe0ff */
[----:B------:R1:W-:Y:S01]  /*29c0*/  STL [R1+0x4260], R6 ;  /* 0x0042600601007387 */ /* 0x0003e20000100800 */
[----:B--2---:R-:W-:-:S03]  /*29d0*/  IADD3 R2, R225, 0x37, RZ ;  /* 0x00000037e1027810 */ /* 0x004fc60007ffe0ff */
[----:B------:R2:W-:Y:S01]  /*29e0*/  STL [R1+0x425c], R4 ;  /* 0x00425c0401007387 */ /* 0x0005e20000100800 */
[----:B------:R-:W-:Y:S02]  /*29f0*/  IABS R8, R3 ;  /* 0x0000000300087213 */ /* 0x000fe40000000000 */
[----:B---3--:R-:W-:Y:S01]  /*2a00*/  IADD3 R0, R225, 0x38, RZ ;  /* 0x00000038e1007810 */ /* 0x008fe20007ffe0ff */
[----:B------:R3:W-:Y:S01]  /*2a10*/  STL [R1+0x4264], R3 ;  /* 0x0042640301007387 */ /* 0x0007e20000100800 */
[----:B------:R-:W-:Y:S02]  /*2a20*/  IABS R9, R2 ;  /* 0x0000000200097213 */ /* 0x000fe40000000000 */
[----:B-1----:R-:W-:Y:S01]  /*2a30*/  IABS R6, R6 ;  /* 0x0000000600067213 */ /* 0x002fe20000000000 */
[----:B------:R1:W-:Y:S01]  /*2a40*/  STL [R1+0x4268], R2 ;  /* 0x0042680201007387 */ /* 0x0003e20000100800 */
[----:B------:R-:W-:Y:S01]  /*2a50*/  IABS R10, R0 ;  /* 0x00000000000a7213 */ /* 0x000fe20000000000 */
[----:B--2---:R-:W-:-:S02]  /*2a60*/  IMAD.HI.U32 R4, R244, R9, RZ ;  /* 0x00000009f4047227 */ /* 0x004fc400078e00ff */
[----:B------:R2:W-:Y:S02]  /*2a70*/  STL [R1+0x4270], R0 ;  /* 0x0042700001007387 */ /* 0x0005e40000100800 */
[----:B---3--:R-:W-:-:S04]  /*2a80*/  IMAD.HI.U32 R3, R244, R8, RZ ;  /* 0x00000008f4037227 */ /* 0x008fc800078e00ff */
[----:B-1----:R-:W-:-:S04]  /*2a90*/  IMAD.HI.U32 R2, R244, R7, RZ ;  /* 0x00000007f4027227 */ /* 0x002fc800078e00ff */
[----:B--2---:R-:W-:-:S04]  /*2aa0*/  IMAD.HI.U32 R0, R244, R6, RZ ;  /* 0x00000006f4007227 */ /* 0x004fc800078e00ff */
[----:B------:R-:W-:Y:S02]  /*2ab0*/  IMAD.MOV R0, RZ, RZ, -R0 ;  /* 0x000000ffff007224 */ /* 0x000fe400078e0a00 */
[----:B------:R-:W-:Y:S02]  /*2ac0*/  IMAD.MOV R2, RZ, RZ, -R2 ;  /* 0x000000ffff027224 */ /* 0x000fe400078e0a02 */
[----:B------:R-:W-:-:S04]  /*2ad0*/  IMAD.HI.U32 R5, R244, R10, RZ ;  /* 0x0000000af4057227 */ /* 0x000fc800078e00ff */
[C---:B------:R-:W-:Y:S02]  /*2ae0*/  IMAD R6, R245.reuse, R0, R6 ;  /* 0x00000000f5067224 */ /* 0x040fe400078e0206 */
[----:B------:R-:W-:Y:S02]  /*2af0*/  IMAD.MOV R3, RZ, RZ, -R3 ;  /* 0x000000ffff037224 */ /* 0x000fe400078e0a03 */
[C---:B------:R-:W-:Y:S01]  /*2b00*/  IMAD R0, R245.reuse, R2, R7 ;  /* 0x00000002f5007224 */ /* 0x040fe200078e0207 */
[----:B------:R1:W-:Y:S01]  /*2b10*/  STL [R1+0x344], R6 ;  /* 0x0003440601007387 */ /* 0x0003e20000100800 */
[----:B------:R-:W-:Y:S02]  /*2b20*/  IMAD.MOV R4, RZ, RZ, -R4 ;  /* 0x000000ffff047224 */ /* 0x000fe400078e0a04 */
[----:B------:R-:W-:Y:S01]  /*2b30*/  IMAD.MOV R5, RZ, RZ, -R5 ;  /* 0x000000ffff057224 */ /* 0x000fe200078e0a05 */
[----:B------:R2:W-:Y:S01]  /*2b40*/  STL [R1+0x340], R0 ;  /* 0x0003400001007387 */ /* 0x0005e20000100800 */
[----:B------:R-:W-:-:S02]  /*2b50*/  IMAD R3, R245, R3, R8 ;  /* 0x00000003f5037224 */ /* 0x000fc400078e0208 */
[----:B------:R-:W-:Y:S01]  /*2b60*/  IMAD R2, R245, R4, R9 ;  /* 0x00000004f5027224 */ /* 0x000fe200078e0209 */
[C---:B------:R-:W-:Y:S02]  /*2b70*/  IADD3 R4, R225.reuse, 0x3a, RZ ;  /* 0x0000003ae1047810 */ /* 0x040fe40007ffe0ff */
        /* <DEDUP_REMOVED lines=23> */
[----:B------:R-:W-:-:S04]  /*2cf0*/  IMAD.HI.U32 R5, R244, R10, RZ ;  /* 0x0000000af4057227 */ /* 0x000fc800078e00ff */
[----:B------:R-:W-:Y:S01]  /*2d00*/  IMAD.MOV R2, RZ, RZ, -R2 ;  /* 0x000000ffff027224 */ /* 0x000fe200078e0a02 */
[----:B------:R-:W-:Y:S01]  /*2d10*/  IADD3 R5, -R5, RZ, RZ ;  /* 0x000000ff05057210 */ /* 0x000fe20007ffe1ff */
[C---:B------:R-:W-:Y:S02]  /*2d20*/  IMAD R6, R245.reuse, R0, R6 ;  /* 0x00000000f5067224 */ /* 0x040fe400078e0206 */
[----:B------:R-:W-:Y:S02]  /*2d30*/  IMAD.MOV R3, RZ, RZ, -R3 ;  /* 0x000000ffff037224 */ /* 0x000fe400078e0a03 */
[C---:B------:R-:W-:Y:S01]  /*2d40*/  IMAD R0, R245.reuse, R2, R7 ;  /* 0x00000002f5007224 */ /* 0x040fe200078e0207 */
[----:B------:R1:W-:Y:S01]  /*2d50*/  STL [R1+0x330], R6 ;  /* 0x0003300601007387 */ /* 0x0003e20000100800 */
[----:B------:R-:W-:Y:S02]  /*2d60*/  IMAD.MOV R4, RZ, RZ, -R4 ;  /* 0x000000ffff047224 */ /* 0x000fe400078e0a04 */
[C---:B------:R-:W-:Y:S01]  /*2d70*/  IMAD R3, R245.reuse, R3, R8 ;  /* 0x00000003f5037224 */ /* 0x040fe200078e0208 */
[----:B------:R2:W-:Y:S01]  /*2d80*/  STL [R1+0x32c], R0 ;  /* 0x00032c0001007387 */ /* 0x0005e20000100800 */
[----:B------:R-:W-:Y:S01]  /*2d90*/  IMAD R2, R245, R4, R9 ;  /* 0x00000004f5027224 */ /* 0x000fe200078e0209 */
[----:B------:R-:W-:-:S02]  /*2da0*/  IADD3 R4, R225, 0x3f, RZ ;  /* 0x0000003fe1047810 */ /* 0x000fc40007ffe0ff */
[----:B------:R3:W-:Y:S01]  /*2db0*/  STL [R1+0x328], R3 ;  /* 0x0003280301007387 */ /* 0x0007e20000100800 */
[----:B-1----:R-:W-:-:S03]  /*2dc0*/  IADD3 R6, R225, 0x3e, RZ ;  /* 0x0000003ee1067810 */ /* 0x002fc60007ffe0ff */
[----:B------:R1:W-:Y:S01]  /*2dd0*/  STL [R1+0x324], R2 ;  /* 0x0003240201007387 */ /* 0x0003e20000100800 */
[----:B------:R-:W-:Y:S01]  /*2de0*/  IABS R7, R4 ;  /* 0x0000000400077213 */ /* 0x000fe20000000000 */
[----:B--2---:R-:W-:Y:S01]  /*2df0*/  IMAD R0, R245, R5, R10 ;  /* 0x00000005f5007224 */ /* 0x004fe200078e020a */
[----:B---3--:R-:W-:-:S04]  /*2e00*/  IADD3 R3, R225, 0x40, RZ ;  /* 0x00000040e1037810 */ /* 0x008fc80007ffe0ff */
[----:B------:R2:W-:Y:S01]  /*2e10*/  STL [R1+0x320], R0 ;  /* 0x0003200001007387 */ /* 0x0005e20000100800 */
[----:B-1----:R-:W-:-:S03]  /*2e20*/  IADD3 R2, R225, 0x41, RZ ;  /* 0x00000041e1027810 */ /* 0x002fc60007ffe0ff */
[----:B------:R1:W-:Y:S01]  /*2e30*/  STL [R1+0x4284], R6 ;  /* 0x0042840601007387 */ /* 0x0003e20000100800 */
[----:B------:R-:W-:Y:S02]  /*2e40*/  IABS R8, R3 ;  /* 0x0000000300087213 */ /* 0x000fe40000000000 */
[----:B------:R-:W-:Y:S01]  /*2e50*/  IABS R9, R2 ;  /* 0x0000000200097213 */ /* 0x000fe20000000000 */
[----:B------:R3:W-:Y:S01]  /*2e60*/  STL [R1+0x4288], R4 ;  /* 0x0042880401007387 */ /* 0x0007e20000100800 */
[----:B--2---:R-:W-:-:S03]  /*2e70*/  IADD3 R0, R225, 0x42, RZ ;  /* 0x00000042e1007810 */ /* 0x004fc60007ffe0ff */
[----:B------:R2:W-:Y:S01]  /*2e80*/  STL [R1+0x4290], R3 ;  /* 0x0042900301007387 */ /* 0x0005e20000100800 */
[----:B-1----:R-:W-:-:S03]  /*2e90*/  IABS R6, R6 ;  /* 0x0000000600067213 */ /* 0x002fc60000000000 */
[----:B------:R1:W-:Y:S01]  /*2ea0*/  STL [R1+0x428c], R2 ;  /* 0x00428c0201007387 */ /* 0x0003e20000100800 */
[----:B------:R-:W-:Y:S01]  /*2eb0*/  IABS R10, R0 ;  /* 0x00000000000a7213 */ /* 0x000fe20000000000 */
[C---:B---3--:R-:W-:Y:S02]  /*2ec0*/  IMAD.HI.U32 R4, R244.reuse, R9, RZ ;  /* 0x00000009f4047227 */ /* 0x048fe400078e00ff */
[----:B------:R3:W-:Y:S02]  /*2ed0*/  STL [R1+0x4294], R0 ;  /* 0x0042940001007387 */ /* 0x0007e40000100800 */
[----:B--2---:R-:W-:-:S04]  /*2ee0*/  IMAD.HI.U32 R3, R244, R8, RZ ;  /* 0x00000008f4037227 */ /* 0x004fc800078e00ff */
[----:B-1----:R-:W-:-:S04]  /*2ef0*/  IMAD.HI.U32 R2, R244, R7, RZ ;  /* 0x00000007f4027227 */ /* 0x002fc800078e00ff */
[----:B---3--:R-:W-:-:S04]  /*2f00*/  IMAD.HI.U32 R0, R244, R6, RZ ;  /* 0x00000006f4007227 */ /* 0x008fc800078e00ff */
        /* <DEDUP_REMOVED lines=68> */
[----:B-1----:R-:W-:Y:S01]  /*3350*/  IMAD.HI.U32 R2, R244, R7, RZ ;  /* 0x00000007f4027227 */ /* 0x002fe200078e00ff */
[----:B------:R-:W-:-:S03]  /*3360*/  IADD3 R3, -R3, RZ, RZ ;  /* 0x000000ff03037210 */ /* 0x000fc60007ffe1ff */
[----:B--2---:R-:W-:-:S04]  /*3370*/  IMAD.HI.U32 R0, R244, R6, RZ ;  /* 0x00000006f4007227 */ /* 0x004fc800078e00ff */
[----:B------:R-:W-:Y:S02]  /*3380*/  IMAD.MOV R0, RZ, RZ, -R0 ;  /* 0x000000ffff007224 */ /* 0x000fe400078e0a00 */
[----:B------:R-:W-:Y:S02]  /*3390*/  IMAD.MOV R2, RZ, RZ, -R2 ;  /* 0x000000ffff027224 */ /* 0x000fe400078e0a02 */
[----:B------:R-:W-:-:S04]  /*33a0*/  IMAD.HI.U32 R5, R244, R10, RZ ;  /* 0x0000000af4057227 */ /* 0x000fc800078e00ff */
[C---:B------:R-:W-:Y:S02]  /*33b0*/  IMAD R6, R245.reuse, R0, R6 ;  /* 0x00000000f5067224 */ /* 0x040fe400078e0206 */
[C---:B------:R-:W-:Y:S02]  /*33c0*/  IMAD R0, R245.reuse, R2, R7 ;  /* 0x00000002f5007224 */ /* 0x040fe400078e0207 */
[----:B------:R-:W-:Y:S01]  /*33d0*/  IMAD.MOV R4, RZ, RZ, -R4 ;  /* 0x000000ffff047224 */ /* 0x000fe200078e0a04 */
        /* <DEDUP_REMOVED lines=98> */
[----:B------:R-:W-:Y:S01]  /*3a00*/  IMAD.MOV R2, RZ, RZ, -R2 ;  /* 0x000000ffff027224 */ /* 0x000fe200078e0a02 */
[----:B------:R-:W-:Y:S01]  /*3a10*/  IADD3 R0, -R0, RZ, RZ ;  /* 0x000000ff00007210 */ /* 0x000fe20007ffe1ff */
        /* <DEDUP_REMOVED lines=65> */
[----:B---3--:R-:W-:Y:S01]  /*3e30*/  IMAD.HI.U32 R3, R244, R8, RZ ;  /* 0x00000008f4037227 */ /* 0x008fe200078e00ff */
[----:B------:R-:W-:-:S03]  /*3e40*/  IADD3 R4, -R4, RZ, RZ ;  /* 0x000000ff04047210 */ /* 0x000fc60007ffe1ff */
        /* <DEDUP_REMOVED lines=73> */
[----:B------:R-:W-:Y:S02]  /*42e0*/  IMAD.MOV R3, RZ, RZ, -R3 ;  /* 0x000000ffff037224 */ /* 0x000fe400078e0a03 */
[----:B------:R-:W-:-:S04]  /*42f0*/  IMAD.HI.U32 R5, R244, R10, RZ ;  /* 0x0000000af4057227 */ /* 0x000fc800078e00ff */
[----:B------:R-:W-:Y:S02]  /*4300*/  IMAD.MOV R4, RZ, RZ, -R4 ;  /* 0x000000ffff047224 */ /* 0x000fe400078e0a04 */
[C---:B------:R-:W-:Y:S02]  /*4310*/  IMAD R6, R245.reuse, R0, R6 ;  /* 0x00000000f5067224 */ /* 0x040fe400078e0206 */
[C---:B------:R-:W-:Y:S02]  /*4320*/  IMAD R0, R245.reuse, R2, R7 ;  /* 0x00000002f5007224 */ /* 0x040fe400078e0207 */
[C---:B------:R-:W-:Y:S01]  /*4330*/  IMAD R2, R245.reuse, R3, R8 ;  /* 0x00000003f5027224 */ /* 0x040fe200078e0208 */
[----:B------:R1:W-:Y:S01]  /*4340*/  STL [R1+0x268], R6 ;  /* 0x0002680601007387 */ /* 0x0003e20000100800 */
[----:B------:R-:W-:Y:S02]  /*4350*/  IMAD.MOV R5, RZ, RZ, -R5 ;  /* 0x000000ffff057224 */ /* 0x000fe400078e0a05 */
[----:B------:R-:W-:Y:S01]  /*4360*/  IMAD R3, R245, R4, R9 ;  /* 0x00000004f5037224 */ /* 0x000fe200078e0209 */
[----:B------:R2:W-:Y:S01]  /*4370*/  STL [R1+0x264], R0 ;  /* 0x0002640001007387 */ /* 0x0005e20000100800 */
[----:B------:R-:W-:-:S03]  /*4380*/  IADD3 R4, R225, 0x72, RZ ;  /* 0x00000072e1047810 */ /* 0x000fc60007ffe0ff */
[----:B------:R3:W-:Y:S01]  /*4390*/  STL [R1+0x260], R2 ;  /* 0x0002600201007387 */ /* 0x0007e20000100800 */
[----:B-1----:R-:W-:-:S03]  /*43a0*/  IADD3 R6, R225, 0x73, RZ ;  /* 0x00000073e1067810 */ /* 0x002fc60007ffe0ff */
[----:B------:R1:W-:Y:S01]  /*43b0*/  STL [R1+0x25c], R3 ;  /* 0x00025c0301007387 */ /* 0x0003e20000100800 */
[----:B--2---:R-:W-:Y:S01]  /*43c0*/  IMAD R0, R245, R5, R10 ;  /* 0x00000005f5007224 */ /* 0x004fe200078e020a */
[----:B------:R-:W-:Y:S02]  /*43d0*/  IABS R5, R6 ;  /* 0x0000000600057213 */ /* 0x000fe40000000000 */
[C---:B---3--:R-:W-:Y:S02]  /*43e0*/  IADD3 R2, R225.reuse, 0x70, RZ ;  /* 0x00000070e1027810 */ /* 0x048fe40007ffe0ff */
[----:B------:R2:W-:Y:S01]  /*43f0*/  STL [R1+0x258], R0 ;  /* 0x0002580001007387 */ /* 0x0005e20000100800 */
[----:B------:R-:W-:Y:S01]  /*4400*/  IMAD.HI.U32 R9, R244, R5, RZ ;  /* 0x00000005f4097227 */ /* 0x000fe200078e00ff */
[----:B-1----:R-:W-:Y:S02]  /*4410*/  IADD3 R3, R225, 0x71, RZ ;  /* 0x00000071e1037810 */ /* 0x002fe40007ffe0ff */
[----:B------:R1:W-:Y:S01]  /*4420*/  STL [R1+0x4350], R2 ;  /* 0x0043500201007387 */ /* 0x0003e20000100800 */
[----:B------:R-:W-:-:S03]  /*4430*/  IMAD.MOV R14, RZ, RZ, -R9 ;  /* 0x000000ffff0e7224 */ /* 0x000fc600078e0a09 */
[----:B------:R3:W-:Y:S01]  /*4440*/  STL [R1+0x434c], R3 ;  /* 0x00434c0301007387 */ /* 0x0007e20000100800 */
[----:B--2---:R-:W-:-:S03]  /*4450*/  IADD3 R0, R225, 0x74, RZ ;  /* 0x00000074e1007810 */ /* 0x004fc60007ffe0ff */
[----:B------:R2:W-:Y:S01]  /*4460*/  STL [R1+0x4354], R4 ;  /* 0x0043540401007387 */ /* 0x0005e20000100800 */
[----:B-1----:R-:W-:-:S03]  /*4470*/  IABS R2, R2 ;  /* 0x0000000200027213 */ /* 0x002fc60000000000 */
[----:B------:R1:W-:Y:S01]  /*4480*/  STL [R1+0x4358], R6 ;  /* 0x0043580601007387 */ /* 0x0003e20000100800 */
[----:B---3--:R-:W-:-:S03]  /*4490*/  IABS R3, R3 ;  /* 0x0000000300037213 */ /* 0x008fc60000000000 */
[----:B------:R3:W-:Y:S01]  /*44a0*/  STL [R1+0x4360], R0 ;  /* 0x0043600001007387 */ /* 0x0007e20000100800 */
[----:B--2---:R-:W-:Y:S01]  /*44b0*/  IABS R4, R4 ;  /* 0x0000000400047213 */ /* 0x004fe20000000000 */
[----:B------:R-:W-:-:S04]  /*44c0*/  IMAD.HI.U32 R7, R244, R3, RZ ;  /* 0x00000003f4077227 */ /* 0x000fc800078e00ff */
[C---:B-1----:R-:W-:Y:S01]  /*44d0*/  IMAD.HI.U32 R6, R244.reuse, R2, RZ ;  /* 0x00000002f4067227 */ /* 0x042fe200078e00ff */
[----:B------:R-:W-:Y:S02]  /*44e0*/  IADD3 R12, -R7, RZ, RZ ;  /* 0x000000ff070c7210 */ /* 0x000fe40007ffe1ff */
[----:B---3--:R-:W-:Y:S01]  /*44f0*/  IABS R0, R0 ;  /* 0x0000000000007213 */ /* 0x008fe20000000000 */
[----:B------:R-:W-:Y:S02]  /*4500*/  IMAD.MOV R6, RZ, RZ, -R6 ;  /* 0x000000ffff067224 */ /* 0x000fe400078e0a06 */
[----:B------:R-:W-:-:S04]  /*4510*/  IMAD.HI.U32 R8, R244, R4, RZ ;  /* 0x00000004f4087227 */ /* 0x000fc800078e00ff */
[----:B------:R-:W-:-:S04]  /*4520*/  IMAD.HI.U32 R10, R244, R0, RZ ;  /* 0x00000000f40a7227 */ /* 0x000fc800078e00ff */
[C---:B------:R-:W-:Y:S02]  /*4530*/  IMAD R2, R245.reuse, R6, R2 ;  /* 0x00000006f5027224 */ /* 0x040fe400078e0202 */
[----:B------:R-:W-:Y:S02]  /*4540*/  IMAD.MOV R8, RZ, RZ, -R8 ;  /* 0x000000ffff087224 */ /* 0x000fe400078e0a08 */
        /* <DEDUP_REMOVED lines=9> */
[----:B-1----:R-:W-:Y:S01]  /*45e0*/  IMAD R2, R245, R14, R5 ;  /* 0x0000000ef5027224 */ /* 0x002fe200078e0205 */
[C---:B------:R-:W-:Y:S02]  /*45f0*/  IADD3 R5, R225.reuse, 0x76, RZ ;  /* 0x00000076e1057810 */ /* 0x040fe40007ffe0ff */
[C---:B------:R-:W-:Y:S02]  /*4600*/  IADD3 R14, R225.reuse, 0x110, RZ ;  /* 0x00000110e10e7810 */ /* 0x040fe40007ffe0ff */
[C---:B--2---:R-:W-:Y:S01]  /*4610*/  IADD3 R6, R225.reuse, 0x75, RZ ;  /* 0x00000075e1067810 */ /* 0x044fe20007ffe0ff */
[----:B------:R1:W-:Y:S01]  /*4620*/  STL [R1+0x248], R2 ;  /* 0x0002480201007387 */ /* 0x0003e20000100800 */
[----:B------:R-:W-:Y:S02]  /*4630*/  IABS R7, R5 ;  /* 0x0000000500077213 */ /* 0x000fe40000000000 */
[----:B---3--:R-:W-:Y:S01]  /*4640*/  IADD3 R3, R225, 0x78, RZ ;  /* 0x00000078e1037810 */ /* 0x008fe20007ffe0ff */
[----:B------:R2:W-:Y:S01]  /*4650*/  STL [R1+0x244], R0 ;  /* 0x0002440001007387 */ /* 0x0005e20000100800 */
[----:B------:R-:W-:Y:S01]  /*4660*/  IABS R9, R6 ;  /* 0x0000000600097213 */ /* 0x000fe20000000000 */
[----:B------:R-:W-:-:S02]  /*4670*/  IMAD.HI.U32 R8, R244, R7, RZ ;  /* 0x00000007f4087227 */ /* 0x000fc400078e00ff */
[----:B------:R-:W-:Y:S01]  /*4680*/  STL [R1+0x435c], R6 ;  /* 0x00435c0601007387 */ /* 0x000fe20000100800 */
[----:B-1----:R-:W-:Y:S01]  /*4690*/  IADD3 R2, R225, 0x79, RZ ;  /* 0x00000079e1027810 */ /* 0x002fe20007ffe0ff */
[----:B------:R-:W-:Y:S02]  /*46a0*/  IMAD.HI.U32 R10, R244, R9, RZ ;  /* 0x00000009f40a7227 */ /* 0x000fe400078e00ff */
[----:B------:R1:W-:Y:S01]  /*46b0*/  STL [R1+0x4364], R5 ;  /* 0x0043640501007387 */ /* 0x0003e20000100800 */
[----:B--2---:R-:W-:Y:S01]  /*46c0*/  IABS R0, R2 ;  /* 0x0000000200007213 */ /* 0x004fe20000000000 */
[----:B------:R-:W-:Y:S02]  /*46d0*/  IMAD.MOV R10, RZ, RZ, -R10 ;  /* 0x000000ffff0a7224 */ /* 0x000fe400078e0a0a */
[----:B------:R-:W-:Y:S01]  /*46e0*/  STL [R1+0x4368], R4 ;  /* 0x0043680401007387 */ /* 0x000fe20000100800 */
[----:B------:R-:W-:Y:S02]  /*46f0*/  IMAD.MOV R8, RZ, RZ, -R8 ;  /* 0x000000ffff087224 */ /* 0x000fe400078e0a08 */
[C---:B------:R-:W-:Y:S01]  /*4700*/  IMAD R9, R245.reuse, R10, R9 ;  /* 0x0000000af5097224 */ /* 0x040fe200078e0209 */
[----:B------:R2:W-:Y:S01]  /*4710*/  STL [R1+0x4374], R3 ;  /* 0x0043740301007387 */ /* 0x0005e20000100800 */
[----:B------:R-:W-:Y:S01]  /*4720*/  IMAD R7, R245, R8, R7 ;  /* 0x00000008f5077224 */ /* 0x000fe200078e0207 */
[----:B-1----:R-:W-:-:S02]  /*4730*/  IABS R5, R4 ;  /* 0x0000000400057213 */ /* 0x002fc40000000000 */
[----:B------:R1:W-:Y:S03]  /*4740*/  STL [R1+0x4370], R2 ;  /* 0x0043700201007387 */ /* 0x0003e60000100800 */
[C---:B------:R-:W-:Y:S01]  /*4750*/  IMAD.HI.U32 R6, R244.reuse, R5, RZ ;  /* 0x00000005f4067227 */ /* 0x040fe200078e00ff */
[----:B------:R-:W-:Y:S01]  /*4760*/  STL [R1+0x240], R9 ;  /* 0x0002400901007387 */ /* 0x000fe20000100800 */
[----:B--2---:R-:W-:Y:S02]  /*4770*/  IABS R3, R3 ;  /* 0x0000000300037213 */ /* 0x004fe40000000000 */
[----:B------:R-:W-:Y:S01]  /*4780*/  IMAD.MOV R6, RZ, RZ, -R6 ;  /* 0x000000ffff067224 */ /* 0x000fe200078e0a06 */
[----:B------:R2:W-:Y:S01]  /*4790*/  STL [R1+0x23c], R7 ;  /* 0x00023c0701007387 */ /* 0x0005e20000100800 */
[----:B-1----:R-:W-:-:S04]  /*47a0*/  IMAD.HI.U32 R2, R244, R0, RZ ;  /* 0x00000000f4027227 */ /* 0x002fc800078e00ff */
[----:B------:R-:W-:-:S04]  /*47b0*/  IMAD.HI.U32 R4, R244, R3, RZ ;  /* 0x00000003f4047227 */ /* 0x000fc800078e00ff */
[----:B------:R-:W-:Y:S01]  /*47c0*/  IMAD.MOV R4, RZ, RZ, -R4 ;  /* 0x000000ffff047224 */ /* 0x000fe200078e0a04 */
[----:B--2---:R-:W-:Y:S01]  /*47d0*/  IADD3 R7, R225, 0x7a, RZ ;  /* 0x0000007ae1077810 */ /* 0x004fe20007ffe0ff */
[----:B------:R-:W-:Y:S02]  /*47e0*/  IMAD.MOV R2, RZ, RZ, -R2 ;  /* 0x000000ffff027224 */ /* 0x000fe400078e0a02 */
[----:B------:R-:W-:Y:S01]  /*47f0*/  IMAD R5, R245, R6, R5 ;  /* 0x00000006f5057224 */ /* 0x000fe200078e0205 */
[----:B------:R-:W-:Y:S01]  /*4800*/  IADD3 R6, R225, 0x7b, RZ ;  /* 0x0000007be1067810 */ /* 0x000fe20007ffe0ff */
[----:B------:R-:W-:Y:S01]  /*4810*/  IMAD R3, R245, R4, R3 ;  /* 0x00000004f5037224 */ /* 0x000fe200078e0203 */
[----:B------:R-:W-:Y:S01]  /*4820*/  IADD3 R4, R225, 0x7e, RZ ;  /* 0x0000007ee1047810 */ /* 0x000fe20007ffe0ff */
[----:B------:R-:W-:Y:S01]  /*4830*/  IMAD R0, R245, R2, R0 ;  /* 0x00000002f5007224 */ /* 0x000fe200078e0200 */
[----:B------:R1:W-:Y:S01]  /*4840*/  STL [R1+0x238], R5 ;  /* 0x0002380501007387 */ /* 0x0003e20000100800 */
[----:B------:R-:W-:-:S03]  /*4850*/  IABS R9, R7 ;  /* 0x0000000700097213 */ /* 0x000fc60000000000 */
[----:B------:R2:W-:Y:S02]  /*4860*/  STL [R1+0x234], R3 ;  /* 0x0002340301007387 */ /* 0x0005e40000100800 */
[----:B------:R-:W-:Y:S02]  /*4870*/  IMAD.HI.U32 R10, R244, R9, RZ ;  /* 0x00000009f40a7227 */ /* 0x000fe400078e00ff */
[----:B------:R3:W-:Y:S01]  /*4880*/  STL [R1+0x230], R0 ;  /* 0x0002300001007387 */ /* 0x0007e20000100800 */
[C---:B-1----:R-:W-:Y:S01]  /*4890*/  IADD3 R5, R225.reuse, 0x7c, RZ ;  /* 0x0000007ce1057810 */ /* 0x042fe20007ffe0ff */
[----:B------:R-:W-:Y:S02]  /*48a0*/  IMAD.MOV R10, RZ, RZ, -R10 ;  /* 0x000000ffff0a7224 */ /* 0x000fe400078e0a0a */
[----:B------:R1:W-:Y:S01]  /*48b0*/  STL [R1+0x436c], R7 ;  /* 0x00436c0701007387 */ /* 0x0003e20000100800 */
[----:B--2---:R-:W-:Y:S01]  /*48c0*/  IADD3 R3, R225, 0x7d, RZ ;  /* 0x0000007de1037810 */ /* 0x004fe20007ffe0ff */
[----:B------:R-:W-:-:S02]  /*48d0*/  IMAD R9, R245, R10, R9 ;  /* 0x0000000af5097224 */ /* 0x000fc400078e0209 */
[----:B------:R-:W-:Y:S01]  /*48e0*/  STL [R1+0x4378], R6 ;  /* 0x0043780601007387 */ /* 0x000fe20000100800 */
[----:B---3--:R-:W-:-:S03]  /*48f0*/  IABS R0, R4 ;  /* 0x0000000400007213 */ /* 0x008fc60000000000 */
[----:B------:R2:W-:Y:S01]  /*4900*/  STL [R1+0x4380], R5 ;  /* 0x0043800501007387 */ /* 0x0005e20000100800 */
[----:B-1----:R-:W-:Y:S01]  /*4910*/  IABS R7, R6 ;  /* 0x0000000600077213 */ /* 0x002fe20000000000 */
[C---:B------:R-:W-:Y:S02]  /*4920*/  IMAD.HI.U32 R2, R244.reuse, R0, RZ ;  /* 0x00000000f4027227 */ /* 0x040fe400078e00ff */
[----:B------:R1:W-:Y:S02]  /*4930*/  STL [R1+0x437c], R3 ;  /* 0x00437c0301007387 */ /* 0x0003e40000100800 */
[----:B------:R-:W-:Y:S02]  /*4940*/  IMAD.HI.U32 R8, R244, R7, RZ ;  /* 0x00000007f4087227 */ /* 0x000fe400078e00ff */
[----:B------:R3:W-:Y:S01]  /*4950*/  STL [R1+0x4388], R4 ;  /* 0x0043880401007387 */ /* 0x0007e20000100800 */
[----:B------:R-:W-:Y:S02]  /*4960*/  IADD3 R2, -R2, RZ, RZ ;  /* 0x000000ff02027210 */ /* 0x000fe40007ffe1ff */
[----:B--2---:R-:W-:Y:S01]  /*4970*/  IABS R5, R5 ;  /* 0x0000000500057213 */ /* 0x004fe20000000000 */
[----:B------:R-:W-:Y:S01]  /*4980*/  IMAD.MOV R8, RZ, RZ, -R8 ;  /* 0x000000ffff087224 */ /* 0x000fe200078e0a08 */
[----:B------:R-:W-:Y:S01]  /*4990*/  STL [R1+0x22c], R9 ;  /* 0x00022c0901007387 */ /* 0x000fe20000100800 */
[----:B-1----:R-:W-:Y:S01]  /*49a0*/  IABS R3, R3 ;  /* 0x0000000300037213 */ /* 0x002fe20000000000 */
[----:B------:R-:W-:-:S02]  /*49b0*/  IMAD R0, R245, R2, R0 ;  /* 0x00000002f5007224 */ /* 0x000fc400078e0200 */
[----:B------:R-:W-:-:S04]  /*49c0*/  IMAD.HI.U32 R6, R244, R5, RZ ;  /* 0x00000005f4067227 */ /* 0x000fc800078e00ff */
[----:B---3--:R-:W-:-:S04]  /*49d0*/  IMAD.HI.U32 R4, R244, R3, RZ ;  /* 0x00000003f4047227 */ /* 0x008fc800078e00ff */
[----:B------:R-:W-:Y:S02]  /*49e0*/  IMAD.MOV R6, RZ, RZ, -R6 ;  /* 0x000000ffff067224 */ /* 0x000fe400078e0a06 */
[----:B------:R-:W-:Y:S02]  /*49f0*/  IMAD.MOV R4, RZ, RZ, -R4 ;  /* 0x000000ffff047224 */ /* 0x000fe400078e0a04 */
[C---:B------:R-:W-:Y:S02]  /*4a00*/  IMAD R7, R245.reuse, R8, R7 ;  /* 0x00000008f5077224 */ /* 0x040fe400078e0207 */
[----:B------:R-:W-:Y:S01]  /*4a10*/  IMAD R5, R245, R6, R5 ;  /* 0x00000006f5057224 */ /* 0x000fe200078e0205 */
[----:B------:R-:W-:Y:S01]  /*4a20*/  IADD3 R6, R225, 0x80, RZ ;  /* 0x00000080e1067810 */ /* 0x000fe20007ffe0ff */
[----:B------:R-:W-:Y:S01]  /*4a30*/  IMAD R3, R245, R4, R3 ;  /* 0x00000004f5037224 */ /* 0x000fe200078e0203 */
[----:B------:R1:W-:Y:S01]  /*4a40*/  STL [R1+0x228], R7 ;  /* 0x0002280701007387 */ /* 0x0003e20000100800 */
[----:B------:R-:W-:-:S03]  /*4a50*/  IADD3 R4, R225, 0x83, RZ ;  /* 0x00000083e1047810 */ /* 0x000fc60007ffe0ff */
        /* <DEDUP_REMOVED lines=8> */
[----:B------:R-:W-:Y:S02]  /*4ae0*/  STL [R1+0x4390], R6 ;  /* 0x0043900601007387 */ /* 0x000fe40000100800 */
[----:B------:R-:W-:Y:S01]  /*4af0*/  IMAD.HI.U32 R10, R244, R9, RZ ;  /* 0x00000009f40a7227 */ /* 0x000fe200078e00ff */
[----:B-1----:R-:W-:Y:S01]  /*4b00*/  IABS R0, R4 ;  /* 0x0000000400007213 */ /* 0x002fe20000000000 */
[----:B------:R1:W-:Y:S01]  /*4b10*/  STL [R1+0x438c], R5 ;  /* 0x00438c0501007387 */ /* 0x0003e20000100800 */
[----:B--2---:R-:W-:Y:S01]  /*4b20*/  IABS R7, R6 ;  /* 0x0000000600077213 */ /* 0x004fe20000000000 */
[----:B------:R-:W-:-:S02]  /*4b30*/  IMAD.MOV R10, RZ, RZ, -R10 ;  /* 0x000000ffff0a7224 */ /* 0x000fc400078e0a0a */
[----:B------:R2:W-:Y:S01]  /*4b40*/  STL [R1+0x4394], R3 ;  /* 0x0043940301007387 */ /* 0x0005e20000100800 */
[----:B------:R-:W-:-:S03]  /*4b50*/  IMAD.HI.U32 R2, R244, R0, RZ ;  /* 0x00000000f4027227 */ /* 0x000fc600078e00ff */
[----:B------:R3:W-:Y:S01]  /*4b60*/  STL [R1+0x43a8], R4 ;  /* 0x0043a80401007387 */ /* 0x0007e20000100800 */
[----:B------:R-:W-:Y:S01]  /*4b70*/  IMAD.HI.U32 R8, R244, R7, RZ ;  /* 0x00000007f4087227 */ /* 0x000fe200078e00ff */
[----:B-1----:R-:W-:-:S03]  /*4b80*/  IABS R5, R5 ;  /* 0x0000000500057213 */ /* 0x002fc60000000000 */
[----:B------:R-:W-:Y:S01]  /*4b90*/  IMAD.MOV R8, RZ, RZ, -R8 ;  /* 0x000000ffff087224 */ /* 0x000fe200078e0a08 */
[----:B--2---:R-:W-:Y:S01]  /*4ba0*/  IABS R3, R3 ;  /* 0x0000000300037213 */ /* 0x004fe20000000000 */
[----:B------:R-:W-:-:S04]  /*4bb0*/  IMAD.HI.U32 R6, R244, R5, RZ ;  /* 0x00000005f4067227 */ /* 0x000fc800078e00ff */
[----:B---3--:R-:W-:-:S04]  /*4bc0*/  IMAD.HI.U32 R4, R244, R3, RZ ;  /* 0x00000003f4047227 */ /* 0x008fc800078e00ff */
[----:B------:R-:W-:Y:S02]  /*4bd0*/  IMAD.MOV R6, RZ, RZ, -R6 ;  /* 0x000000ffff067224 */ /* 0x000fe400078e0a06 */
[C---:B------:R-:W-:Y:S02]  /*4be0*/  IMAD R9, R245.reuse, R10, R9 ;  /* 0x0000000af5097224 */ /* 0x040fe400078e0209 */
[----:B------:R-:W-:Y:S02]  /*4bf0*/  IMAD.MOV R4, RZ, RZ, -R4 ;  /* 0x000000ffff047224 */ /* 0x000fe400078e0a04 */
[C---:B------:R-:W-:Y:S01]  /*4c00*/  IMAD R7, R245.reuse, R8, R7 ;  /* 0x00000008f5077224 */ /* 0x040fe200078e0207 */
[----:B------:R-:W-:Y:S01]  /*4c10*/  STL [R1+0x218], R9 ;  /* 0x0002180901007387 */ /* 0x000fe20000100800 */
[----:B------:R-:W-:Y:S02]  /*4c20*/  IMAD.MOV R2, RZ, RZ, -R2 ;  /* 0x000000ffff027224 */ /* 0x000fe400078e0a02 */
[C---:B------:R-:W-:Y:S01]  /*4c30*/  IMAD R5, R245.reuse, R6, R5 ;  /* 0x00000006f5057224 */ /* 0x040fe200078e0205 */
[----:B------:R1:W-:Y:S01]  /*4c40*/  STL [R1+0x214], R7 ;  /* 0x0002140701007387 */ /* 0x0003e20000100800 */
[----:B------:R-:W-:Y:S01]  /*4c50*/  IMAD R3, R245, R4, R3 ;  /* 0x00000004f5037224 */ /* 0x000fe200078e0203 */
[----:B------:R-:W-:Y:S01]  /*4c60*/  IADD3 R6, R225, 0x85, RZ ;  /* 0x00000085e1067810 */ /* 0x000fe20007ffe0ff */
[----:B------:R-:W-:Y:S01]  /*4c70*/  IMAD R0, R245, R2, R0 ;  /* 0x00000002f5007224 */ /* 0x000fe200078e0200 */
[----:B------:R2:W-:Y:S01]  /*4c80*/  STL [R1+0x210], R5 ;  /* 0x0002100501007387 */ /* 0x0005e20000100800 */
[----:B------:R-:W-:-:S03]  /*4c90*/  IADD3 R4, R225, 0x88, RZ ;  /* 0x00000088e1047810 */ /* 0x000fc60007ffe0ff */
        /* <DEDUP_REMOVED lines=56> */
[----:B---3--:R-:W-:Y:S01]  /*5020*/  IMAD.HI.U32 R4, R244, R3, RZ ;  /* 0x00000003f4047227 */ /* 0x008fe200078e00ff */
[----:B------:R-:W-:-:S03]  /*5030*/  IADD3 R6, -R6, RZ, RZ ;  /* 0x000000ff06067210 */ /* 0x000fc60007ffe1ff */
        /* <DEDUP_REMOVED lines=85> */
[C---:B--2---:R-:W-:Y:S02]  /*5590*/  IADD3 R5, R225.reuse, 0x9a, RZ ;  /* 0x0000009ae1057810 */ /* 0x044fe40007ffe0ff */
[----:B------:R-:W-:Y:S01]  /*55a0*/  IABS R9, R7 ;  /* 0x0000000700097213 */ /* 0x000fe20000000000 */
[----:B------:R2:W-:Y:S01]  /*55b0*/  STL [R1+0x43ec], R7 ;  /* 0x0043ec0701007387 */ /* 0x0005e20000100800 */
[----:B---3--:R-:W-:-:S03]  /*55c0*/  IADD3 R3, R225, 0x9b, RZ ;  /* 0x0000009be1037810 */ /* 0x008fc60007ffe0ff */
[----:B------:R-:W-:Y:S01]  /*55d0*/  STL [R1+0x43e8], R6 ;  /* 0x0043e80601007387 */ /* 0x000fe20000100800 */
[C---:B------:R-:W-:Y:S01]  /*55e0*/  IMAD.HI.U32 R10, R244.reuse, R9, RZ ;  /* 0x00000009f40a7227 */ /* 0x040fe200078e00ff */
[----:B-1----:R-:W-:Y:S02]  /*55f0*/  IABS R0, R4 ;  /* 0x0000000400007213 */ /* 0x002fe40000000000 */
[----:B------:R1:W-:Y:S01]  /*5600*/  STL [R1+0x43f0], R5 ;  /* 0x0043f00501007387 */ /* 0x0003e20000100800 */
[----:B--2---:R-:W-:Y:S02]  /*5610*/  IABS R7, R6 ;  /* 0x0000000600077213 */ /* 0x004fe40000000000 */
[----:B------:R-:W-:Y:S01]  /*5620*/  IMAD.HI.U32 R2, R244, R0, RZ ;  /* 0x00000000f4027227 */ /* 0x000fe200078e00ff */
[----:B------:R2:W-:Y:S01]  /*5630*/  STL [R1+0x4400], R3 ;  /* 0x0044000301007387 */ /* 0x0005e20000100800 */
[----:B------:R-:W-:Y:S02]  /*5640*/  IADD3 R10, -R10, RZ, RZ ;  /* 0x000000ff0a0a7210 */ /* 0x000fe40007ffe1ff */
[----:B------:R-:W-:Y:S01]  /*5650*/  IMAD.HI.U32 R8, R244, R7, RZ ;  /* 0x00000007f4087227 */ /* 0x000fe200078e00ff */
[----:B------:R3:W-:Y:S01]  /*5660*/  STL [R1+0x4404], R4 ;  /* 0x0044040401007387 */ /* 0x0007e20000100800 */
[----:B-1----:R-:W-:-:S02]  /*5670*/  IABS R5, R5 ;  /* 0x0000000500057213 */ /* 0x002fc40000000000 */
[----:B------:R-:W-:Y:S02]  /*5680*/  IMAD.MOV R8, RZ, RZ, -R8 ;  /* 0x000000ffff087224 */ /* 0x000fe400078e0a08 */
[----:B------:R-:W-:Y:S01]  /*5690*/  IMAD R9, R245, R10, R9 ;  /* 0x0000000af5097224 */ /* 0x000fe200078e0209 */
[----:B--2---:R-:W-:Y:S01]  /*56a0*/  IABS R3, R3 ;  /* 0x0000000300037213 */ /* 0x004fe20000000000 */
[----:B------:R-:W-:-:S03]  /*56b0*/  IMAD.HI.U32 R6, R244, R5, RZ ;  /* 0x00000005f4067227 */ /* 0x000fc600078e00ff */
[----:B------:R-:W-:Y:S01]  /*56c0*/  STL [R1+0x1b4], R9 ;  /* 0x0001b40901007387 */ /* 0x000fe20000100800 */
[----:B---3--:R-:W-:-:S04]  /*56d0*/  IMAD.HI.U32 R4, R244, R3, RZ ;  /* 0x00000003f4047227 */ /* 0x008fc800078e00ff */
[----:B------:R-:W-:Y:S02]  /*56e0*/  IMAD.MOV R6, RZ, RZ, -R6 ;  /* 0x000000ffff067224 */ /* 0x000fe400078e0a06 */
[----:B------:R-:W-:Y:S02]  /*56f0*/  IMAD.MOV R4, RZ, RZ, -R4 ;  /* 0x000000ffff047224 */ /* 0x000fe400078e0a04 */
[C---:B------:R-:W-:Y:S02]  /*5700*/  IMAD R7, R245.reuse, R8, R7 ;  /* 0x00000008f5077224 */ /* 0x040fe400078e0207 */
        /* <DEDUP_REMOVED lines=31> */
[----:B------:R-:W-:Y:S02]  /*5900*/  IMAD.MOV R4, RZ, RZ, -R4 ;  /* 0x000000ffff047224 */ /* 0x000fe400078e0a04 */
[C---:B------:R-:W-:Y:S02]  /*5910*/  IMAD R9, R245.reuse, R10, R9 ;  /* 0x0000000af5097224 */ /* 0x040fe400078e0209 */
[C---:B------:R-:W-:Y:S02]  /*5920*/  IMAD R7, R245.reuse, R8, R7 ;  /* 0x00000008f5077224 */ /* 0x040fe400078e0207 */
[----:B------:R-:W-:Y:S01]  /*5930*/  IMAD.MOV R2, RZ, RZ, -R2 ;  /* 0x000000ffff027224 */ /* 0x000fe200078e0a02 */
[----:B------:R-:W-:Y:S01]  /*5940*/  STL [R1+0x1a0], R9 ;  /* 0x0001a00901007387 */ /* 0x000fe20000100800 */
[----:B------:R-:W-:Y:S01]  /*5950*/  IMAD R5, R245, R6, R5 ;  /* 0x00000006f5057224 */ /* 0x000fe200078e0205 */
[----:B------:R-:W-:Y:S01]  /*5960*/  IADD3 R6, R225, 0xa3, RZ ;  /* 0x000000a3e1067810 */ /* 0x000fe20007ffe0ff */
[C---:B------:R-:W-:Y:S01]  /*5970*/  IMAD R3, R245.reuse, R4, R3 ;  /* 0x00000004f5037224 */ /* 0x040fe200078e0203 */
[----:B------:R1:W-:Y:S01]  /*5980*/  STL [R1+0x19c], R7 ;  /* 0x00019c0701007387 */ /* 0x0003e20000100800 */
[----:B------:R-:W-:Y:S01]  /*5990*/  IMAD R0, R245, R2, R0 ;  /* 0x00000002f5007224 */ /* 0x000fe200078e0200 */
[----:B------:R-:W-:-:S02]  /*59a0*/  IADD3 R4, R225, 0xa6, RZ ;  /* 0x000000a6e1047810 */ /* 0x000fc40007ffe0ff */
        /* <DEDUP_REMOVED lines=23> */
[----:B------:R-:W-:Y:S01]  /*5b20*/  IMAD.MOV R6, RZ, RZ, -R6 ;  /* 0x000000ffff067224 */ /* 0x000fe200078e0a06 */
[----:B------:R-:W-:Y:S01]  /*5b30*/  IADD3 R4, -R4, RZ, RZ ;  /* 0x000000ff04047210 */ /* 0x000fe20007ffe1ff */
        /* <DEDUP_REMOVED lines=99> */
[----:B------:R-:W-:Y:S01]  /*6170*/  IMAD R9, R245, R10, R9 ;  /* 0x0000000af5097224 */ /* 0x000fe200078e0209 */
[----:B--2---:R-:W-:Y:S01]  /*6180*/  IABS R3, R3 ;  /* 0x0000000300037213 */ /* 0x004fe20000000000 */
[----:B------:R-:W-:Y:S01]  /*6190*/  IMAD.HI.U32 R6, R244, R5, RZ ;  /* 0x00000005f4067227 */ /* 0x000fe200078e00ff */
[----:B------:R-:W-:Y:S02]  /*61a0*/  IADD3 R8, -R8, RZ, RZ ;  /* 0x000000ff08087210 */ /* 0x000fe40007ffe1ff */
        /* <DEDUP_REMOVED lines=55> */
[----:B------:R-:W-:Y:S01]  /*6520*/  STL [R1+0x4480], R6 ;  /* 0x0044800601007387 */ /* 0x000fe20000100800 */
[----:B-1----:R-:W-:Y:S01]  /*6530*/  IABS R0, R4 ;  /* 0x0000000400007213 */ /* 0x002fe20000000000 */
[C---:B------:R-:W-:Y:S02]  /*6540*/  IMAD.HI.U32 R10, R244.reuse, R9, RZ ;  /* 0x00000009f40a7227 */ /* 0x040fe400078e00ff */
[----:B------:R1:W-:Y:S01]  /*6550*/  STL [R1+0x447c], R5 ;  /* 0x00447c0501007387 */ /* 0x0003e20000100800 */
[----:B--2---:R-:W-:Y:S01]  /*6560*/  IABS R7, R6 ;  /* 0x0000000600077213 */ /* 0x004fe20000000000 */
[----:B------:R-:W-:-:S02]  /*6570*/  IMAD.HI.U32 R2, R244, R0, RZ ;  /* 0x00000000f4027227 */ /* 0x000fc400078e00ff */
[----:B------:R2:W-:Y:S02]  /*6580*/  STL [R1+0x4484], R3 ;  /* 0x0044840301007387 */ /* 0x0005e40000100800 */
[----:B------:R-:W-:Y:S02]  /*6590*/  IMAD.HI.U32 R8, R244, R7, RZ ;  /* 0x00000007f4087227 */ /* 0x000fe400078e00ff */
[----:B------:R3:W-:Y:S01]  /*65a0*/  STL [R1+0x4498], R4 ;  /* 0x0044980401007387 */ /* 0x0007e20000100800 */
[----:B------:R-:W-:Y:S02]  /*65b0*/  IADD3 R2, -R2, RZ, RZ ;  /* 0x000000ff02027210 */ /* 0x000fe40007ffe1ff */
[----:B-1----:R-:W-:Y:S01]  /*65c0*/  IABS R5, R5 ;  /* 0x0000000500057213 */ /* 0x002fe20000000000 */
[----:B------:R-:W-:Y:S01]  /*65d0*/  IMAD.MOV R10, RZ, RZ, -R10 ;  /* 0x000000ffff0a7224 */ /* 0x000fe200078e0a0a */
[----:B--2---:R-:W-:Y:S01]  /*65e0*/  IABS R3, R3 ;  /* 0x0000000300037213 */ /* 0x004fe20000000000 */
[----:B------:R-:W-:-:S02]  /*65f0*/  IMAD.MOV R8, RZ, RZ, -R8 ;  /* 0x000000ffff087224 */ /* 0x000fc400078e0a08 */
[----:B------:R-:W-:-:S04]  /*6600*/  IMAD.HI.U32 R6, R244, R5, RZ ;  /* 0x00000005f4067227 */ /* 0x000fc800078e00ff */
[----:B---3--:R-:W-:-:S04]  /*6610*/  IMAD.HI.U32 R4, R244, R3, RZ ;  /* 0x00000003f4047227 */ /* 0x008fc800078e00ff */
[----:B------:R-:W-:Y:S02]  /*6620*/  IMAD.MOV R6, RZ, RZ, -R6 ;  /* 0x000000ffff067224 */ /* 0x000fe400078e0a06 */
[C---:B------:R-:W-:Y:S02]  /*6630*/  IMAD R9, R245.reuse, R10, R9 ;  /* 0x0000000af5097224 */ /* 0x040fe400078e0209 */
[----:B------:R-:W-:Y:S02]  /*6640*/  IMAD.MOV R4, RZ, RZ, -R4 ;  /* 0x000000ffff047224 */ /* 0x000fe400078e0a04 */
[C---:B------:R-:W-:Y:S01]  /*6650*/  IMAD R7, R245.reuse, R8, R7 ;  /* 0x00000008f5077224 */ /* 0x040fe200078e0207 */
        /* <DEDUP_REMOVED lines=22> */
[C---:B------:R-:W-:Y:S02]  /*67c0*/  IMAD.HI.U32 R8, R244.reuse, R7, RZ ;  /* 0x00000007f4087227 */ /* 0x040fe400078e00ff */
[----:B------:R3:W-:Y:S01]  /*67d0*/  STL [R1+0x44a4], R4 ;  /* 0x0044a40401007387 */ /* 0x0007e20000100800 */
[----:B-1----:R-:W-:Y:S01]  /*67e0*/  IABS R5, R5 ;  /* 0x0000000500057213 */ /* 0x002fe20000000000 */
[----:B------:R-:W-:Y:S02]  /*67f0*/  IMAD.MOV R8, RZ, RZ, -R8 ;  /* 0x000000ffff087224 */ /* 0x000fe400078e0a08 */
        /* <DEDUP_REMOVED lines=8> */
[----:B------:R1:W-:Y:S01]  /*6880*/  STL [R1+0x110], R7 ;  /* 0x0001100701007387 */ /* 0x0003e20000100800 */
[----:B------:R-:W-:Y:S01]  /*6890*/  IMAD R0, R245, R2, R0 ;  /* 0x00000002f5007224 */ /* 0x000fe200078e0200 */
[----:B------:R-:W-:Y:S01]  /*68a0*/  IADD3 R4, R225, 0xc9, RZ ;  /* 0x000000c9e1047810 */ /* 0x000fe20007ffe0ff */
[----:B------:R-:W-:Y:S01]  /*68b0*/  IMAD.MOV R10, RZ, RZ, -R10 ;  /* 0x000000ffff0a7224 */ /* 0x000fe200078e0a0a */
[----:B------:R2:W-:Y:S01]  /*68c0*/  STL [R1+0x108], R3 ;  /* 0x0001080301007387 */ /* 0x0005e20000100800 */
[----:B------:R-:W-:Y:S01]  /*68d0*/  IMAD R238, R245, R6, R5 ;  /* 0x00000006f5ee7224 */ /* 0x000fe200078e0205 */
[----:B------:R-:W-:Y:S01]  /*68e0*/  IADD3 R6, R225, 0xc6, RZ ;  /* 0x000000c6e1067810 */ /* 0x000fe20007ffe0ff */
[----:B------:R-:W-:Y:S01]  /*68f0*/  IMAD R236, R245, R10, R9 ;  /* 0x0000000af5ec7224 */ /* 0x000fe200078e0209 */
[C---:B------:R-:W-:Y:S01]  /*6900*/  IADD3 R5, R225.reuse, 0xc7, RZ ;  /* 0x000000c7e1057810 */ /* 0x040fe20007ffe0ff */
[----:B------:R3:W-:Y:S01]  /*6910*/  STL [R1+0x104], R0 ;  /* 0x0001040001007387 */ /* 0x0007e20000100800 */
[----:B-1----:R-:W-:-:S02]  /*6920*/  IADD3 R7, R225, 0xc5, RZ ;  /* 0x000000c5e1077810 */ /* 0x002fc40007ffe0ff */
[----:B--2---:R-:W-:-:S03]  /*6930*/  IADD3 R3, R225, 0xc8, RZ ;  /* 0x000000c8e1037810 */ /* 0x004fc60007ffe0ff */
[----:B------:R1:W-:Y:S01]  /*6940*/  STL [R1+0x4494], R7 ;  /* 0x0044940701007387 */ /* 0x0003e20000100800 */
[----:B------:R-:W-:-:S03]  /*6950*/  IABS R9, R7 ;  /* 0x0000000700097213 */ /* 0x000fc60000000000 */
[----:B------:R-:W-:Y:S01]  /*6960*/  STL [R1+0x449c], R6 ;  /* 0x00449c0601007387 */ /* 0x000fe20000100800 */
[----:B---3--:R-:W-:Y:S01]  /*6970*/  IABS R0, R4 ;  /* 0x0000000400007213 */ /* 0x008fe20000000000 */
[C---:B------:R-:W-:Y:S02]  /*6980*/  IMAD.HI.U32 R10, R244.reuse, R9, RZ ;  /* 0x00000009f40a7227 */ /* 0x040fe400078e00ff */
[----:B------:R2:W-:Y:S01]  /*6990*/  STL [R1+0x44ac], R5 ;  /* 0x0044ac0501007387 */ /* 0x0005e20000100800 */
[----:B-1----:R-:W-:Y:S01]  /*69a0*/  IABS R7, R6 ;  /* 0x0000000600077213 */ /* 0x002fe20000000000 */
[----:B------:R-:W-:Y:S02]  /*69b0*/  IMAD.MOV R10, RZ, RZ, -R10 ;  /* 0x000000ffff0a7224 */ /* 0x000fe400078e0a0a */
[----:B------:R1:W-:Y:S01]  /*69c0*/  STL [R1+0x44b4], R3 ;  /* 0x0044b40301007387 */ /* 0x0003e20000100800 */
[----:B------:R-:W-:-:S03]  /*69d0*/  IMAD.HI.U32 R2, R244, R0, RZ ;  /* 0x00000000f4027227 */ /* 0x000fc600078e00ff */
[----:B------:R3:W-:Y:S01]  /*69e0*/  STL [R1+0x44b0], R4 ;  /* 0x0044b00401007387 */ /* 0x0007e20000100800 */
[----:B------:R-:W-:Y:S01]  /*69f0*/  IMAD.HI.U32 R8, R244, R7, RZ ;  /* 0x00000007f4087227 */ /* 0x000fe200078e00ff */
[----:B--2---:R-:W-:-:S03]  /*6a00*/  IABS R5, R5 ;  /* 0x0000000500057213 */ /* 0x004fc60000000000 */
[----:B------:R-:W-:Y:S01]  /*6a10*/  IMAD.MOV R8, RZ, RZ, -R8 ;  /* 0x000000ffff087224 */ /* 0x000fe200078e0a08 */
[----:B-1----:R-:W-:Y:S01]  /*6a20*/  IABS R3, R3 ;  /* 0x0000000300037213 */ /* 0x002fe20000000000 */
        /* <DEDUP_REMOVED lines=106> */
[----:B------:R-:W-:Y:S01]  /*70d0*/  IMAD R9, R245, R10, R9 ;  /* 0x0000000af5097224 */ /* 0x000fe200078e0209 */
[----:B------:R-:W-:Y:S01]  /*70e0*/  IADD3 R10, R225, 0xdc, RZ ;  /* 0x000000dce10a7810 */ /* 0x000fe20007ffe0ff */
[----:B------:R-:W-:Y:S02]  /*70f0*/  IMAD.MOV R6, RZ, RZ, -R6 ;  /* 0x000000ffff067224 */ /* 0x000fe400078e0a06 */
[----:B------:R-:W-:Y:S01]  /*7100*/  IMAD R7, R245, R8, R7 ;  /* 0x00000008f5077224 */ /* 0x000fe200078e0207 */
[----:B------:R1:W-:Y:S01]  /*7110*/  STL [R1+0xc4], R9 ;  /* 0x0000c40901007387 */ /* 0x0003e20000100800 */
[----:B---3--:R-:W-:Y:S01]  /*7120*/  IMAD.HI.U32 R4, R244, R3, RZ ;  /* 0x00000003f4047227 */ /* 0x008fe200078e00ff */
[----:B------:R-:W-:Y:S02]  /*7130*/  IADD3 R8, R225, 0xdd, RZ ;  /* 0x000000dde1087810 */ /* 0x000fe40007ffe0ff */
[----:B------:R2:W-:Y:S01]  /*7140*/  STL [R1+0xc0], R7 ;  /* 0x0000c00701007387 */ /* 0x0005e20000100800 */
[----:B------:R-:W-:-:S02]  /*7150*/  IMAD R5, R245, R6, R5 ;  /* 0x00000006f5057224 */ /* 0x000fc400078e0205 */
[----:B------:R-:W-:Y:S02]  /*7160*/  IMAD.MOV R4, RZ, RZ, -R4 ;  /* 0x000000ffff047224 */ /* 0x000fe400078e0a04 */
[----:B------:R-:W-:Y:S01]  /*7170*/  IMAD.MOV R2, RZ, RZ, -R2 ;  /* 0x000000ffff027224 */ /* 0x000fe200078e0a02 */
[----:B-1----:R-:W-:Y:S01]  /*7180*/  IADD3 R9, R225, 0xd9, RZ ;  /* 0x000000d9e1097810 */ /* 0x002fe20007ffe0ff */
[C---:B------:R-:W-:Y:S01]  /*7190*/  IMAD R237, R245.reuse, R4, R3 ;  /* 0x00000004f5ed7224 */ /* 0x040fe200078e0203 */
[----:B------:R1:W-:Y:S01]  /*71a0*/  STL [R1+0xbc], R5 ;  /* 0x0000bc0501007387 */ /* 0x0003e20000100800 */
[----:B------:R-:W-:Y:S01]  /*71b0*/  IABS R3, R10 ;  /* 0x0000000a00037213 */ /* 0x000fe20000000000 */
[----:B------:R-:W-:Y:S01]  /*71c0*/  IMAD R232, R245, R2, R0 ;  /* 0x00000002f5e87224 */ /* 0x000fe200078e0200 */
[----:B--2---:R-:W-:Y:S01]  /*71d0*/  IADD3 R7, R225, 0xda, RZ ;  /* 0x000000dae1077810 */ /* 0x004fe20007ffe0ff */
[----:B------:R2:W-:Y:S01]  /*71e0*/  STL [R1+0x44e4], R9 ;  /* 0x0044e40901007387 */ /* 0x0005e20000100800 */
[----:B------:R-:W-:Y:S01]  /*71f0*/  IABS R0, R8 ;  /* 0x0000000800007213 */ /* 0x000fe20000000000 */
[----:B------:R-:W-:-:S02]  /*7200*/  IMAD.HI.U32 R4, R244, R3, RZ ;  /* 0x00000003f4047227 */ /* 0x000fc400078e00ff */
[----:B------:R3:W-:Y:S01]  /*7210*/  STL [R1+0x44ec], R7 ;  /* 0x0044ec0701007387 */ /* 0x0007e20000100800 */
[----:B-1----:R-:W-:Y:S01]  /*7220*/  IABS R5, R11 ;  /* 0x0000000b00057213 */ /* 0x002fe20000000000 */
[C---:B------:R-:W-:Y:S02]  /*7230*/  IMAD.HI.U32 R2, R244.reuse, R0, RZ ;  /* 0x00000000f4027227 */ /* 0x040fe400078e00ff */
[----:B------:R-:W-:Y:S01]  /*7240*/  STL [R1+0x44fc], R11 ;  /* 0x0044fc0b01007387 */ /* 0x000fe20000100800 */
[----:B--2---:R-:W-:Y:S01]  /*7250*/  IABS R9, R9 ;  /* 0x0000000900097213 */ /* 0x004fe20000000000 */
[----:B------:R-:W-:Y:S02]  /*7260*/  IMAD.HI.U32 R6, R244, R5, RZ ;  /* 0x00000005f4067227 */ /* 0x000fe400078e00ff */
[----:B------:R1:W-:Y:S01]  /*7270*/  STL [R1+0x4504], R10 ;  /* 0x0045040a01007387 */ /* 0x0003e20000100800 */
[----:B---3--:R-:W-:Y:S01]  /*7280*/  IABS R7, R7 ;  /* 0x0000000700077213 */ /* 0x008fe20000000000 */
[----:B------:R-:W-:-:S02]  /*7290*/  IMAD.MOV R4, RZ, RZ, -R4 ;  /* 0x000000ffff047224 */ /* 0x000fc400078e0a04 */
[----:B------:R2:W-:Y:S01]  /*72a0*/  STL [R1+0x4500], R8 ;  /* 0x0045000801007387 */ /* 0x0005e20000100800 */
[----:B------:R-:W-:Y:S02]  /*72b0*/  IMAD.MOV R2, RZ, RZ, -R2 ;  /* 0x000000ffff027224 */ /* 0x000fe400078e0a02 */
[----:B------:R-:W-:Y:S02]  /*72c0*/  IMAD.MOV R6, RZ, RZ, -R6 ;  /* 0x000000ffff067224 */ /* 0x000fe400078e0a06 */
[----:B------:R-:W-:Y:S01]  /*72d0*/  IMAD R3, R245, R4, R3 ;  /* 0x00000004f5037224 */ /* 0x000fe200078e0203 */
[----:B------:R-:W-:Y:S01]  /*72e0*/  IADD3 R4, R225, 0xe2, RZ ;  /* 0x000000e2e1047810 */ /* 0x000fe20007ffe0ff */
[----:B-1----:R-:W-:-:S03]  /*72f0*/  IMAD.HI.U32 R10, R244, R9, RZ ;  /* 0x00000009f40a7227 */ /* 0x002fc600078e00ff */
[----:B------:R1:W-:Y:S01]  /*7300*/  STL [R1+0xa4], R3 ;  /* 0x0000a40301007387 */ /* 0x0003e20000100800 */
[----:B--2---:R-:W-:Y:S01]  /*7310*/  IMAD.HI.U32 R8, R244, R7, RZ ;  /* 0x00000007f4087227 */ /* 0x004fe200078e00ff */
[----:B------:R-:W-:-:S03]  /*7320*/  IADD3 R10, -R10, RZ, RZ ;  /* 0x000000ff0a0a7210 */ /* 0x000fc60007ffe1ff */
[----:B------:R-:W-:Y:S02]  /*7330*/  IMAD.MOV R8, RZ, RZ, -R8 ;  /* 0x000000ffff087224 */ /* 0x000fe400078e0a08 */
[C---:B------:R-:W-:Y:S02]  /*7340*/  IMAD R0, R245.reuse, R2, R0 ;  /* 0x00000002f5007224 */ /* 0x040fe400078e0200 */
[----:B------:R-:W-:Y:S01]  /*7350*/  IMAD R233, R245, R8, R7 ;  /* 0x00000008f5e97224 */ /* 0x000fe200078e0207 */
[----:B------:R-:W-:Y:S01]  /*7360*/  IADD3 R7, R225, 0xde, RZ ;  /* 0x000000dee1077810 */ /* 0x000fe20007ffe0ff */
[----:B------:R-:W-:Y:S01]  /*7370*/  IMAD R240, R245, R6, R5 ;  /* 0x00000006f5f07224 */ /* 0x000fe200078e0205 */
[----:B------:R-:W-:Y:S01]  /*7380*/  IADD3 R6, R225, 0xdf, RZ ;  /* 0x000000dfe1067810 */ /* 0x000fe20007ffe0ff */
[----:B------:R-:W-:Y:S01]  /*7390*/  IMAD R239, R245, R10, R9 ;  /* 0x0000000af5ef7224 */ /* 0x000fe200078e0209 */
[C---:B------:R-:W-:Y:S01]  /*73a0*/  IADD3 R5, R225.reuse, 0xe0, RZ ;  /* 0x000000e0e1057810 */ /* 0x040fe20007ffe0ff */
[----:B------:R2:W-:Y:S01]  /*73b0*/  STL [R1+0xa0], R0 ;  /* 0x0000a00001007387 */ /* 0x0005e20000100800 */
[----:B-1----:R-:W-:-:S02]  /*73c0*/  IADD3 R3, R225, 0xe1, RZ ;  /* 0x000000e1e1037810 */ /* 0x002fc40007ffe0ff */
[----:B------:R-:W-:Y:S01]  /*73d0*/  IABS R9, R7 ;  /* 0x0000000700097213 */ /* 0x000fe20000000000 */
[----:B------:R1:W-:Y:S04]  /*73e0*/  STL [R1+0x44f8], R7 ;  /* 0x0044f80701007387 */ /* 0x0003e80000100800 */
[----:B------:R-:W-:Y:S01]  /*73f0*/  STL [R1+0x4508], R6 ;  /* 0x0045080601007387 */ /* 0x000fe20000100800 */
[C---:B------:R-:W-:Y:S01]  /*7400*/  IMAD.HI.U32 R10, R244.reuse, R9, RZ ;  /* 0x00000009f40a7227 */ /* 0x040fe200078e00ff */
[----:B--2---:R-:W-:Y:S02]  /*7410*/  IABS R0, R4 ;  /* 0x0000000400007213 */ /* 0x004fe40000000000 */
[----:B------:R2:W-:Y:S01]  /*7420*/  STL [R1+0x4510], R5 ;  /* 0x0045100501007387 */ /* 0x0005e20000100800 */
[----:B------:R-:W-:Y:S01]  /*7430*/  IMAD.MOV R10, RZ, RZ, -R10 ;  /* 0x000000ffff0a7224 */ /* 0x000fe200078e0a0a */
[----:B-1----:R-:W-:Y:S01]  /*7440*/  IABS R7, R6 ;  /* 0x0000000600077213 */ /* 0x002fe20000000000 */
[C---:B------:R-:W-:Y:S01]  /*7450*/  IMAD.HI.U32 R2, R244.reuse, R0, RZ ;  /* 0x00000000f4027227 */ /* 0x040fe200078e00ff */
[----:B------:R1:W-:Y:S03]  /*7460*/  STL [R1+0x450c], R3 ;  /* 0x00450c0301007387 */ /* 0x0003e60000100800 */
[----:B------:R-:W-:Y:S01]  /*7470*/  IMAD.HI.U32 R8, R244, R7, RZ ;  /* 0x00000007f4087227 */ /* 0x000fe200078e00ff */
[----:B------:R3:W-:Y:S01]  /*7480*/  STL [R1+0x4518], R4 ;  /* 0x0045180401007387 */ /* 0x0007e20000100800 */
[----:B--2---:R-:W-:-:S02]  /*7490*/  IABS R5, R5 ;  /* 0x0000000500057213 */ /* 0x004fc40000000000 */
[----:B------:R-:W-:Y:S02]  /*74a0*/  IMAD.MOV R8, RZ, RZ, -R8 ;  /* 0x000000ffff087224 */ /* 0x000fe400078e0a08 */
[----:B------:R-:W-:Y:S01]  /*74b0*/  IMAD R9, R245, R10, R9 ;  /* 0x0000000af5097224 */ /* 0x000fe200078e0209 */
[----:B-1----:R-:W-:Y:S01]  /*74c0*/  IABS R3, R3 ;  /* 0x0000000300037213 */ /* 0x002fe20000000000 */
        /* <DEDUP_REMOVED lines=39> */
[----:B------:R-:W-:Y:S01]  /*7740*/  IMAD R7, R245, R8, R7 ;  /* 0x00000008f5077224 */ /* 0x000fe200078e0207 */
[----:B------:R-:W-:Y:S01]  /*7750*/  IADD3 R8, R225, 0xeb, RZ ;  /* 0x000000ebe1087810 */ /* 0x000fe20007ffe0ff */
[C---:B------:R-:W-:Y:S01]  /*7760*/  IMAD R5, R245.reuse, R6, R5 ;  /* 0x00000006f5057224 */ /* 0x040fe200078e0205 */
[----:B------:R1:W-:Y:S01]  /*7770*/  STL [R1+0x88], R9 ;  /* 0x0000880901007387 */ /* 0x0003e20000100800 */
[----:B------:R-:W-:Y:S01]  /*7780*/  IMAD R3, R245, R4, R3 ;  /* 0x00000004f5037224 */ /* 0x000fe200078e0203 */
[----:B------:R-:W-:Y:S01]  /*7790*/  IADD3 R6, R225, 0xec, RZ ;  /* 0x000000ece1067810 */ /* 0x000fe20007ffe0ff */
[----:B------:R-:W-:Y:S01]  /*77a0*/  IMAD.MOV R2, RZ, RZ, -R2 ;  /* 0x000000ffff027224 */ /* 0x000fe200078e0a02 */
[----:B------:R2:W-:Y:S03]  /*77b0*/  STL [R1+0x84], R7 ;  /* 0x0000840701007387 */ /* 0x0005e60000100800 */
[----:B------:R-:W-:Y:S01]  /*77c0*/  IMAD R247, R245, R2, R0 ;  /* 0x00000002f5f77224 */ /* 0x000fe200078e0200 */
[----:B------:R3:W-:Y:S01]  /*77d0*/  STL [R1+0x80], R5 ;  /* 0x0000800501007387 */ /* 0x0007e20000100800 */
[----:B------:R-:W-:-:S02]  /*77e0*/  IABS R0, R6 ;  /* 0x0000000600007213 */ /* 0x000fc40000000000 */
[C---:B-1----:R-:W-:Y:S01]  /*77f0*/  IADD3 R9, R225.reuse, 0xe8, RZ ;  /* 0x000000e8e1097810 */ /* 0x042fe20007ffe0ff */
[----:B------:R1:W-:Y:S01]  /*7800*/  STL [R1+0x7c], R3 ;  /* 0x00007c0301007387 */ /* 0x0003e20000100800 */
[C---:B--2---:R-:W-:Y:S01]  /*7810*/  IADD3 R7, R225.reuse, 0xe9, RZ ;  /* 0x000000e9e1077810 */ /* 0x044fe20007ffe0ff */
[----:B------:R-:W-:Y:S02]  /*7820*/  IMAD.HI.U32 R2, R244, R0, RZ ;  /* 0x00000000f4027227 */ /* 0x000fe400078e00ff */
[----:B------:R2:W-:Y:S01]  /*7830*/  STL [R1+0x452c], R9 ;  /* 0x00452c0901007387 */ /* 0x0005e20000100800 */
[----:B---3--:R-:W-:Y:S01]  /*7840*/  IADD3 R5, R225, 0xea, RZ ;  /* 0x000000eae1057810 */ /* 0x008fe20007ffe0ff */
[----:B------:R-:W-:Y:S02]  /*7850*/  IMAD.MOV R2, RZ, RZ, -R2 ;  /* 0x000000ffff027224 */ /* 0x000fe400078e0a02 */
[----:B------:R3:W-:Y:S01]  /*7860*/  STL [R1+0x4528], R7 ;  /* 0x0045280701007387 */ /* 0x0007e20000100800 */
[----:B-1----:R-:W-:Y:S01]  /*7870*/  IABS R3, R8 ;  /* 0x0000000800037213 */ /* 0x002fe20000000000 */
[----:B------:R-:W-:-:S02]  /*7880*/  IMAD R0, R245, R2, R0 ;  /* 0x00000002f5007224 */ /* 0x000fc400078e0200 */
[----:B------:R1:W-:Y:S01]  /*7890*/  STL [R1+0x4530], R5 ;  /* 0x0045300501007387 */ /* 0x0003e20000100800 */
[----:B--2---:R-:W-:Y:S01]  /*78a0*/  IABS R9, R9 ;  /* 0x0000000900097213 */ /* 0x004fe20000000000 */
[C---:B------:R-:W-:Y:S02]  /*78b0*/  IMAD.HI.U32 R4, R244.reuse, R3, RZ ;  /* 0x00000003f4047227 */ /* 0x040fe400078e00ff */
[----:B------:R2:W-:Y:S01]  /*78c0*/  STL [R1+0x4540], R8 ;  /* 0x0045400801007387 */ /* 0x0005e20000100800 */
[----:B---3--:R-:W-:Y:S01]  /*78d0*/  IABS R7, R7 ;  /* 0x0000000700077213 */ /* 0x008fe20000000000 */
[----:B------:R-:W-:Y:S02]  /*78e0*/  IMAD.MOV R4, RZ, RZ, -R4 ;  /* 0x000000ffff047224 */ /* 0x000fe400078e0a04 */
[----:B------:R3:W-:Y:S01]  /*78f0*/  STL [R1+0x4544], R6 ;  /* 0x0045440601007387 */ /* 0x0007e20000100800 */
[----:B------:R-:W-:Y:S01]  /*7900*/  IMAD.HI.U32 R10, R244, R9, RZ ;  /* 0x00000009f40a7227 */ /* 0x000fe200078e00ff */
[----:B-1----:R-:W-:-:S03]  /*7910*/  IABS R5, R5 ;  /* 0x0000000500057213 */ /* 0x002fc60000000000 */
[----:B------:R-:W-:Y:S01]  /*7920*/  IMAD R3, R245, R4, R3 ;  /* 0x00000004f5037224 */ /* 0x000fe200078e0203 */
[----:B------:R-:W-:Y:S01]  /*7930*/  IADD3 R4, R225, 0xf1, RZ ;  /* 0x000000f1e1047810 */ /* 0x000fe20007ffe0ff */
[----:B--2---:R-:W-:-:S03]  /*7940*/  IMAD.HI.U32 R8, R244, R7, RZ ;  /* 0x00000007f4087227 */ /* 0x004fc600078e00ff */
[----:B------:R1:W-:Y:S01]  /*7950*/  STL [R1+0x68], R3 ;  /* 0x0000680301007387 */ /* 0x0003e20000100800 */
[----:B---3--:R-:W-:-:S03]  /*7960*/  IMAD.HI.U32 R6, R244, R5, RZ ;  /* 0x00000005f4067227 */ /* 0x008fc600078e00ff */
[----:B------:R2:W-:Y:S01]  /*7970*/  STL [R1+0x64], R0 ;  /* 0x0000640001007387 */ /* 0x0005e20000100800 */
[----:B------:R-:W-:Y:S02]  /*7980*/  IMAD.MOV R8, RZ, RZ, -R8 ;  /* 0x000000ffff087224 */ /* 0x000fe400078e0a08 */
[----:B------:R-:W-:Y:S02]  /*7990*/  IMAD.MOV R6, RZ, RZ, -R6 ;  /* 0x000000ffff067224 */ /* 0x000fe400078e0a06 */
[----:B------:R-:W-:Y:S01]  /*79a0*/  IMAD R243, R245, R8, R7 ;  /* 0x00000008f5f37224 */ /* 0x000fe200078e0207 */
[----:B------:R-:W-:Y:S01]  /*79b0*/  IADD3 R7, R225, 0xed, RZ ;  /* 0x000000ede1077810 */ /* 0x000fe20007ffe0ff */
[----:B------:R-:W-:Y:S01]  /*79c0*/  IMAD R242, R245, R6, R5 ;  /* 0x00000006f5f27224 */ /* 0x000fe200078e0205 */
[C---:B------:R-:W-:Y:S01]  /*79d0*/  IADD3 R6, R225.reuse, 0xee, RZ ;  /* 0x000000eee1067810 */ /* 0x040fe20007ffe0ff */
[----:B------:R-:W-:Y:S01]  /*79e0*/  IMAD.MOV R10, RZ, RZ, -R10 ;  /* 0x000000ffff0a7224 */ /* 0x000fe200078e0a0a */
[C---:B------:R-:W-:Y:S01]  /*79f0*/  IADD3 R5, R225.reuse, 0xef, RZ ;  /* 0x000000efe1057810 */ /* 0x040fe20007ffe0ff */
[----:B------:R3:W-:Y:S01]  /*7a00*/  STL [R1+0x4534], R7 ;  /* 0x0045340701007387 */ /* 0x0007e20000100800 */
[----:B-1----:R-:W-:Y:S01]  /*7a10*/  IADD3 R3, R225, 0xf0, RZ ;  /* 0x000000f0e1037810 */ /* 0x002fe20007ffe0ff */
[----:B------:R-:W-:Y:S01]  /*7a20*/  IMAD R246, R245, R10, R9 ;  /* 0x0000000af5f67224 */ /* 0x000fe200078e0209 */
[----:B------:R-:W-:Y:S01]  /*7a30*/  IABS R9, R7 ;  /* 0x0000000700097213 */ /* 0x000fe20000000000 */
[----:B------:R-:W-:Y:S01]  /*7a40*/  STL [R1+0x453c], R6 ;  /* 0x00453c0601007387 */ /* 0x000fe20000100800 */
[----:B--2---:R-:W-:-:S03]  /*7a50*/  IABS R0, R4 ;  /* 0x0000000400007213 */ /* 0x004fc60000000000 */
[----:B------:R1:W-:Y:S01]  /*7a60*/  STL [R1+0x454c], R5 ;  /* 0x00454c0501007387 */ /* 0x0003e20000100800 */
[C---:B------:R-:W-:Y:S01]  /*7a70*/  IMAD.HI.U32 R10, R244.reuse, R9, RZ ;  /* 0x00000009f40a7227 */ /* 0x040fe200078e00ff */
[----:B---3--:R-:W-:Y:S02]  /*7a80*/  IABS R7, R6 ;  /* 0x0000000600077213 */ /* 0x008fe40000000000 */
        /* <DEDUP_REMOVED lines=11> */
[----:B------:R-:W-:Y:S02]  /*7b40*/  IMAD.MOV R4, RZ, RZ, -R4 ;  /* 0x000000ffff047224 */ /* 0x000fe400078e0a04 */
[----:B------:R-:W-:Y:S02]  /*7b50*/  IMAD.MOV R2, RZ, RZ, -R2 ;  /* 0x000000ffff027224 */ /* 0x000fe400078e0a02 */
[C---:B------:R-:W-:Y:S02]  /*7b60*/  IMAD R9, R245.reuse, R10, R9 ;  /* 0x0000000af5097224 */ /* 0x040fe400078e0209 */
[----:B------:R-:W-:-:S02]  /*7b70*/  IMAD R7, R245, R8, R7 ;  /* 0x00000008f5077224 */ /* 0x000fc400078e0207 */
[C---:B------:R-:W-:Y:S01]  /*7b80*/  IMAD R5, R245.reuse, R6, R5 ;  /* 0x00000006f5057224 */ /* 0x040fe200078e0205 */
[----:B------:R-:W-:Y:S01]  /*7b90*/  STL [R1+0x60], R9 ;  /* 0x0000600901007387 */ /* 0x000fe20000100800 */
        /* <DEDUP_REMOVED lines=14> */
[----:B-1----:R-:W-:Y:S01]  /*7c80*/  IABS R0, R5 ;  /* 0x0000000500007213 */ /* 0x002fe20000000000 */
[C---:B------:R-:W-:Y:S02]  /*7c90*/  IMAD.HI.U32 R9, R244.reuse, R2, RZ ;  /* 0x00000002f4097227 */ /* 0x040fe400078e00ff */
[----:B------:R1:W-:Y:S01]  /*7ca0*/  STL [R1+0x4560], R3 ;  /* 0x0045600301007387 */ /* 0x0003e20000100800 */
[----:B--2---:R-:W-:Y:S01]  /*7cb0*/  IABS R6, R6 ;  /* 0x0000000600067213 */ /* 0x004fe20000000000 */
[----:B------:R-:W-:-:S02]  /*7cc0*/  IMAD.HI.U32 R10, R244, R0, RZ ;  /* 0x00000000f40a7227 */ /* 0x000fc400078e00ff */
[----:B------:R2:W-:Y:S01]  /*7cd0*/  STL [R1+0x455c], R7 ;  /* 0x00455c0701007387 */ /* 0x0005e20000100800 */
[----:B---3--:R-:W-:Y:S01]  /*7ce0*/  IABS R4, R4 ;  /* 0x0000000400047213 */ /* 0x008fe20000000000 */
[----:B------:R-:W-:Y:S02]  /*7cf0*/  IMAD.MOV R9, RZ, RZ, -R9 ;  /* 0x000000ffff097224 */ /* 0x000fe400078e0a09 */
[----:B------:R3:W-:Y:S01]  /*7d00*/  STL [R1+0x4568], R5 ;  /* 0x0045680501007387 */ /* 0x0007e20000100800 */
[----:B------:R-:W-:Y:S01]  /*7d10*/  IMAD.MOV R10, RZ, RZ, -R10 ;  /* 0x000000ffff0a7224 */ /* 0x000fe200078e0a0a */
[----:B-1----:R-:W-:-:S03]  /*7d20*/  IABS R3, R3 ;  /* 0x0000000300037213 */ /* 0x002fc60000000000 */
[----:B------:R-:W-:Y:S02]  /*7d30*/  IMAD R0, R245, R10, R0 ;  /* 0x0000000af5007224 */ /* 0x000fe400078e0200 */
[----:B--2---:R-:W-:-:S04]  /*7d40*/  IMAD.HI.U32 R7, R244, R6, RZ ;  /* 0x00000006f4077227 */ /* 0x004fc800078e00ff */
[----:B---3--:R-:W-:-:S04]  /*7d50*/  IMAD.HI.U32 R5, R244, R4, RZ ;  /* 0x00000004f4057227 */ /* 0x008fc800078e00ff */
[----:B------:R-:W-:Y:S01]  /*7d60*/  IMAD.HI.U32 R8, R244, R3, RZ ;  /* 0x00000003f4087227 */ /* 0x000fe200078e00ff */
[----:B------:R-:W-:-:S03]  /*7d70*/  IADD3 R5, -R5, RZ, RZ ;  /* 0x000000ff05057210 */ /* 0x000fc60007ffe1ff */
[----:B------:R-:W-:Y:S02]  /*7d80*/  IMAD.MOV R7, RZ, RZ, -R7 ;  /* 0x000000ffff077224 */ /* 0x000fe400078e0a07 */
[----:B------:R-:W-:Y:S02]  /*7d90*/  IMAD.MOV R8, RZ, RZ, -R8 ;  /* 0x000000ffff087224 */ /* 0x000fe400078e0a08 */
[C---:B------:R-:W-:Y:S02]  /*7da0*/  IMAD R6, R245.reuse, R7, R6 ;  /* 0x00000007f5067224 */ /* 0x040fe400078e0206 */
[C---:B------:R-:W-:Y:S02]  /*7db0*/  IMAD R5, R245.reuse, R5, R4 ;  /* 0x00000005f5057224 */ /* 0x040fe400078e0204 */
        /* <DEDUP_REMOVED lines=10> */
[----:B---3--:R-:W-:-:S03]  /*7e60*/  IADD3 R4, R225, 0xfa, RZ ;  /* 0x000000fae1047810 */ /* 0x008fc60007ffe0ff */
[----:B------:R3:W-:Y:S01]  /*7e70*/  STL [R1+0x4564], R2 ;  /* 0x0045640201007387 */ /* 0x0007e20000100800 */
[----:B-1----:R-:W-:-:S03]  /*7e80*/  IADD3 R3, R225, 0xf9, RZ ;  /* 0x000000f9e1037810 */ /* 0x002fc60007ffe0ff */
[----:B------:R1:W-:Y:S01]  /*7e90*/  STL [R1+0x4570], R6 ;  /* 0x0045700601007387 */ /* 0x0003e20000100800 */
[----:B--2---:R-:W-:-:S03]  /*7ea0*/  IABS R0, R6 ;  /* 0x0000000600007213 */ /* 0x004fc60000000000 */
[----:B------:R2:W-:Y:S01]  /*7eb0*/  STL [R1+0x456c], R3 ;  /* 0x00456c0301007387 */ /* 0x0005e20000100800 */
[----:B---3--:R-:W-:Y:S01]  /*7ec0*/  IABS R2, R2 ;  /* 0x0000000200027213 */ /* 0x008fe20000000000 */
[C---:B------:R-:W-:Y:S02]  /*7ed0*/  IMAD.HI.U32 R7, R244.reuse, R0, RZ ;  /* 0x00000000f4077227 */ /* 0x040fe400078e00ff */
[----:B------:R3:W-:Y:S02]  /*7ee0*/  STL [R1+0x4574], R4 ;  /* 0x0045740401007387 */ /* 0x0007e40000100800 */
[----:B-1----:R-:W-:Y:S02]  /*7ef0*/  IMAD.HI.U32 R6, R244, R2, RZ ;  /* 0x00000002f4067227 */ /* 0x002fe400078e00ff */
[----:B------:R1:W-:Y:S01]  /*7f00*/  STL [R1+0x4588], R5 ;  /* 0x0045880501007387 */ /* 0x0003e20000100800 */
[----:B--2---:R-:W-:Y:S01]  /*7f10*/  IABS R3, R3 ;  /* 0x0000000300037213 */ /* 0x004fe20000000000 */
[----:B------:R-:W-:-:S02]  /*7f20*/  IMAD.MOV R6, RZ, RZ, -R6 ;  /* 0x000000ffff067224 */ /* 0x000fc400078e0a06 */
[----:B------:R-:W-:Y:S01]  /*7f30*/  IMAD.MOV R7, RZ, RZ, -R7 ;  /* 0x000000ffff077224 */ /* 0x000fe200078e0a07 */
[----:B---3--:R-:W-:Y:S01]  /*7f40*/  IABS R4, R4 ;  /* 0x0000000400047213 */ /* 0x008fe20000000000 */
[----:B------:R-:W-:Y:S01]  /*7f50*/  IMAD.HI.U32 R8, R244, R3, RZ ;  /* 0x00000003f4087227 */ /* 0x000fe200078e00ff */
[----:B-1----:R-:W-:-:S03]  /*7f60*/  IABS R5, R5 ;  /* 0x0000000500057213 */ /* 0x002fc60000000000 */
[----:B------:R-:W-:-:S04]  /*7f70*/  IMAD.HI.U32 R9, R244, R4, RZ ;  /* 0x00000004f4097227 */ /* 0x000fc800078e00ff */
[----:B------:R-:W-:-:S04]  /*7f80*/  IMAD.HI.U32 R10, R244, R5, RZ ;  /* 0x00000005f40a7227 */ /* 0x000fc800078e00ff */
[C---:B------:R-:W-:Y:S02]  /*7f90*/  IMAD R2, R245.reuse, R6, R2 ;  /* 0x00000006f5027224 */ /* 0x040fe400078e0202 */
[----:B------:R-:W-:Y:S02]  /*7fa0*/  IMAD.MOV R8, RZ, RZ, -R8 ;  /* 0x000000ffff087224 */ /* 0x000fe400078e0a08 */
[----:B------:R-:W-:Y:S01]  /*7fb0*/  IMAD.MOV R9, RZ, RZ, -R9 ;  /* 0x000000ffff097224 */ /* 0x000fe200078e0a09 */
[----:B------:R1:W-:Y:S01]  /*7fc0*/  STL [R1+0x38], R2 ;  /* 0x0000380201007387 */ /* 0x0003e20000100800 */
[----:B------:R-:W-:Y:S02]  /*7fd0*/  IMAD.MOV R10, RZ, RZ, -R10 ;  /* 0x000000ffff0a7224 */ /* 0x000fe400078e0a0a */
[C---:B------:R-:W-:Y:S02]  /*7fe0*/  IMAD R6, R245.reuse, R7, R0 ;  /* 0x00000007f5067224 */ /* 0x040fe400078e0200 */
[----:B------:R-:W-:-:S02]  /*7ff0*/  IMAD R0, R245, R8, R3 ;  /* 0x00000008f5007224 */ /* 0x000fc400078e0203 */
[C---:B------:R-:W-:Y:S01]  /*8000*/  IMAD R3, R245.reuse, R10, R5 ;  /* 0x0000000af5037224 */ /* 0x040fe200078e0205 */
[----:B------:R2:W-:Y:S01]  /*8010*/  STL [R1+0x34], R6 ;  /* 0x0000340601007387 */ /* 0x0005e20000100800 */
[----:B-1----:R-:W-:Y:S01]  /*8020*/  IMAD R2, R245, R9, R4 ;  /* 0x00000009f5027224 */ /* 0x002fe200078e0204 */
[C---:B------:R-:W-:Y:S02]  /*8030*/  IADD3 R4, R225.reuse, 0xff, RZ ;  /* 0x000000ffe1047810 */ /* 0x040fe40007ffe0ff */
[----:B------:R1:W-:Y:S04]  /*8040*/  STL [R1+0x30], R0 ;  /* 0x0000300001007387 */ /* 0x0003e80000100800 */
[----:B------:R3:W-:Y:S01]  /*8050*/  STL [R1+0x2c], R2 ;  /* 0x00002c0201007387 */ /* 0x0007e20000100800 */
[----:B--2---:R-:W-:-:S03]  /*8060*/  IADD3 R6, R225, 0x100, RZ ;  /* 0x00000100e1067810 */ /* 0x004fc60007ffe0ff */
[----:B------:R2:W-:Y:S01]  /*8070*/  STL [R1+0x28], R3 ;  /* 0x0000280301007387 */ /* 0x0005e20000100800 */
[C---:B-1----:R-:W-:Y:S02]  /*8080*/  IADD3 R0, R225.reuse, 0xfc, RZ ;  /* 0x000000fce1007810 */ /* 0x042fe40007ffe0ff */
[----:B------:R-:W-:Y:S02]  /*8090*/  IABS R5, R6 ;  /* 0x0000000600057213 */ /* 0x000fe40000000000 */
[C---:B---3--:R-:W-:Y:S01]  /*80a0*/  IADD3 R2, R225.reuse, 0xfd, RZ ;  /* 0x000000fde1027810 */ /* 0x048fe20007ffe0ff */
[----:B------:R1:W-:Y:S02]  /*80b0*/  STL [R1+0x457c], R0 ;  /* 0x00457c0001007387 */ /* 0x0003e40000100800 */
[----:B------:R-:W-:Y:S01]  /*80c0*/  IMAD.HI.U32 R10, R244, R5, RZ ;  /* 0x00000005f40a7227 */ /* 0x000fe200078e00ff */
[----:B--2---:R-:W-:Y:S01]  /*80d0*/  IADD3 R3, R225, 0xfe, RZ ;  /* 0x000000fee1037810 */ /* 0x004fe20007ffe0ff */
[----:B------:R2:W-:Y:S03]  /*80e0*/  STL [R1+0x4578], R2 ;  /* 0x0045780201007387 */ /* 0x0005e60000100800 */
[----:B------:R-:W-:Y:S01]  /*80f0*/  IADD3 R10, -R10, RZ, RZ ;  /* 0x000000ff0a0a7210 */ /* 0x000fe20007ffe1ff */
[----:B------:R3:W-:Y:S01]  /*8100*/  STL [R1+0x4580], R3 ;  /* 0x0045800301007387 */ /* 0x0007e20000100800 */
[----:B-1----:R-:W-:-:S03]  /*8110*/  IABS R0, R0 ;  /* 0x0000000000007213 */ /* 0x002fc60000000000 */
[----:B------:R1:W-:Y:S01]  /*8120*/  STL [R1+0x4590], R4 ;  /* 0x0045900401007387 */ /* 0x0003e20000100800 */
[----:B--2---:R-:W-:-:S03]  /*8130*/  IABS R2, R2 ;  /* 0x0000000200027213 */ /* 0x004fc60000000000 */
[----:B------:R2:W-:Y:S01]  /*8140*/  STL [R1+0x4594], R6 ;  /* 0x0045940601007387 */ /* 0x0005e20000100800 */
[----:B---3--:R-:W-:Y:S01]  /*8150*/  IABS R3, R3 ;  /* 0x0000000300037213 */ /* 0x008fe20000000000 */
[----:B------:R-:W-:Y:S01]  /*8160*/  IMAD.HI.U32 R7, R244, R2, RZ ;  /* 0x00000002f4077227 */ /* 0x000fe200078e00ff */
[----:B-1----:R-:W-:-:S03]  /*8170*/  IABS R4, R4 ;  /* 0x0000000400047213 */ /* 0x002fc60000000000 */
[----:B------:R-:W-:-:S04]  /*8180*/  IMAD.HI.U32 R8, R244, R3, RZ ;  /* 0x00000003f4087227 */ /* 0x000fc800078e00ff */
[----:B--2---:R-:W-:-:S04]  /*8190*/  IMAD.HI.U32 R6, R244, R0, RZ ;  /* 0x00000000f4067227 */ /* 0x004fc800078e00ff */
[----:B------:R-:W-:-:S04]  /*81a0*/  IMAD.HI.U32 R9, R244, R4, RZ ;  /* 0x00000004f4097227 */ /* 0x000fc800078e00ff */
[----:B------:R-:W-:Y:S02]  /*81b0*/  IMAD.MOV R6, RZ, RZ, -R6 ;  /* 0x000000ffff067224 */ /* 0x000fe400078e0a06 */
[----:B------:R-:W-:Y:S02]  /*81c0*/  IMAD.MOV R7, RZ, RZ, -R7 ;  /* 0x000000ffff077224 */ /* 0x000fe400078e0a07 */
[----:B------:R-:W-:Y:S02]  /*81d0*/  IMAD.MOV R8, RZ, RZ, -R8 ;  /* 0x000000ffff087224 */ /* 0x000fe400078e0a08 */
[----:B------:R-:W-:Y:S02]  /*81e0*/  IMAD.MOV R9, RZ, RZ, -R9 ;  /* 0x000000ffff097224 */ /* 0x000fe400078e0a09 */
[C---:B------:R-:W-:Y:S02]  /*81f0*/  IMAD R11, R245.reuse, R6, R0 ;  /* 0x00000006f50b7224 */ /* 0x040fe400078e0200 */
[----:B------:R-:W-:-:S02]  /*8200*/  IMAD R6, R245, R7, R2 ;  /* 0x00000007f5067224 */ /* 0x000fc400078e0202 */
[C---:B------:R-:W-:Y:S01]  /*8210*/  IMAD R0, R245.reuse, R8, R3 ;  /* 0x00000008f5007224 */ /* 0x040fe200078e0203 */
[----:B------:R1:W-:Y:S01]  /*8220*/  STL [R1+0x24], R11 ;  /* 0x0000240b01007387 */ /* 0x0003e20000100800 */
[----:B------:R-:W-:Y:S01]  /*8230*/  IMAD R2, R245, R9, R4 ;  /* 0x00000009f5027224 */ /* 0x000fe200078e0204 */
[----:B------:R-:W-:Y:S01]  /*8240*/  IADD3 R4, R225, 0x104, RZ ;  /* 0x00000104e1047810 */ /* 0x000fe20007ffe0ff */
[----:B------:R-:W-:Y:S01]  /*8250*/  IMAD R3, R245, R10, R5 ;  /* 0x0000000af5037224 */ /* 0x000fe200078e0205 */
[----:B------:R2:W-:Y:S04]  /*8260*/  STL [R1+0x20], R6 ;  /* 0x0000200601007387 */ /* 0x0005e80000100800 */
[----:B------:R3:W-:Y:S01]  /*8270*/  STL [R1+0x1c], R0 ;  /* 0x00001c0001007387 */ /* 0x0007e20000100800 */
[----:B-1----:R-:W-:-:S03]  /*8280*/  IADD3 R11, R225, 0x10a, RZ ;  /* 0x0000010ae10b7810 */ /* 0x002fc60007ffe0ff */
[----:B------:R1:W-:Y:S01]  /*8290*/  STL [R1+0x18], R2 ;  /* 0x0000180201007387 */ /* 0x0003e20000100800 */
[----:B--2---:R-:W-:-:S03]  /*82a0*/  IADD3 R6, R225, 0x105, RZ ;  /* 0x00000105e1067810 */ /* 0x004fc60007ffe0ff */
[----:B------:R2:W-:Y:S01]  /*82b0*/  STL [R1+0x14], R3 ;  /* 0x0000140301007387 */ /* 0x0005e20000100800 */
[----:B------:R-:W-:Y:S02]  /*82c0*/  IABS R248, R11 ;  /* 0x0000000b00f87213 */ /* 0x000fe40000000000 */
[C---:B---3--:R-:W-:Y:S02]  /*82d0*/  IADD3 R0, R225.reuse, 0x101, RZ ;  /* 0x00000101e1007810 */ /* 0x048fe40007ffe0ff */
[----:B------:R-:W-:Y:S02]  /*82e0*/  IABS R5, R6 ;  /* 0x0000000600057213 */ /* 0x000fe40000000000 */
[C---:B-1----:R-:W-:Y:S01]  /*82f0*/  IADD3 R2, R225.reuse, 0x102, RZ ;  /* 0x00000102e1027810 */ /* 0x042fe20007ffe0ff */
[----:B------:R1:W-:Y:S01]  /*8300*/  STL [R1+0x4584], R0 ;  /* 0x0045840001007387 */ /* 0x0003e20000100800 */
[----:B--2---:R-:W-:Y:S01]  /*8310*/  IADD3 R3, R225, 0x103, RZ ;  /* 0x00000103e1037810 */ /* 0x004fe20007ffe0ff */
[----:B------:R-:W-:-:S02]  /*8320*/  IMAD.HI.U32 R10, R244, R5, RZ ;  /* 0x00000005f40a7227 */ /* 0x000fc400078e00ff */
[----:B------:R2:W-:Y:S02]  /*8330*/  STL [R1+0x458c], R2 ;  /* 0x00458c0201007387 */ /* 0x0005e40000100800 */
[----:B------:R-:W-:Y:S02]  /*8340*/  IMAD.MOV R10, RZ, RZ, -R10 ;  /* 0x000000ffff0a7224 */ /* 0x000fe400078e0a0a */
        /* <DEDUP_REMOVED lines=10> */
[----:B------:R-:W-:Y:S02]  /*83f0*/  IMAD.MOV R6, RZ, RZ, -R6 ;  /* 0x000000ffff067224 */ /* 0x000fe400078e0a06 */
[----:B------:R-:W-:Y:S02]  /*8400*/  IMAD.MOV R7, RZ, RZ, -R7 ;  /* 0x000000ffff077224 */ /* 0x000fe400078e0a07 */
[----:B------:R-:W-:-:S04]  /*8410*/  IMAD.HI.U32 R9, R244, R4, RZ ;  /* 0x00000004f4097227 */ /* 0x000fc800078e00ff */
[----:B------:R-:W-:Y:S02]  /*8420*/  IMAD.MOV R8, RZ, RZ, -R8 ;  /* 0x000000ffff087224 */ /* 0x000fe400078e0a08 */
[C---:B------:R-:W-:Y:S02]  /*8430*/  IMAD R6, R245.reuse, R6, R0 ;  /* 0x00000006f5067224 */ /* 0x040fe400078e0200 */
[----:B------:R-:W-:Y:S01]  /*8440*/  IMAD R0, R245, R7, R2 ;  /* 0x00000007f5007224 */ /* 0x000fe200078e0202 */
[----:B------:R-:W-:Y:S01]  /*8450*/  IADD3 R7, R225, 0x10e, RZ ;  /* 0x0000010ee1077810 */ /* 0x000fe20007ffe0ff */
[----:B------:R-:W-:Y:S01]  /*8460*/  IMAD.MOV R9, RZ, RZ, -R9 ;  /* 0x000000ffff097224 */ /* 0x000fe200078e0a09 */
[----:B------:R1:W-:Y:S01]  /*8470*/  STL [R1+0x10], R6 ;  /* 0x0000100601007387 */ /* 0x0003e20000100800 */
[----:B------:R-:W-:Y:S01]  /*8480*/  IMAD R3, R245, R8, R3 ;  /* 0x00000008f5037224 */ /* 0x000fe200078e0203 */
[----:B------:R-:W-:Y:S01]  /*8490*/  IADD3 R8, R225, 0x10d, RZ ;  /* 0x0000010de1087810 */ /* 0x000fe20007ffe0ff */
[----:B------:R-:W-:Y:S01]  /*84a0*/  IMAD R2, R245, R9, R4 ;  /* 0x00000009f5027224 */ /* 0x000fe200078e0204 */
[----:B------:R2:W-:Y:S01]  /*84b0*/  STL [R1+0xc], R0 ;  /* 0x00000c0001007387 */ /* 0x0005e20000100800 */
[----:B------:R-:W-:-:S02]  /*84c0*/  IADD3 R4, R225, 0x107, RZ ;  /* 0x00000107e1047810 */ /* 0x000fc40007ffe0ff */
[C---:B------:R-:W-:Y:S01]  /*84d0*/  IADD3 R9, R225.reuse, 0x10c, RZ ;  /* 0x0000010ce1097810 */ /* 0x040fe20007ffe0ff */
[----:B------:R3:W-:Y:S01]  /*84e0*/  STL [R1+0x8], R3 ;  /* 0x0000080301007387 */ /* 0x0007e20000100800 */
[----:B------:R-:W-:Y:S02]  /*84f0*/  IABS R251, R4 ;  /* 0x0000000400fb7213 */ /* 0x000fe40000000000 */
[----:B-1----:R-:W-:Y:S01]  /*8500*/  IADD3 R6, R225, 0x106, RZ ;  /* 0x00000106e1067810 */ /* 0x002fe20007ffe0ff */
[----:B------:R1:W-:Y:S01]  /*8510*/  STL [R1+0x4], R2 ;  /* 0x0000040201007387 */ /* 0x0003e20000100800 */
[----:B--2---:R-:W-:Y:S02]  /*8520*/  IMAD R0, R245, R10, R5 ;  /* 0x0000000af5007224 */ /* 0x004fe400078e0205 */
[----:B------:R-:W-:Y:S02]  /*8530*/  IABS R252, R6 ;  /* 0x0000000600fc7213 */ /* 0x000fe40000000000 */
[----:B------:R-:W-:-:S02]  /*8540*/  IADD3 R10, R225, 0x10b, RZ ;  /* 0x0000010be10a7810 */ /* 0x000fc40007ffe0ff */
[C---:B---3--:R-:W-:Y:S01]  /*8550*/  IADD3 R3, R225.reuse, 0x108, RZ ;  /* 0x00000108e1037810 */ /* 0x048fe20007ffe0ff */
[----:B------:R2:W-:Y:S01]  /*8560*/  STL [R1], R0 ;  /* 0x0000000001007387 */ /* 0x0005e20000100800 */
[----:B-1----:R-:W-:Y:S02]  /*8570*/  IADD3 R2, R225, 0x109, RZ ;  /* 0x00000109e1027810 */ /* 0x002fe40007ffe0ff */
[----:B------:R-:W-:Y:S01]  /*8580*/  IABS R250, R3 ;  /* 0x0000000300fa7213 */ /* 0x000fe20000000000 */
[----:B------:R1:W-:Y:S01]  /*8590*/  STL [R1+0x4598], R6 ;  /* 0x0045980601007387 */ /* 0x0003e20000100800 */
[----:B------:R-:W-:-:S03]  /*85a0*/  IABS R249, R2 ;  /* 0x0000000200f97213 */ /* 0x000fc60000000000 */
[----:B------:R3:W-:Y:S01]  /*85b0*/  STL [R1+0x45ac], R4 ;  /* 0x0045ac0401007387 */ /* 0x0007e20000100800 */
[----:B--2---:R-:W-:Y:S01]  /*85c0*/  IADD3 R0, R225, 0x1ff, RZ ;  /* 0x000001ffe1007810 */ /* 0x004fe20007ffe0ff */
[C---:B------:R-:W-:Y:S02]  /*85d0*/  IMAD.HI.U32 R5, R244.reuse, R250, RZ ;  /* 0x000000faf4057227 */ /* 0x040fe400078e00ff */
[----:B------:R-:W-:Y:S02]  /*85e0*/  STL [R1+0x45b4], R3 ;  /* 0x0045b40301007387 */ /* 0x000fe40000100800 */
[----:B------:R-:W-:Y:S02]  /*85f0*/  IMAD.MOV R5, RZ, RZ, -R5 ;  /* 0x000000ffff057224 */ /* 0x000fe400078e0a05 */
[----:B------:R2:W-:Y:S01]  /*8600*/  STL [R1+0x4988], R0 ;  /* 0x0049880001007387 */ /* 0x0005e20000100800 */
[----:B-1----:R-:W-:-:S03]  /*8610*/  IMAD.HI.U32 R6, R244, R249, RZ ;  /* 0x000000f9f4067227 */ /* 0x002fc600078e00ff */
[----:B------:R1:W-:Y:S01]  /*8620*/  STL [R1+0x45b0], R2 ;  /* 0x0045b00201007387 */ /* 0x0003e20000100800 */
[----:B---3--:R-:W-:-:S03]  /*8630*/  IMAD.HI.U32 R4, R244, R251, RZ ;  /* 0x000000fbf4047227 */ /* 0x008fc600078e00ff */
[----:B------:R3:W-:Y:S01]  /*8640*/  STL [R1+0x45a8], R11 ;  /* 0x0045a80b01007387 */ /* 0x0007e20000100800 */
[----:B------:R-:W-:Y:S01]  /*8650*/  IMAD R250, R245, R5, R250 ;  /* 0x00000005f5fa7224 */ /* 0x000fe200078e02fa */
[----:B--2---:R-:W-:Y:S01]  /*8660*/  IABS R0, R0 ;  /* 0x0000000000007213 */ /* 0x004fe20000000000 */
[----:B------:R-:W-:Y:S01]  /*8670*/  IMAD.MOV R6, RZ, RZ, -R6 ;  /* 0x000000ffff067224 */ /* 0x000fe200078e0a06 */
[----:B------:R-:W-:Y:S01]  /*8680*/  IABS R5, R7 ;  /* 0x0000000700057213 */ /* 0x000fe20000000000 */
[----:B------:R-:W-:Y:S01]  /*8690*/  IMAD.MOV R4, RZ, RZ, -R4 ;  /* 0x000000ffff047224 */ /* 0x000fe200078e0a04 */
[----:B------:R2:W-:Y:S01]  /*86a0*/  STL [R1+0x45b8], R10 ;  /* 0x0045b80a01007387 */ /* 0x0005e20000100800 */
[----:B-1----:R-:W-:-:S03]  /*86b0*/  IMAD.HI.U32 R2, R244, R252, RZ ;  /* 0x000000fcf4027227 */ /* 0x002fc600078e00ff */
[----:B------:R-:W-:Y:S01]  /*86c0*/  STL [R1+0x45c0], R9 ;  /* 0x0045c00901007387 */ /* 0x000fe20000100800 */
[C---:B------:R-:W-:Y:S01]  /*86d0*/  IMAD.HI.U32 R3, R244.reuse, R0, RZ ;  /* 0x00000000f4037227 */ /* 0x040fe200078e00ff */
[----:B---3--:R-:W-:Y:S02]  /*86e0*/  IADD3 R11, R225, 0x113, RZ ;  /* 0x00000113e10b7810 */ /* 0x008fe40007ffe0ff */
[----:B------:R1:W-:Y:S01]  /*86f0*/  STL [R1+0x45bc], R8 ;  /* 0x0045bc0801007387 */ /* 0x0003e20000100800 */
[----:B------:R-:W-:Y:S02]  /*8700*/  IMAD.MOV R2, RZ, RZ, -R2 ;  /* 0x000000ffff027224 */ /* 0x000fe400078e0a02 */
[----:B------:R-:W-:Y:S01]  /*8710*/  IMAD.MOV R3, RZ, RZ, -R3 ;  /* 0x000000ffff037224 */ /* 0x000fe200078e0a03 */
[----:B------:R3:W-:Y:S01]  /*8720*/  STL [R1+0x45c8], R7 ;  /* 0x0045c80701007387 */ /* 0x0007e20000100800 */
[C---:B------:R-:W-:Y:S01]  /*8730*/  IMAD R252, R245.reuse, R2, R252 ;  /* 0x00000002f5fc7224 */ /* 0x040fe200078e02fc */
[----:B------:R-:W-:Y:S01]  /*8740*/  IABS R2, R10 ;  /* 0x0000000a00027213 */ /* 0x000fe20000000000 */
[C---:B------:R-:W-:Y:S01]  /*8750*/  IMAD R0, R245.reuse, R3, R0 ;  /* 0x00000003f5007224 */ /* 0x040fe200078e0200 */
[----:B------:R-:W-:Y:S01]  /*8760*/  IABS R3, R9 ;  /* 0x0000000900037213 */ /* 0x000fe20000000000 */
[C---:B--2---:R-:W-:Y:S01]  /*8770*/  IMAD.HI.U32 R10, R244.reuse, R5, RZ ;  /* 0x00000005f40a7227 */ /* 0x044fe200078e00ff */
[----:B------:R2:W-:Y:S03]  /*8780*/  STL [R1+0x45c4], R15 ;  /* 0x0045c40f01007387 */ /* 0x0005e60000100800 */
[C---:B------:R-:W-:Y:S01]  /*8790*/  IMAD R249, R245.reuse, R6, R249 ;  /* 0x00000006f5f97224 */ /* 0x040fe200078e02f9 */
[----:B------:R-:W-:Y:S01]  /*87a0*/  STL [R1+0x45d0], R14 ;  /* 0x0045d00e01007387 */ /* 0x000fe20000100800 */
[----:B------:R-:W-:Y:S01]  /*87b0*/  IMAD R251, R245, R4, R251 ;  /* 0x00000004f5fb7224 */ /* 0x000fe200078e02fb */
[----:B------:R-:W-:Y:S01]  /*87c0*/  IABS R4, R8 ;  /* 0x0000000800047213 */ /* 0x000fe20000000000 */
[C---:B------:R-:W-:Y:S01]  /*87d0*/  IMAD.HI.U32 R6, R244.reuse, R248, RZ ;  /* 0x000000f8f4067227 */ /* 0x040fe200078e00ff */
[----:B------:R-:W-:Y:S03]  /*87e0*/  STL [R1+0x45cc], R13 ;  /* 0x0045cc0d01007387 */ /* 0x000fe60000100800 */
[----:B------:R-:W-:Y:S01]  /*87f0*/  IMAD.MOV R10, RZ, RZ, -R10 ;  /* 0x000000ffff0a7224 */ /* 0x000fe200078e0a0a */
[----:B------:R-:W-:Y:S01]  /*8800*/  STL [R1+0x45d4], R12 ;  /* 0x0045d40c01007387 */ /* 0x000fe20000100800 */
[----:B-1----:R-:W-:-:S03]  /*8810*/  IMAD.HI.U32 R8, R244, R3, RZ ;  /* 0x00000003f4087227 */ /* 0x002fc600078e00ff */
[----:B------:R1:W-:Y:S01]  /*8820*/  STL [R1+0x45e8], R11 ;  /* 0x0045e80b01007387 */ /* 0x0003e20000100800 */
[----:B---3--:R-:W-:Y:S01]  /*8830*/  IMAD.HI.U32 R7, R244, R2, RZ ;  /* 0x00000002f4077227 */ /* 0x008fe200078e00ff */
[----:B------:R-:W-:Y:S02]  /*8840*/  IADD3 R8, -R8, RZ, RZ ;  /* 0x000000ff08087210 */ /* 0x000fe40007ffe1ff */
[----:B------:R3:W-:Y:S01]  /*8850*/  STL [R1+0x45dc], R20 ;  /* 0x0045dc1401007387 */ /* 0x0007e20000100800 */
[----:B------:R-:W-:Y:S02]  /*8860*/  IMAD.MOV R6, RZ, RZ, -R6 ;  /* 0x000000ffff067224 */ /* 0x000fe400078e0a06 */
[C---:B------:R-:W-:Y:S01]  /*8870*/  IMAD.HI.U32 R9, R244.reuse, R4, RZ ;  /* 0x00000004f4097227 */ /* 0x040fe200078e00ff */
[----:B------:R-:W-:Y:S03]  /*8880*/  STL [R1+0x45d8], R19 ;  /* 0x0045d81301007387 */ /* 0x000fe60000100800 */
[C---:B------:R-:W-:Y:S01]  /*8890*/  IMAD R5, R245.reuse, R10, R5 ;  /* 0x0000000af5057224 */ /* 0x040fe200078e0205 */
[----:B------:R-:W-:Y:S01]  /*88a0*/  IABS R10, R11 ;  /* 0x0000000b000a7213 */ /* 0x000fe20000000000 */
[----:B------:R-:W-:Y:S01]  /*88b0*/  IMAD.MOV R7, RZ, RZ, -R7 ;  /* 0x000000ffff077224 */ /* 0x000fe200078e0a07 */
[----:B------:R-:W-:Y:S01]  /*88c0*/  STL [R1+0x45e0], R18 ;  /* 0x0045e01201007387 */ /* 0x000fe20000100800 */
[C---:B------:R-:W-:Y:S01]  /*88d0*/  IMAD R248, R245.reuse, R6, R248 ;  /* 0x00000006f5f87224 */ /* 0x040fe200078e02f8 */
[----:B------:R-:W-:Y:S01]  /*88e0*/  IABS R6, R15 ;  /* 0x0000000f00067213 */ /* 0x000fe20000000000 */
[----:B------:R-:W-:Y:S01]  /*88f0*/  IMAD.MOV R9, RZ, RZ, -R9 ;  /* 0x000000ffff097224 */ /* 0x000fe200078e0a09 */
[----:B------:R-:W-:Y:S01]  /*8900*/  STL [R1+0x45f0], R17 ;  /* 0x0045f01101007387 */ /* 0x000fe20000100800 */
[C---:B------:R-:W-:Y:S01]  /*8910*/  IMAD R2, R245.reuse, R7, R2 ;  /* 0x00000007f5027224 */ /* 0x040fe200078e0202 */
[----:B------:R-:W-:Y:S01]  /*8920*/  IABS R7, R14 ;  /* 0x0000000e00077213 */ /* 0x000fe20000000000 */
[C---:B--2---:R-:W-:Y:S01]  /*8930*/  IMAD.HI.U32 R15, R244.reuse, R10, RZ ;  /* 0x0000000af40f7227 */ /* 0x044fe200078e00ff */
[----:B------:R2:W-:Y:S03]  /*8940*/  STL [R1+0x45f4], R16 ;  /* 0x0045f41001007387 */ /* 0x0005e60000100800 */
[C---:B------:R-:W-:Y:S01]  /*8950*/  IMAD R3, R245.reuse, R8, R3 ;  /* 0x00000008f5037224 */ /* 0x040fe200078e0203 */
[----:B------:R-:W-:Y:S01]  /*8960*/  IABS R8, R13 ;  /* 0x0000000d00087213 */ /* 0x000fe20000000000 */
[----:B------:R-:W-:Y:S01]  /*8970*/  IMAD R4, R245, R9, R4 ;  /* 0x00000009f5047224 */ /* 0x000fe200078e0204 */
[----:B------:R-:W-:Y:S01]  /*8980*/  IABS R9, R12 ;  /* 0x0000000c00097213 */ /* 0x000fe20000000000 */
[C---:B-1----:R-:W-:Y:S01]  /*8990*/  IMAD.HI.U32 R11, R244.reuse, R6, RZ ;  /* 0x00000006f40b7227 */ /* 0x042fe200078e00ff */
[----:B------:R1:W-:Y:S03]  /*89a0*/  STL [R1+0x45e4], R25 ;  /* 0x0045e41901007387 */ /* 0x0003e60000100800 */
[----:B------:R-:W-:Y:S01]  /*89b0*/  IMAD.MOV R15, RZ, RZ, -R15 ;  /* 0x000000ffff0f7224 */ /* 0x000fe200078e0a0f */
[----:B------:R-:W-:Y:S01]  /*89c0*/  STL [R1+0x45ec], R24 ;  /* 0x0045ec1801007387 */ /* 0x000fe20000100800 */
[----:B------:R-:W-:-:S03]  /*89d0*/  IMAD.HI.U32 R12, R244, R7, RZ ;  /* 0x00000007f40c7227 */ /* 0x000fc600078e00ff */
[----:B------:R-:W-:Y:S01]  /*89e0*/  STL [R1+0x45fc], R23 ;  /* 0x0045fc1701007387 */ /* 0x000fe20000100800 */
[----:B------:R-:W-:Y:S02]  /*89f0*/  IMAD.MOV R11, RZ, RZ, -R11 ;  /* 0x000000ffff0b7224 */ /* 0x000fe400078e0a0b */
[C---:B------:R-:W-:Y:S01]  /*8a00*/  IMAD.HI.U32 R13, R244.reuse, R8, RZ ;  /* 0x00000008f40d7227 */ /* 0x040fe200078e00ff */
[----:B------:R-:W-:Y:S03]  /*8a10*/  STL [R1+0x4604], R22 ;  /* 0x0046041601007387 */ /* 0x000fe60000100800 */
[----:B------:R-:W-:Y:S01]  /*8a20*/  IMAD.HI.U32 R14, R244, R9, RZ ;  /* 0x00000009f40e7227 */ /* 0x000fe200078e00ff */
[----:B------:R4:W-:Y:S03]  /*8a30*/  STL [R1+0x4600], R21 ;  /* 0x0046001501007387 */ /* 0x0009e60000100800 */
[C---:B------:R-:W-:Y:S01]  /*8a40*/  IMAD R10, R245.reuse, R15, R10 ;  /* 0x0000000ff50a7224 */ /* 0x040fe200078e020a */
[----:B------:R-:W-:Y:S01]  /*8a50*/  IABS R15, R16 ;  /* 0x00000010000f7213 */ /* 0x000fe20000000000 */
[----:B------:R-:W-:Y:S01]  /*8a60*/  IMAD.MOV R12, RZ, RZ, -R12 ;  /* 0x000000ffff0c7224 */ /* 0x000fe200078e0a0c */
[----:B------:R1:W-:Y:S01]  /*8a70*/  STL [R1+0x45f8], R30 ;  /* 0x0045f81e01007387 */ /* 0x0003e20000100800 */
[----:B------:R-:W-:Y:S01]  /*8a80*/  IMAD R6, R245, R11, R6 ;  /* 0x0000000bf5067224 */ /* 0x000fe200078e0206 */
[----:B------:R-:W-:Y:S01]  /*8a90*/  IABS R11, R20 ;  /* 0x00000014000b7213 */ /* 0x000fe20000000000 */
[----:B------:R-:W-:Y:S01]  /*8aa0*/  IMAD.MOV R13, RZ, RZ, -R13 ;  /* 0x000000ffff0d7224 */ /* 0x000fe200078e0a0d */
[----:B------:R-:W-:Y:S01]  /*8ab0*/  STL [R1+0x4608], R29 ;  /* 0x0046081d01007387 */ /* 0x000fe20000100800 */
[----:B------:R-:W-:-:S02]  /*8ac0*/  IMAD.MOV R14, RZ, RZ, -R14 ;  /* 0x000000ffff0e7224 */ /* 0x000fc400078e0a0e */
[C---:B------:R-:W-:Y:S01]  /*8ad0*/  IMAD R7, R245.reuse, R12, R7 ;  /* 0x0000000cf5077224 */ /* 0x040fe200078e0207 */
[----:B------:R-:W-:Y:S01]  /*8ae0*/  IABS R12, R19 ;  /* 0x00000013000c7213 */ /* 0x000fe20000000000 */
[C---:B---3--:R-:W-:Y:S01]  /*8af0*/  IMAD.HI.U32 R20, R244.reuse, R15, RZ ;  /* 0x0000000ff4147227 */ /* 0x048fe200078e00ff */
[----:B------:R-:W-:Y:S03]  /*8b00*/  STL [R1+0x4610], R28 ;  /* 0x0046101c01007387 */ /* 0x000fe60000100800 */
[C---:B------:R-:W-:Y:S01]  /*8b10*/  IMAD R8, R245.reuse, R13, R8 ;  /* 0x0000000df5087224 */ /* 0x040fe200078e0208 */
[----:B------:R-:W-:Y:S01]  /*8b20*/  IABS R13, R18 ;  /* 0x00000012000d7213 */ /* 0x000fe20000000000 */
[----:B------:R-:W-:Y:S01]  /*8b30*/  IMAD R9, R245, R14, R9 ;  /* 0x0000000ef5097224 */ /* 0x000fe200078e0209 */
[----:B------:R-:W-:Y:S01]  /*8b40*/  IABS R14, R17 ;  /* 0x00000011000e7213 */ /* 0x000fe20000000000 */
[C---:B--2---:R-:W-:Y:S01]  /*8b50*/  IMAD.HI.U32 R16, R244.reuse, R11, RZ ;  /* 0x0000000bf4107227 */ /* 0x044fe200078e00ff */
[----:B------:R-:W-:Y:S03]  /*8b60*/  STL [R1+0x460c], R27 ;  /* 0x00460c1b01007387 */ /* 0x000fe60000100800 */
[----:B------:R-:W-:Y:S01]  /*8b70*/  IMAD.MOV R20, RZ, RZ, -R20 ;  /* 0x000000ffff147224 */ /* 0x000fe200078e0a14 */
[----:B------:R2:W-:Y:S01]  /*8b80*/  STL [R1+0x4618], R26 ;  /* 0x0046181a01007387 */ /* 0x0005e20000100800 */
[----:B------:R-:W-:-:S03]  /*8b90*/  IMAD.HI.U32 R17, R244, R12, RZ ;  /* 0x0000000cf4117227 */ /* 0x000fc600078e00ff */
[----:B------:R3:W-:Y:S01]  /*8ba0*/  STL [R1+0x4614], R35 ;  /* 0x0046142301007387 */ /* 0x0007e20000100800 */
[----:B------:R-:W-:Y:S02]  /*8bb0*/  IMAD.MOV R16, RZ, RZ, -R16 ;  /* 0x000000ffff107224 */ /* 0x000fe400078e0a10 */
[C---:B------:R-:W-:Y:S01]  /*8bc0*/  IMAD.HI.U32 R18, R244.reuse, R13, RZ ;  /* 0x0000000df4127227 */ /* 0x040fe200078e00ff */
[----:B------:R-:W-:Y:S03]  /*8bd0*/  STL [R1+0x4620], R34 ;  /* 0x0046202201007387 */ /* 0x000fe60000100800 */
[----:B------:R-:W-:Y:S01]  /*8be0*/  IMAD.HI.U32 R19, R244, R14, RZ ;  /* 0x0000000ef4137227 */ /* 0x000fe200078e00ff */
[----:B------:R-:W-:Y:S03]  /*8bf0*/  STL [R1+0x461c], R33 ;  /* 0x00461c2101007387 */ /* 0x000fe60000100800 */
[C---:B------:R-:W-:Y:S01]  /*8c00*/  IMAD R15, R245.reuse, R20, R15 ;  /* 0x00000014f50f7224 */ /* 0x040fe200078e020f */
[----:B------:R-:W-:Y:S01]  /*8c10*/  IABS R20, R21 ;  /* 0x0000001500147213 */ /* 0x000fe20000000000 */
[----:B------:R-:W-:Y:S01]  /*8c20*/  IMAD.MOV R17, RZ, RZ, -R17 ;  /* 0x000000ffff117224 */ /* 0x000fe200078e0a11 */
[----:B------:R-:W-:Y:S01]  /*8c30*/  STL [R1+0x4624], R32 ;  /* 0x0046242001007387 */ /* 0x000fe20000100800 */
[----:B------:R-:W-:Y:S01]  /*8c40*/  IMAD R11, R245, R16, R11 ;  /* 0x00000010f50b7224 */ /* 0x000fe200078e020b */
[----:B------:R-:W-:Y:S01]  /*8c50*/  IABS R16, R25 ;  /* 0x0000001900107213 */ /* 0x000fe20000000000 */
[----:B------:R-:W-:Y:S01]  /*8c60*/  IMAD.MOV R18, RZ, RZ, -R18 ;  /* 0x000000ffff127224 */ /* 0x000fe200078e0a12 */
[----:B------:R2:W-:Y:S01]  /*8c70*/  STL [R1+0x4638], R31 ;  /* 0x0046381f01007387 */ /* 0x0005e20000100800 */
[----:B------:R-:W-:-:S02]  /*8c80*/  IMAD.MOV R19, RZ, RZ, -R19 ;  /* 0x000000ffff137224 */ /* 0x000fc400078e0a13 */
[C---:B------:R-:W-:Y:S01]  /*8c90*/  IMAD R12, R245.reuse, R17, R12 ;  /* 0x00000011f50c7224 */ /* 0x040fe200078e020c */
[----:B------:R-:W-:Y:S01]  /*8ca0*/  IABS R17, R24 ;  /* 0x0000001800117213 */ /* 0x000fe20000000000 */
[C---:B-1----:R-:W-:Y:S01]  /*8cb0*/  IMAD.HI.U32 R25, R244.reuse, R20, RZ ;  /* 0x00000014f4197227 */ /* 0x042fe200078e00ff */
[----:B------:R1:W-:Y:S03]  /*8cc0*/  STL [R1+0x462c], R40 ;  /* 0x00462c2801007387 */ /* 0x0003e60000100800 */
[C---:B------:R-:W-:Y:S01]  /*8cd0*/  IMAD R13, R245.reuse, R18, R13 ;  /* 0x00000012f50d7224 */ /* 0x040fe200078e020d */
[----:B------:R-:W-:Y:S01]  /*8ce0*/  IABS R18, R23 ;  /* 0x0000001700127213 */ /* 0x000fe20000000000 */
[----:B------:R-:W-:Y:S01]  /*8cf0*/  IMAD R14, R245, R19, R14 ;  /* 0x00000013f50e7224 */ /* 0x000fe200078e020e */
[----:B------:R-:W-:Y:S01]  /*8d00*/  IABS R19, R22 ;  /* 0x0000001600137213 */ /* 0x000fe20000000000 */
[C---:B----4-:R-:W-:Y:S01]  /*8d10*/  IMAD.HI.U32 R21, R244.reuse, R16, RZ ;  /* 0x00000010f4157227 */ /* 0x050fe200078e00ff */
[----:B------:R-:W-:Y:S03]  /*8d20*/  STL [R1+0x4628], R39 ;  /* 0x0046282701007387 */ /* 0x000fe60000100800 */
[----:B------:R-:W-:Y:S01]  /*8d30*/  IMAD.MOV R25, RZ, RZ, -R25 ;  /* 0x000000ffff197224 */ /* 0x000fe200078e0a19 */
[----:B------:R-:W-:Y:S01]  /*8d40*/  IADD3 R21, -R21, RZ, RZ ;  /* 0x000000ff15157210 */ /* 0x000fe20007ffe1ff */
[C---:B------:R-:W-:Y:S01]  /*8d50*/  IMAD.HI.U32 R22, R244.reuse, R17, RZ ;  /* 0x00000011f4167227 */ /* 0x040fe200078e00ff */
[----:B------:R-:W-:Y:S03]  /*8d60*/  STL [R1+0x4630], R38 ;  /* 0x0046302601007387 */ /* 0x000fe60000100800 */
[C---:B------:R-:W-:Y:S01]  /*8d70*/  IMAD.HI.U32 R23, R244.reuse, R18, RZ ;  /* 0x00000012f4177227 */ /* 0x040fe200078e00ff */
[----:B------:R-:W-:Y:S03]  /*8d80*/  STL [R1+0x4640], R37 ;  /* 0x0046402501007387 */ /* 0x000fe60000100800 */
[----:B------:R-:W-:Y:S01]  /*8d90*/  IMAD.HI.U32 R24, R244, R19, RZ ;  /* 0x00000013f4187227 */ /* 0x000fe200078e00ff */
[----:B------:R4:W-:Y:S03]  /*8da0*/  STL [R1+0x4644], R36 ;  /* 0x0046442401007387 */ /* 0x0009e60000100800 */
[----:B------:R-:W-:Y:S01]  /*8db0*/  IMAD R20, R245, R25, R20 ;  /* 0x00000019f5147224 */ /* 0x000fe200078e0214 */
[----:B------:R-:W-:Y:S01]  /*8dc0*/  IABS R25, R26 ;  /* 0x0000001a00197213 */ /* 0x000fe20000000000 */
[----:B------:R-:W-:Y:S01]  /*8dd0*/  IMAD.MOV R22, RZ, RZ, -R22 ;  /* 0x000000ffff167224 */ /* 0x000fe200078e0a16 */
[----:B------:R1:W-:Y:S01]  /*8de0*/  STL [R1+0x4634], R45 ;  /* 0x0046342d01007387 */ /* 0x0003e20000100800 */
[----:B------:R-:W-:-:S02]  /*8df0*/  IMAD.MOV R23, RZ, RZ, -R23 ;  /* 0x000000ffff177224 */ /* 0x000fc400078e0a17 */
[----:B------:R-:W-:Y:S01]  /*8e00*/  IMAD.MOV R24, RZ, RZ, -R24 ;  /* 0x000000ffff187224 */ /* 0x000fe200078e0a18 */
[----:B------:R-:W-:Y:S01]  /*8e10*/  STL [R1+0x463c], R44 ;  /* 0x00463c2c01007387 */ /* 0x000fe20000100800 */
[C---:B------:R-:W-:Y:S01]  /*8e20*/  IMAD R16, R245.reuse, R21, R16 ;  /* 0x00000015f5107224 */ /* 0x040fe200078e0210 */
[----:B------:R-:W-:Y:S01]  /*8e30*/  IABS R21, R30 ;  /* 0x0000001e00157213 */ /* 0x000fe20000000000 */
[C---:B------:R-:W-:Y:S01]  /*8e40*/  IMAD R17, R245.reuse, R22, R17 ;  /* 0x00000016f5117224 */ /* 0x040fe200078e0211 */
[----:B------:R-:W-:Y:S01]  /*8e50*/  IABS R22, R29 ;  /* 0x0000001d00167213 */ /* 0x000fe20000000000 */
[C---:B------:R-:W-:Y:S01]  /*8e60*/  IMAD.HI.U32 R30, R244.reuse, R25, RZ ;  /* 0x00000019f41e7227 */ /* 0x040fe200078e00ff */
        /* <DEDUP_REMOVED lines=11> */
[----:B------:R-:W-:-:S03]  /*8f20*/  IMAD.HI.U32 R28, R244, R23, RZ ;  /* 0x00000017f41c7227 */ /* 0x000fc600078e00ff */
[----:B------:R-:W-:Y:S01]  /*8f30*/  STL [R1+0x4658], R49 ;  /* 0x0046583101007387 */ /* 0x000fe20000100800 */
[----:B------:R-:W-:-:S03]  /*8f40*/  IMAD.HI.U32 R29, R244, R24, RZ ;  /* 0x00000018f41d7227 */ /* 0x000fc600078e00ff */
[----:B------:R-:W-:Y:S01]  /*8f50*/  STL [R1+0x4664], R48 ;  /* 0x0046643001007387 */ /* 0x000fe20000100800 */
[----:B------:R-:W-:Y:S02]  /*8f60*/  IMAD.MOV R26, RZ, RZ, -R26 ;  /* 0x000000ffff1a7224 */ /* 0x000fe400078e0a1a */
[C---:B------:R-:W-:Y:S01]  /*8f70*/  IMAD R25, R245.reuse, R30, R25 ;  /* 0x0000001ef5197224 */ /* 0x040fe200078e0219 */
[----:B------:R-:W-:Y:S01]  /*8f80*/  IABS R30, R31 ;  /* 0x0000001f001e7213 */ /* 0x000fe20000000000 */
[----:B------:R-:W-:Y:S01]  /*8f90*/  IMAD.MOV R27, RZ, RZ, -R27 ;  /* 0x000000ffff1b7224 */ /* 0x000fe200078e0a1b */
[----:B------:R-:W-:Y:S01]  /*8fa0*/  STL [R1+0x465c], R47 ;  /* 0x00465c2f01007387 */ /* 0x000fe20000100800 */
[----:B------:R-:W-:Y:S02]  /*8fb0*/  IMAD.MOV R28, RZ, RZ, -R28 ;  /* 0x000000ffff1c7224 */ /* 0x000fe400078e0a1c */
[----:B------:R-:W-:Y:S01]  /*8fc0*/  IMAD.MOV R29, RZ, RZ, -R29 ;  /* 0x000000ffff1d7224 */ /* 0x000fe200078e0a1d */
[----:B------:R1:W-:Y:S01]  /*8fd0*/  STL [R1+0x466c], R46 ;  /* 0x00466c2e01007387 */ /* 0x0003e20000100800 */
[C---:B------:R-:W-:Y:S01]  /*8fe0*/  IMAD R21, R245.reuse, R26, R21 ;  /* 0x0000001af5157224 */ /* 0x040fe200078e0215 */
[----:B------:R-:W-:Y:S01]  /*8ff0*/  IABS R26, R35 ;  /* 0x00000023001a7213 */ /* 0x000fe20000000000 */
[C---:B------:R-:W-:Y:S01]  /*9000*/  IMAD R22, R245.reuse, R27, R22 ;  /* 0x0000001bf5167224 */ /* 0x040fe200078e0216 */
[----:B------:R-:W-:Y:S01]  /*9010*/  IABS R27, R34 ;  /* 0x00000022001b7213 */ /* 0x000fe20000000000 */
[C---:B---3--:R-:W-:Y:S01]  /*9020*/  IMAD.HI.U32 R35, R244.reuse, R30, RZ ;  /* 0x0000001ef4237227 */ /* 0x048fe200078e00ff */
[----:B------:R3:W-:Y:S03]  /*9030*/  STL [R1+0x4668], R55 ;  /* 0x0046683701007387 */ /* 0x0007e60000100800 */
[C---:B------:R-:W-:Y:S01]  /*9040*/  IMAD R23, R245.reuse, R28, R23 ;  /* 0x0000001cf5177224 */ /* 0x040fe200078e0217 */
[----:B------:R-:W-:Y:S01]  /*9050*/  IABS R28, R33 ;  /* 0x00000021001c7213 */ /* 0x000fe20000000000 */
[----:B------:R-:W-:Y:S01]  /*9060*/  IMAD R24, R245, R29, R24 ;  /* 0x0000001df5187224 */ /* 0x000fe200078e0218 */
[----:B------:R-:W-:Y:S01]  /*9070*/  IABS R29, R32 ;  /* 0x00000020001d7213 */ /* 0x000fe20000000000 */
[C---:B------:R-:W-:Y:S01]  /*9080*/  IMAD.HI.U32 R31, R244.reuse, R26, RZ ;  /* 0x0000001af41f7227 */ /* 0x040fe200078e00ff */
[----:B------:R-:W-:Y:S03]  /*9090*/  STL [R1+0x4674], R54 ;  /* 0x0046743601007387 */ /* 0x000fe60000100800 */
[----:B------:R-:W-:Y:S01]  /*90a0*/  IMAD.MOV R35, RZ, RZ, -R35 ;  /* 0x000000ffff237224 */ /* 0x000fe200078e0a23 */
[----:B------:R-:W-:Y:S01]  /*90b0*/  STL [R1+0x4670], R53 ;  /* 0x0046703501007387 */ /* 0x000fe20000100800 */
[----:B------:R-:W-:-:S03]  /*90c0*/  IMAD.HI.U32 R32, R244, R27, RZ ;  /* 0x0000001bf4207227 */ /* 0x000fc600078e00ff */
[----:B------:R-:W-:Y:S01]  /*90d0*/  STL [R1+0x4678], R52 ;  /* 0x0046783401007387 */ /* 0x000fe20000100800 */
[----:B------:R-:W-:-:S03]  /*90e0*/  IMAD.HI.U32 R33, R244, R28, RZ ;  /* 0x0000001cf4217227 */ /* 0x000fc600078e00ff */
[----:B------:R1:W-:Y:S01]  /*90f0*/  STL [R1+0x468c], R51 ;  /* 0x00468c3301007387 */ /* 0x0003e20000100800 */
[----:B------:R-:W-:-:S03]  /*9100*/  IMAD.HI.U32 R34, R244, R29, RZ ;  /* 0x0000001df4227227 */ /* 0x000fc600078e00ff */
[----:B------:R1:W-:Y:S01]  /*9110*/  STL [R1+0x4680], R60 ;  /* 0x0046803c01007387 */ /* 0x0003e20000100800 */
[----:B------:R-:W-:Y:S01]  /*9120*/  IMAD.MOV R31, RZ, RZ, -R31 ;  /* 0x000000ffff1f7224 */ /* 0x000fe200078e0a1f */
[----:B------:R-:W-:Y:S01]  /*9130*/  IADD3 R34, -R34, RZ, RZ ;  /* 0x000000ff22227210 */ /* 0x000fe20007ffe1ff */
[C---:B------:R-:W-:Y:S01]  /*9140*/  IMAD R30, R245.reuse, R35, R30 ;  /* 0x00000023f51e7224 */ /* 0x040fe200078e021e */
[----:B------:R-:W-:Y:S01]  /*9150*/  IABS R35, R36 ;  /* 0x0000002400237213 */ /* 0x000fe20000000000 */
[----:B------:R-:W-:Y:S01]  /*9160*/  IMAD.MOV R32, RZ, RZ, -R32 ;  /* 0x000000ffff207224 */ /* 0x000fe200078e0a20 */
[----:B------:R-:W-:Y:S01]  /*9170*/  STL [R1+0x467c], R59 ;  /* 0x00467c3b01007387 */ /* 0x000fe20000100800 */
[----:B------:R-:W-:Y:S02]  /*9180*/  IMAD.MOV R33, RZ, RZ, -R33 ;  /* 0x000000ffff217224 */ /* 0x000fe400078e0a21 */
[C---:B------:R-:W-:Y:S01]  /*9190*/  IMAD R26, R245.reuse, R31, R26 ;  /* 0x0000001ff51a7224 */ /* 0x040fe200078e021a */
[----:B------:R-:W-:Y:S01]  /*91a0*/  IABS R31, R40 ;  /* 0x00000028001f7213 */ /* 0x000fe20000000000 */
[C---:B------:R-:W-:Y:S01]  /*91b0*/  IMAD R27, R245.reuse, R32, R27 ;  /* 0x00000020f51b7224 */ /* 0x040fe200078e021b */
[----:B------:R-:W-:Y:S01]  /*91c0*/  IABS R32, R39 ;  /* 0x0000002700207213 */ /* 0x000fe20000000000 */
[C---:B-1----:R-:W-:Y:S01]  /*91d0*/  IMAD.HI.U32 R40, R244.reuse, R35, RZ ;  /* 0x00000023f4287227 */ /* 0x042fe200078e00ff */
[----:B------:R-:W-:Y:S03]  /*91e0*/  STL [R1+0x4684], R58 ;  /* 0x0046843a01007387 */ /* 0x000fe60000100800 */
[C---:B------:R-:W-:Y:S01]  /*91f0*/  IMAD R28, R245.reuse, R33, R28 ;  /* 0x00000021f51c7224 */ /* 0x040fe200078e021c */
[----:B------:R-:W-:Y:S01]  /*9200*/  IABS R33, R38 ;  /* 0x0000002600217213 */ /* 0x000fe20000000000 */
[----:B------:R-:W-:Y:S01]  /*9210*/  IMAD R29, R245, R34, R29 ;  /* 0x00000022f51d7224 */ /* 0x000fe200078e021d */
[----:B------:R-:W-:Y:S01]  /*9220*/  IABS R34, R37 ;  /* 0x0000002500227213 */ /* 0x000fe20000000000 */
[C---:B----4-:R-:W-:Y:S01]  /*9230*/  IMAD.HI.U32 R36, R244.reuse, R31, RZ ;  /* 0x0000001ff4247227 */ /* 0x050fe200078e00ff */
[----:B------:R-:W-:Y:S03]  /*9240*/  STL [R1+0x4694], R57 ;  /* 0x0046943901007387 */ /* 0x000fe60000100800 */
[----:B------:R-:W-:Y:S01]  /*9250*/  IMAD.MOV R40, RZ, RZ, -R40 ;  /* 0x000000ffff287224 */ /* 0x000fe200078e0a28 */
[----:B------:R1:W-:Y:S01]  /*9260*/  STL [R1+0x4698], R56 ;  /* 0x0046983801007387 */ /* 0x0003e20000100800 */
[----:B------:R-:W-:-:S03]  /*9270*/  IMAD.HI.U32 R37, R244, R32, RZ ;  /* 0x00000020f4257227 */ /* 0x000fc600078e00ff */
[----:B------:R4:W-:Y:S01]  /*9280*/  STL [R1+0x4688], R65 ;  /* 0x0046884101007387 */ /* 0x0009e20000100800 */
[----:B------:R-:W-:-:S03]  /*9290*/  IMAD.HI.U32 R38, R244, R33, RZ ;  /* 0x00000021f4267227 */ /* 0x000fc600078e00ff */
[----:B------:R-:W-:Y:S01]  /*92a0*/  STL [R1+0x4690], R64 ;  /* 0x0046904001007387 */ /* 0x000fe20000100800 */
[----:B------:R-:W-:Y:S02]  /*92b0*/  IMAD.MOV R36, RZ, RZ, -R36 ;  /* 0x000000ffff247224 */ /* 0x000fe400078e0a24 */
[----:B------:R-:W-:Y:S01]  /*92c0*/  IMAD R35, R245, R40, R35 ;  /* 0x00000028f5237224 */ /* 0x000fe200078e0223 */
[----:B------:R-:W-:Y:S01]  /*92d0*/  IABS R40, R41 ;  /* 0x0000002900287213 */ /* 0x000fe20000000000 */
[----:B------:R-:W-:Y:S01]  /*92e0*/  IMAD.HI.U32 R39, R244, R34, RZ ;  /* 0x00000022f4277227 */ /* 0x000fe200078e00ff */
[----:B------:R-:W-:Y:S03]  /*92f0*/  STL [R1+0x46a0], R63 ;  /* 0x0046a03f01007387 */ /* 0x000fe60000100800 */
[----:B------:R-:W-:Y:S01]  /*9300*/  IMAD.MOV R37, RZ, RZ, -R37 ;  /* 0x000000ffff257224 */ /* 0x000fe200078e0a25 */
[----:B------:R-:W-:Y:S01]  /*9310*/  STL [R1+0x46a8], R62 ;  /* 0x0046a83e01007387 */ /* 0x000fe20000100800 */
[----:B------:R-:W-:-:S02]  /*9320*/  IMAD.MOV R38, RZ, RZ, -R38 ;  /* 0x000000ffff267224 */ /* 0x000fc400078e0a26 */
[C---:B------:R-:W-:Y:S01]  /*9330*/  IMAD R31, R245.reuse, R36, R31 ;  /* 0x00000024f51f7224 */ /* 0x040fe200078e021f */
[----:B------:R-:W-:Y:S01]  /*9340*/  IABS R36, R45 ;  /* 0x0000002d00247213 */ /* 0x000fe20000000000 */
[----:B------:R-:W-:Y:S01]  /*9350*/  IMAD.MOV R39, RZ, RZ, -R39 ;  /* 0x000000ffff277224 */ /* 0x000fe200078e0a27 */
[----:B------:R1:W-:Y:S01]  /*9360*/  STL [R1+0x46a4], R61 ;  /* 0x0046a43d01007387 */ /* 0x0003e20000100800 */
[C---:B------:R-:W-:Y:S01]  /*9370*/  IMAD R32, R245.reuse, R37, R32 ;  /* 0x00000025f5207224 */ /* 0x040fe200078e0220 */
[----:B------:R-:W-:Y:S01]  /*9380*/  IABS R37, R44 ;  /* 0x0000002c00257213 */ /* 0x000fe20000000000 */
[C---:B------:R-:W-:Y:S01]  /*9390*/  IMAD.HI.U32 R45, R244.reuse, R40, RZ ;  /* 0x00000028f42d7227 */ /* 0x040fe200078e00ff */
[----:B------:R1:W-:Y:S03]  /*93a0*/  STL [R1+0x469c], R70 ;  /* 0x00469c4601007387 */ /* 0x0003e60000100800 */
[C---:B------:R-:W-:Y:S01]  /*93b0*/  IMAD R33, R245.reuse, R38, R33 ;  /* 0x00000026f5217224 */ /* 0x040fe200078e0221 */
[----:B------:R-:W-:Y:S01]  /*93c0*/  IABS R38, R43 ;  /* 0x0000002b00267213 */ /* 0x000fe20000000000 */
[----:B------:R-:W-:Y:S01]  /*93d0*/  IMAD R34, R245, R39, R34 ;  /* 0x00000027f5227224 */ /* 0x000fe200078e0222 */
[----:B------:R-:W-:Y:S01]  /*93e0*/  IABS R39, R42 ;  /* 0x0000002a00277213 */ /* 0x000fe20000000000 */
[C---:B--2---:R-:W-:Y:S01]  /*93f0*/  IMAD.HI.U32 R41, R244.reuse, R36, RZ ;  /* 0x00000024f4297227 */ /* 0x044fe200078e00ff */
[----:B------:R-:W-:Y:S03]  /*9400*/  STL [R1+0x46ac], R69 ;  /* 0x0046ac4501007387 */ /* 0x000fe60000100800 */
[----:B------:R-:W-:Y:S01]  /*9410*/  IMAD.MOV R45, RZ, RZ, -R45 ;  /* 0x000000ffff2d7224 */ /* 0x000fe200078e0a2d */
[----:B------:R-:W-:Y:S01]  /*9420*/  STL [R1+0x46b4], R68 ;  /* 0x0046b44401007387 */ /* 0x000fe20000100800 */
[----:B------:R-:W-:-:S03]  /*9430*/  IMAD.HI.U32 R42, R244, R37, RZ ;  /* 0x00000025f42a7227 */ /* 0x000fc600078e00ff */
[----:B------:R-:W-:Y:S01]  /*9440*/  STL [R1+0x46b0], R67 ;  /* 0x0046b04301007387 */ /* 0x000fe20000100800 */
[----:B------:R-:W-:-:S03]  /*9450*/  IMAD.HI.U32 R43, R244, R38, RZ ;  /* 0x00000026f42b7227 */ /* 0x000fc600078e00ff */
[----:B------:R2:W-:Y:S01]  /*9460*/  STL [R1+0x46bc], R66 ;  /* 0x0046bc4201007387 */ /* 0x0005e20000100800 */
[----:B------:R-:W-:Y:S02]  /*9470*/  IMAD.MOV R41, RZ, RZ, -R41 ;  /* 0x000000ffff297224 */ /* 0x000fe400078e0a29 */
[----:B------:R-:W-:Y:S01]  /*9480*/  IMAD R40, R245, R45, R40 ;  /* 0x0000002df5287224 */ /* 0x000fe200078e0228 */
[----:B------:R-:W-:Y:S01]  /*9490*/  IABS R45, R46 ;  /* 0x0000002e002d7213 */ /* 0x000fe20000000000 */
[----:B------:R-:W-:Y:S01]  /*94a0*/  IMAD.HI.U32 R44, R244, R39, RZ ;  /* 0x00000027f42c7227 */ /* 0x000fe200078e00ff */
[----:B------:R1:W-:Y:S03]  /*94b0*/  STL [R1+0x46b8], R75 ;  /* 0x0046b84b01007387 */ /* 0x0003e60000100800 */
[----:B------:R-:W-:Y:S01]  /*94c0*/  IMAD.MOV R42, RZ, RZ, -R42 ;  /* 0x000000ffff2a7224 */ /* 0x000fe200078e0a2a */
[----:B------:R-:W-:Y:S01]  /*94d0*/  STL [R1+0x46c4], R74 ;  /* 0x0046c44a01007387 */ /* 0x000fe20000100800 */
[----:B------:R-:W-:-:S02]  /*94e0*/  IMAD.MOV R43, RZ, RZ, -R43 ;  /* 0x000000ffff2b7224 */ /* 0x000fc400078e0a2b */
[C---:B------:R-:W-:Y:S01]  /*94f0*/  IMAD R36, R245.reuse, R41, R36 ;  /* 0x00000029f5247224 */ /* 0x040fe200078e0224 */
[----:B------:R-:W-:Y:S01]  /*9500*/  IABS R41, R50 ;  /* 0x0000003200297213 */ /* 0x000fe20000000000 */
[----:B------:R-:W-:Y:S01]  /*9510*/  IMAD.MOV R44, RZ, RZ, -R44 ;  /* 0x000000ffff2c7224 */ /* 0x000fe200078e0a2c */
[----:B------:R-:W-:Y:S01]  /*9520*/  STL [R1+0x46c0], R73 ;  /* 0x0046c04901007387 */ /* 0x000fe20000100800 */
        /* <DEDUP_REMOVED lines=8> */
[C---:B------:R-:W-:Y:S01]  /*95b0*/  IMAD.HI.U32 R46, R244.reuse, R41, RZ ;  /* 0x00000029f42e7227 */ /* 0x040fe200078e00ff */
[----:B------:R1:W-:Y:S03]  /*95c0*/  STL [R1+0x46dc], R71 ;  /* 0x0046dc4701007387 */ /* 0x0003e60000100800 */
[----:B------:R-:W-:Y:S01]  /*95d0*/  IMAD.MOV R50, RZ, RZ, -R50 ;  /* 0x000000ffff327224 */ /* 0x000fe200078e0a32 */
[----:B------:R1:W-:Y:S01]  /*95e0*/  STL [R1+0x46d0], R80 ;  /* 0x0046d05001007387 */ /* 0x0003e20000100800 */
[----:B------:R-:W-:-:S03]  /*95f0*/  IMAD.HI.U32 R47, R244, R42, RZ ;  /* 0x0000002af42f7227 */ /* 0x000fc600078e00ff */
[----:B------:R-:W-:Y:S01]  /*9600*/  STL [R1+0x46cc], R79 ;  /* 0x0046cc4f01007387 */ /* 0x000fe20000100800 */
[C---:B------:R-:W-:Y:S01]  /*9610*/  IMAD.HI.U32 R48, R244.reuse, R43, RZ ;  /* 0x0000002bf4307227 */ /* 0x040fe200078e00ff */
[----:B------:R-:W-:Y:S02]  /*9620*/  IADD3 R47, -R47, RZ, RZ ;  /* 0x000000ff2f2f7210 */ /* 0x000fe40007ffe1ff */
[----:B------:R-:W-:Y:S01]  /*9630*/  STL [R1+0x46d4], R78 ;  /* 0x0046d44e01007387 */ /* 0x000fe20000100800 */
[----:B------:R-:W-:Y:S02]  /*9640*/  IMAD.MOV R46, RZ, RZ, -R46 ;  /* 0x000000ffff2e7224 */ /* 0x000fe400078e0a2e */
[C---:B------:R-:W-:Y:S01]  /*9650*/  IMAD R45, R245.reuse, R50, R45 ;  /* 0x00000032f52d7224 */ /* 0x040fe200078e022d */
[----:B------:R-:W-:Y:S01]  /*9660*/  IABS R50, R51 ;  /* 0x0000003300327213 */ /* 0x000fe20000000000 */
[C---:B------:R-:W-:Y:S01]  /*9670*/  IMAD.HI.U32 R49, R244.reuse, R44, RZ ;  /* 0x0000002cf4317227 */ /* 0x040fe200078e00ff */
[----:B------:R-:W-:Y:S03]  /*9680*/  STL [R1+0x46e4], R77 ;  /* 0x0046e44d01007387 */ /* 0x000fe60000100800 */
[----:B------:R-:W-:Y:S01]  /*9690*/  IMAD.MOV R48, RZ, RZ, -R48 ;  /* 0x000000ffff307224 */ /* 0x000fe200078e0a30 */
[----:B------:R1:W-:Y:S01]  /*96a0*/  STL [R1+0x46e8], R76 ;  /* 0x0046e84c01007387 */ /* 0x0003e20000100800 */
[----:B------:R-:W-:Y:S01]  /*96b0*/  IMAD R41, R245, R46, R41 ;  /* 0x0000002ef5297224 */ /* 0x000fe200078e0229 */
[----:B------:R-:W-:Y:S01]  /*96c0*/  IABS R46, R55 ;  /* 0x00000037002e7213 */ /* 0x000fe20000000000 */
[----:B------:R-:W-:Y:S01]  /*96d0*/  IMAD.MOV R49, RZ, RZ, -R49 ;  /* 0x000000ffff317224 */ /* 0x000fe200078e0a31 */
[----:B------:R1:W-:Y:S01]  /*96e0*/  STL [R1+0x46d8], R85 ;  /* 0x0046d85501007387 */ /* 0x0003e20000100800 */
[----:B---3--:R-:W-:-:S03]  /*96f0*/  IMAD.HI.U32 R55, R244, R50, RZ ;  /* 0x00000032f4377227 */ /* 0x008fc600078e00ff */
[----:B------:R-:W-:Y:S01]  /*9700*/  STL [R1+0x46e0], R84 ;  /* 0x0046e05401007387 */ /* 0x000fe20000100800 */
[C---:B------:R-:W-:Y:S01]  /*9710*/  IMAD R43, R245.reuse, R48, R43 ;  /* 0x00000030f52b7224 */ /* 0x040fe200078e022b */
[----:B------:R-:W-:Y:S01]  /*9720*/  IABS R48, R53 ;  /* 0x0000003500307213 */ /* 0x000fe20000000000 */
        /* <DEDUP_REMOVED lines=9> */
[----:B------:R3:W-:Y:S01]  /*97c0*/  STL [R1+0x46f4], R81 ;  /* 0x0046f45101007387 */ /* 0x0007e20000100800 */
[----:B------:R-:W-:-:S03]  /*97d0*/  IMAD.HI.U32 R52, R244, R47, RZ ;  /* 0x0000002ff4347227 */ /* 0x000fc600078e00ff */
[----:B------:R1:W-:Y:S01]  /*97e0*/  STL [R1+0x46ec], R90 ;  /* 0x0046ec5a01007387 */ /* 0x0003e20000100800 */
        /* <DEDUP_REMOVED lines=8> */
[----:B------:R-:W-:Y:S01]  /*9870*/  IMAD R46, R245, R51, R46 ;  /* 0x00000033f52e7224 */ /* 0x000fe200078e022e */
[----:B------:R-:W-:Y:S01]  /*9880*/  IABS R51, R60 ;  /* 0x0000003c00337213 */ /* 0x000fe20000000000 */
[----:B------:R-:W-:Y:S01]  /*9890*/  IMAD.MOV R54, RZ, RZ, -R54 ;  /* 0x000000ffff367224 */ /* 0x000fe200078e0a36 */
[----:B------:R-:W-:Y:S01]  /*98a0*/  STL [R1+0x4700], R87 ;  /* 0x0047005701007387 */ /* 0x000fe20000100800 */
[----:B------:R-:W-:-:S03]  /*98b0*/  IMAD.HI.U32 R60, R244, R55, RZ ;  /* 0x00000037f43c7227 */ /* 0x000fc600078e00ff */
[----:B------:R2:W-:Y:S01]  /*98c0*/  STL [R1+0x470c], R86 ;  /* 0x00470c5601007387 */ /* 0x0005e20000100800 */
[C---:B------:R-:W-:Y:S01]  /*98d0*/  IMAD R48, R245.reuse, R53, R48 ;  /* 0x00000035f5307224 */ /* 0x040fe200078e0230 */
[----:B------:R-:W-:Y:S01]  /*98e0*/  IABS R53, R58 ;  /* 0x0000003a00357213 */ /* 0x000fe20000000000 */
[C---:B------:R-:W-:Y:S01]  /*98f0*/  IMAD R47, R245.reuse, R52, R47 ;  /* 0x00000034f52f7224 */ /* 0x040fe200078e022f */
[----:B------:R-:W-:Y:S01]  /*9900*/  IABS R52, R59 ;  /* 0x0000003b00347213 */ /* 0x000fe20000000000 */
[----:B------:R-:W-:Y:S01]  /*9910*/  IMAD R49, R245, R54, R49 ;  /* 0x00000036f5317224 */ /* 0x000fe200078e0231 */
[----:B------:R-:W-:Y:S01]  /*9920*/  IABS R54, R57 ;  /* 0x0000003900367213 */ /* 0x000fe20000000000 */
[----:B-1----:R-:W-:Y:S01]  /*9930*/  IMAD.HI.U32 R56, R244, R51, RZ ;  /* 0x00000033f4387227 */ /* 0x002fe200078e00ff */
[----:B------:R-:W-:Y:S01]  /*9940*/  IADD3 R60, -R60, RZ, RZ ;  /* 0x000000ff3c3c7210 */ /* 0x000fe20007ffe1ff */
[----:B------:R1:W-:Y:S02]  /*9950*/  STL [R1+0x4708], R95 ;  /* 0x0047085f01007387 */ /* 0x0003e40000100800 */
[----:B------:R-:W-:-:S02]  /*9960*/  IMAD.HI.U32 R58, R244, R53, RZ ;  /* 0x00000035f43a7227 */ /* 0x000fc400078e00ff */
[----:B------:R-:W-:Y:S02]  /*9970*/  STL [R1+0x4714], R94 ;  /* 0x0047145e01007387 */ /* 0x000fe40000100800 */
[C---:B------:R-:W-:Y:S02]  /*9980*/  IMAD.HI.U32 R57, R244.reuse, R52, RZ ;  /* 0x00000034f4397227 */ /* 0x040fe400078e00ff */
[----:B------:R-:W-:Y:S02]  /*9990*/  STL [R1+0x4710], R93 ;  /* 0x0047105d01007387 */ /* 0x000fe40000100800 */
[----:B------:R-:W-:Y:S02]  /*99a0*/  IMAD.MOV R56, RZ, RZ, -R56 ;  /* 0x000000ffff387224 */ /* 0x000fe400078e0a38 */
[----:B------:R-:W-:Y:S01]  /*99b0*/  IMAD.HI.U32 R59, R244, R54, RZ ;  /* 0x00000036f43b7227 */ /* 0x000fe200078e00ff */
[----:B------:R-:W-:Y:S03]  /*99c0*/  STL [R1+0x4718], R92 ;  /* 0x0047185c01007387 */ /* 0x000fe60000100800 */
[----:B------:R-:W-:Y:S01]  /*99d0*/  IMAD R55, R245, R60, R55 ;  /* 0x0000003cf5377224 */ /* 0x000fe200078e0237 */
[----:B------:R-:W-:Y:S01]  /*99e0*/  IABS R60, R61 ;  /* 0x0000003d003c7213 */ /* 0x000fe20000000000 */
[----:B------:R-:W-:Y:S01]  /*99f0*/  IMAD.MOV R58, RZ, RZ, -R58 ;  /* 0x000000ffff3a7224 */ /* 0x000fe200078e0a3a */
[----:B------:R1:W-:Y:S01]  /*9a00*/  STL [R1+0x472c], R91 ;  /* 0x00472c5b01007387 */ /* 0x0003e20000100800 */
[----:B------:R-:W-:-:S02]  /*9a10*/  IMAD.MOV R57, RZ, RZ, -R57 ;  /* 0x000000ffff397224 */ /* 0x000fc400078e0a39 */
[C---:B------:R-:W-:Y:S01]  /*9a20*/  IMAD R51, R245.reuse, R56, R51 ;  /* 0x00000038f5337224 */ /* 0x040fe200078e0233 */
[----:B------:R-:W-:Y:S01]  /*9a30*/  IABS R56, R65 ;  /* 0x0000004100387213 */ /* 0x000fe20000000000 */
[----:B------:R-:W-:Y:S01]  /*9a40*/  IMAD.MOV R59, RZ, RZ, -R59 ;  /* 0x000000ffff3b7224 */ /* 0x000fe200078e0a3b */
[----:B------:R1:W-:Y:S01]  /*9a50*/  STL [R1+0x4720], R100 ;  /* 0x0047206401007387 */ /* 0x0003e20000100800 */
[C---:B------:R-:W-:Y:S01]  /*9a60*/  IMAD R53, R245.reuse, R58, R53 ;  /* 0x0000003af5357224 */ /* 0x040fe200078e0235 */
[----:B------:R-:W-:Y:S01]  /*9a70*/  IABS R58, R63 ;  /* 0x0000003f003a7213 */ /* 0x000fe20000000000 */
[C---:B------:R-:W-:Y:S01]  /*9a80*/  IMAD R52, R245.reuse, R57, R52 ;  /* 0x00000039f5347224 */ /* 0x040fe200078e0234 */
[----:B------:R-:W-:Y:S01]  /*9a90*/  IABS R57, R64 ;  /* 0x0000004000397213 */ /* 0x000fe20000000000 */
[C---:B----4-:R-:W-:Y:S01]  /*9aa0*/  IMAD.HI.U32 R65, R244.reuse, R60, RZ ;  /* 0x0000003cf4417227 */ /* 0x050fe200078e00ff */
[----:B------:R-:W-:Y:S03]  /*9ab0*/  STL [R1+0x471c], R99 ;  /* 0x00471c6301007387 */ /* 0x000fe60000100800 */
        /* <DEDUP_REMOVED lines=11> */
[----:B------:R-:W-:Y:S01]  /*9b70*/  IMAD.HI.U32 R64, R244, R59, RZ ;  /* 0x0000003bf4407227 */ /* 0x000fe200078e00ff */
[----:B------:R-:W-:Y:S03]  /*9b80*/  STL [R1+0x4730], R104 ;  /* 0x0047306801007387 */ /* 0x000fe60000100800 */
[----:B------:R-:W-:Y:S01]  /*9b90*/  IMAD R60, R245, R65, R60 ;  /* 0x00000041f53c7224 */ /* 0x000fe200078e023c */
[----:B------:R-:W-:Y:S01]  /*9ba0*/  IABS R65, R66 ;  /* 0x0000004200417213 */ /* 0x000fe20000000000 */
        /* <DEDUP_REMOVED lines=9> */
[C---:B------:R-:W-:Y:S01]  /*9c40*/  IMAD R57, R245.reuse, R62, R57 ;  /* 0x0000003ef5397224 */ /* 0x040fe200078e0239 */
[----:B------:R-:W-:Y:S01]  /*9c50*/  IABS R62, R69 ;  /* 0x00000045003e7213 */ /* 0x000fe20000000000 */
[C---:B------:R-:W-:Y:S01]  /*9c60*/  IMAD.HI.U32 R70, R244.reuse, R65, RZ ;  /* 0x00000041f4467227 */ /* 0x040fe200078e00ff */
[----:B------:R1:W-:Y:S03]  /*9c70*/  STL [R1+0x4744], R101 ;  /* 0x0047446501007387 */ /* 0x0003e60000100800 */
[----:B------:R-:W-:Y:S01]  /*9c80*/  IMAD R59, R245, R64, R59 ;  /* 0x00000040f53b7224 */ /* 0x000fe200078e023b */
[----:B------:R-:W-:Y:S01]  /*9c90*/  IABS R64, R67 ;  /* 0x0000004300407213 */ /* 0x000fe20000000000 */
[C---:B--2---:R-:W-:Y:S01]  /*9ca0*/  IMAD.HI.U32 R66, R244.reuse, R61, RZ ;  /* 0x0000003df4427227 */ /* 0x044fe200078e00ff */
[----:B------:R2:W-:Y:S03]  /*9cb0*/  STL [R1+0x473c], R110 ;  /* 0x00473c6e01007387 */ /* 0x0005e60000100800 */
[----:B------:R-:W-:Y:S01]  /*9cc0*/  IMAD.MOV R70, RZ, RZ, -R70 ;  /* 0x000000ffff467224 */ /* 0x000fe200078e0a46 */
[----:B------:R-:W-:Y:S01]  /*9cd0*/  STL [R1+0x474c], R109 ;  /* 0x00474c6d01007387 */ /* 0x000fe20000100800 */
[----:B------:R-:W-:-:S03]  /*9ce0*/  IMAD.HI.U32 R68, R244, R63, RZ ;  /* 0x0000003ff4447227 */ /* 0x000fc600078e00ff */
[----:B------:R-:W-:Y:S01]  /*9cf0*/  STL [R1+0x4754], R108 ;  /* 0x0047546c01007387 */ /* 0x000fe20000100800 */
[----:B------:R-:W-:-:S03]  /*9d00*/  IMAD.HI.U32 R67, R244, R62, RZ ;  /* 0x0000003ef4437227 */ /* 0x000fc600078e00ff */
[----:B------:R-:W-:Y:S01]  /*9d10*/  STL [R1+0x4750], R107 ;  /* 0x0047506b01007387 */ /* 0x000fe20000100800 */
[----:B------:R-:W-:Y:S02]  /*9d20*/  IMAD.MOV R66, RZ, RZ, -R66 ;  /* 0x000000ffff427224 */ /* 0x000fe400078e0a42 */
[----:B------:R-:W-:Y:S01]  /*9d30*/  IMAD.HI.U32 R69, R244, R64, RZ ;  /* 0x00000040f4457227 */ /* 0x000fe200078e00ff */
[----:B------:R1:W-:Y:S03]  /*9d40*/  STL [R1+0x475c], R106 ;  /* 0x00475c6a01007387 */ /* 0x0003e60000100800 */
        /* <DEDUP_REMOVED lines=15> */
[----:B------:R-:W-:Y:S01]  /*9e40*/  IMAD R64, R245, R69, R64 ;  /* 0x00000045f5407224 */ /* 0x000fe200078e0240 */
[----:B------:R-:W-:Y:S01]  /*9e50*/  IABS R69, R72 ;  /* 0x0000004800457213 */ /* 0x000fe20000000000 */
[C---:B------:R-:W-:Y:S01]  /*9e60*/  IMAD.HI.U32 R71, R244.reuse, R66, RZ ;  /* 0x00000042f4477227 */ /* 0x040fe200078e00ff */
[----:B------:R-:W-:Y:S03]  /*9e70*/  STL [R1+0x4768], R112 ;  /* 0x0047687001007387 */ /* 0x000fe60000100800 */
[----:B------:R-:W-:Y:S01]  /*9e80*/  IMAD.MOV R75, RZ, RZ, -R75 ;  /* 0x000000ffff4b7224 */ /* 0x000fe200078e0a4b */
[----:B------:R1:W-:Y:S01]  /*9e90*/  STL [R1+0x477c], R111 ;  /* 0x00477c6f01007387 */ /* 0x0003e20000100800 */
[----:B------:R-:W-:-:S03]  /*9ea0*/  IMAD.HI.U32 R73, R244, R68, RZ ;  /* 0x00000044f4497227 */ /* 0x000fc600078e00ff */
[----:B------:R1:W-:Y:S01]  /*9eb0*/  STL [R1+0x4770], R120 ;  /* 0x0047707801007387 */ /* 0x0003e20000100800 */
[C---:B------:R-:W-:Y:S01]  /*9ec0*/  IMAD.HI.U32 R72, R244.reuse, R67, RZ ;  /* 0x00000043f4487227 */ /* 0x040fe200078e00ff */
[----:B------:R-:W-:Y:S02]  /*9ed0*/  IADD3 R73, -R73, RZ, RZ ;  /* 0x000000ff49497210 */ /* 0x000fe40007ffe1ff */
[----:B------:R-:W-:Y:S01]  /*9ee0*/  STL [R1+0x476c], R119 ;  /* 0x00476c7701007387 */ /* 0x000fe20000100800 */
        /* <DEDUP_REMOVED lines=25> */
[----:B------:R-:W-:Y:S02]  /*a080*/  IMAD.MOV R76, RZ, RZ, -R76 ;  /* 0x000000ffff4c7224 */ /* 0x000fe400078e0a4c */
[C---:B------:R-:W-:Y:S01]  /*a090*/  IMAD.HI.U32 R78, R244.reuse, R73, RZ ;  /* 0x00000049f44e7227 */ /* 0x040fe200078e00ff */
[----:B------:R1:W-:Y:S03]  /*a0a0*/  STL [R1+0x4794], R121 ;  /* 0x0047947901007387 */ /* 0x0003e60000100800 */
[----:B------:R-:W-:Y:S01]  /*a0b0*/  IMAD.HI.U32 R79, R244, R74, RZ ;  /* 0x0000004af44f7227 */ /* 0x000fe200078e00ff */
[----:B------:R1:W-:Y:S03]  /*a0c0*/  STL [R1+0x478c], R130 ;  /* 0x00478c8201007387 */ /* 0x0003e60000100800 */
[C---:B------:R-:W-:Y:S01]  /*a0d0*/  IMAD R75, R245.reuse, R80, R75 ;  /* 0x00000050f54b7224 */ /* 0x040fe200078e024b */
[----:B------:R-:W-:Y:S01]  /*a0e0*/  IABS R80, R81 ;  /* 0x0000005100507213 */ /* 0x000fe20000000000 */
[----:B------:R-:W-:Y:S01]  /*a0f0*/  IMAD.MOV R77, RZ, RZ, -R77 ;  /* 0x000000ffff4d7224 */ /* 0x000fe200078e0a4d */
[----:B------:R-:W-:Y:S01]  /*a100*/  STL [R1+0x479c], R129 ;  /* 0x00479c8101007387 */ /* 0x000fe20000100800 */
[----:B------:R-:W-:Y:S01]  /*a110*/  IMAD R71, R245, R76, R71 ;  /* 0x0000004cf5477224 */ /* 0x000fe200078e0247 */
[----:B------:R-:W-:Y:S01]  /*a120*/  IABS R76, R85 ;  /* 0x00000055004c7213 */ /* 0x000fe20000000000 */
[----:B------:R-:W-:Y:S01]  /*a130*/  IMAD.MOV R78, RZ, RZ, -R78 ;  /* 0x000000ffff4e7224 */ /* 0x000fe200078e0a4e */
[----:B------:R-:W-:Y:S01]  /*a140*/  STL [R1+0x47a0], R128 ;  /* 0x0047a08001007387 */ /* 0x000fe20000100800 */
[----:B------:R-:W-:-:S02]  /*a150*/  IMAD.MOV R79, RZ, RZ, -R79 ;  /* 0x000000ffff4f7224 */ /* 0x000fc400078e0a4f */
        /* <DEDUP_REMOVED lines=8> */
[C---:B---3--:R-:W-:Y:S01]  /*a1e0*/  IMAD.HI.U32 R81, R244.reuse, R76, RZ ;  /* 0x0000004cf4517227 */ /* 0x048fe200078e00ff */
[----:B------:R3:W-:Y:S03]  /*a1f0*/  STL [R1+0x47ac], R126 ;  /* 0x0047ac7e01007387 */ /* 0x0007e60000100800 */
[----:B------:R-:W-:Y:S01]  /*a200*/  IMAD.MOV R85, RZ, RZ, -R85 ;  /* 0x000000ffff557224 */ /* 0x000fe200078e0a55 */
[----:B------:R1:W-:Y:S01]  /*a210*/  STL [R1+0x47a8], R135 ;  /* 0x0047a88701007387 */ /* 0x0003e20000100800 */
[----:B------:R-:W-:-:S03]  /*a220*/  IMAD.HI.U32 R82, R244, R77, RZ ;  /* 0x0000004df4527227 */ /* 0x000fc600078e00ff */
[----:B------:R-:W-:Y:S01]  /*a230*/  STL [R1+0x47b0], R134 ;  /* 0x0047b08601007387 */ /* 0x000fe20000100800 */
        /* <DEDUP_REMOVED lines=8> */
[----:B------:R1:W-:Y:S01]  /*a2c0*/  STL [R1+0x47c8], R131 ;  /* 0x0047c88301007387 */ /* 0x0003e20000100800 */
[----:B------:R-:W-:Y:S01]  /*a2d0*/  IMAD R76, R245, R81, R76 ;  /* 0x00000051f54c7224 */ /* 0x000fe200078e024c */
[----:B------:R-:W-:Y:S01]  /*a2e0*/  IABS R81, R90 ;  /* 0x0000005a00517213 */ /* 0x000fe20000000000 */
[----:B------:R-:W-:Y:S01]  /*a2f0*/  IMAD.MOV R83, RZ, RZ, -R83 ;  /* 0x000000ffff537224 */ /* 0x000fe200078e0a53 */
[----:B------:R1:W-:Y:S01]  /*a300*/  STL [R1+0x47bc], R140 ;  /* 0x0047bc8c01007387 */ /* 0x0003e20000100800 */
[----:B------:R-:W-:-:S02]  /*a310*/  IMAD.MOV R84, RZ, RZ, -R84 ;  /* 0x000000ffff547224 */ /* 0x000fc400078e0a54 */
[C---:B------:R-:W-:Y:S01]  /*a320*/  IMAD R77, R245.reuse, R82, R77 ;  /* 0x00000052f54d7224 */ /* 0x040fe200078e024d */
[----:B------:R-:W-:Y:S01]  /*a330*/  IABS R82, R89 ;  /* 0x0000005900527213 */ /* 0x000fe20000000000 */
[C---:B------:R-:W-:Y:S01]  /*a340*/  IMAD.HI.U32 R90, R244.reuse, R85, RZ ;  /* 0x00000055f45a7227 */ /* 0x040fe200078e00ff */
[----:B------:R-:W-:Y:S03]  /*a350*/  STL [R1+0x47c0], R139 ;  /* 0x0047c08b01007387 */ /* 0x000fe60000100800 */
[C---:B------:R-:W-:Y:S01]  /*a360*/  IMAD R78, R245.reuse, R83, R78 ;  /* 0x00000053f54e7224 */ /* 0x040fe200078e024e */
[----:B------:R-:W-:Y:S01]  /*a370*/  IABS R83, R88 ;  /* 0x0000005800537213 */ /* 0x000fe20000000000 */
[C---:B------:R-:W-:Y:S01]  /*a380*/  IMAD R79, R245.reuse, R84, R79 ;  /* 0x00000054f54f7224 */ /* 0x040fe200078e024f */
[----:B------:R-:W-:Y:S01]  /*a390*/  IABS R84, R87 ;  /* 0x0000005700547213 */ /* 0x000fe20000000000 */
[----:B------:R-:W-:Y:S01]  /*a3a0*/  IMAD.HI.U32 R86, R244, R81, RZ ;  /* 0x00000051f4567227 */ /* 0x000fe200078e00ff */
[----:B------:R-:W-:Y:S03]  /*a3b0*/  STL [R1+0x47c4], R138 ;  /* 0x0047c48a01007387 */ /* 0x000fe60000100800 */
[----:B------:R-:W-:Y:S01]  /*a3c0*/  IMAD.MOV R90, RZ, RZ, -R90 ;  /* 0x000000ffff5a7224 */ /* 0x000fe200078e0a5a */
[----:B------:R-:W-:Y:S01]  /*a3d0*/  IADD3 R86, -R86, RZ, RZ ;  /* 0x000000ff56567210 */ /* 0x000fe20007ffe1ff */
[C---:B------:R-:W-:Y:S01]  /*a3e0*/  IMAD.HI.U32 R87, R244.reuse, R82, RZ ;  /* 0x00000052f4577227 */ /* 0x040fe200078e00ff */
[----:B------:R-:W-:Y:S03]  /*a3f0*/  STL [R1+0x47d4], R137 ;  /* 0x0047d48901007387 */ /* 0x000fe60000100800 */
[C---:B------:R-:W-:Y:S01]  /*a400*/  IMAD.HI.U32 R88, R244.reuse, R83, RZ ;  /* 0x00000053f4587227 */ /* 0x040fe200078e00ff */
[----:B------:R1:W-:Y:S03]  /*a410*/  STL [R1+0x47d8], R136 ;  /* 0x0047d88801007387 */ /* 0x0003e60000100800 */
[----:B------:R-:W-:Y:S01]  /*a420*/  IMAD.HI.U32 R89, R244, R84, RZ ;  /* 0x00000054f4597227 */ /* 0x000fe200078e00ff */
[----:B------:R1:W-:Y:S03]  /*a430*/  STL [R1+0x47cc], R145 ;  /* 0x0047cc9101007387 */ /* 0x0003e60000100800 */
[----:B------:R-:W-:Y:S01]  /*a440*/  IMAD R85, R245, R90, R85 ;  /* 0x0000005af5557224 */ /* 0x000fe200078e0255 */
[----:B------:R-:W-:Y:S01]  /*a450*/  IABS R90, R91 ;  /* 0x0000005b005a7213 */ /* 0x000fe20000000000 */
[----:B------:R-:W-:Y:S01]  /*a460*/  IMAD.MOV R87, RZ, RZ, -R87 ;  /* 0x000000ffff577224 */ /* 0x000fe200078e0a57 */
[----:B------:R-:W-:Y:S01]  /*a470*/  STL [R1+0x47d0], R144 ;  /* 0x0047d09001007387 */ /* 0x000fe20000100800 */
[----:B------:R-:W-:-:S02]  /*a480*/  IMAD.MOV R88, RZ, RZ, -R88 ;  /* 0x000000ffff587224 */ /* 0x000fc400078e0a58 */
[----:B------:R-:W-:Y:S01]  /*a490*/  IMAD.MOV R89, RZ, RZ, -R89 ;  /* 0x000000ffff597224 */ /* 0x000fe200078e0a59 */
[----:B------:R-:W-:Y:S01]  /*a4a0*/  STL [R1+0x47e0], R143 ;  /* 0x0047e08f01007387 */ /* 0x000fe20000100800 */
        /* <DEDUP_REMOVED lines=41> */
[----:B------:R-:W-:Y:S01]  /*a740*/  STL [R1+0x481c], R152 ;  /* 0x00481c9801007387 */ /* 0x000fe20000100800 */
[----:B------:R-:W-:-:S03]  /*a750*/  IMAD.HI.U32 R97, R244, R92, RZ ;  /* 0x0000005cf4617227 */ /* 0x000fc600078e00ff */
[----:B------:R4:W-:Y:S01]  /*a760*/  STL [R1+0x4834], R151 ;  /* 0x0048349701007387 */ /* 0x0009e20000100800 */
[----:B------:R-:W-:-:S03]  /*a770*/  IMAD.HI.U32 R98, R244, R93, RZ ;  /* 0x0000005df4627227 */ /* 0x000fc600078e00ff */
[----:B------:R1:W-:Y:S01]  /*a780*/  STL [R1+0x4820], R160 ;  /* 0x004820a001007387 */ /* 0x0003e20000100800 */
[----:B------:R-:W-:-:S03]  /*a790*/  IMAD.HI.U32 R99, R244, R94, RZ ;  /* 0x0000005ef4637227 */ /* 0x000fc600078e00ff */
[----:B------:R-:W-:Y:S01]  /*a7a0*/  STL [R1+0x4828], R159 ;  /* 0x0048289f01007387 */ /* 0x000fe20000100800 */
        /* <DEDUP_REMOVED lines=39> */
[C---:B--2---:R-:W-:Y:S01]  /*aa20*/  IMAD.HI.U32 R110, R244.reuse, R105, RZ ;  /* 0x00000069f46e7227 */ /* 0x044fe200078e00ff */
[----:B------:R-:W-:Y:S03]  /*aa30*/  STL [R1+0x4870], R169 ;  /* 0x004870a901007387 */ /* 0x000fe60000100800 */
        /* <DEDUP_REMOVED lines=33> */
[----:B------:R1:W-:Y:S03]  /*ac50*/  STL [R1+0x4898], R180 ;  /* 0x004898b401007387 */ /* 0x0003e60000100800 */
[----:B------:R-:W-:Y:S01]  /*ac60*/  IMAD.MOV R115, RZ, RZ, -R115 ;  /* 0x000000ffff737224 */ /* 0x000fe200078e0a73 */
[----:B------:R-:W-:Y:S01]  /*ac70*/  STL [R1+0x48a8], R179 ;  /* 0x0048a8b301007387 */ /* 0x000fe20000100800 */
[----:B------:R-:W-:-:S03]  /*ac80*/  IMAD.HI.U32 R112, R244, R107, RZ ;  /* 0x0000006bf4707227 */ /* 0x000fc600078e00ff */
[----:B------:R-:W-:Y:S01]  /*ac90*/  STL [R1+0x48ac], R178 ;  /* 0x0048acb201007387 */ /* 0x000fe20000100800 */
[----:B------:R-:W-:Y:S01]  /*aca0*/  IMAD.HI.U32 R113, R244, R108, RZ ;  /* 0x0000006cf4717227 */ /* 0x000fe200078e00ff */
[----:B------:R-:W-:Y:S02]  /*acb0*/  IADD3 R112, -R112, RZ, RZ ;  /* 0x000000ff70707210 */ /* 0x000fe40007ffe1ff */
[----:B------:R-:W-:Y:S01]  /*acc0*/  STL [R1+0x48bc], R177 ;  /* 0x0048bcb101007387 */ /* 0x000fe20000100800 */
[----:B------:R-:W-:Y:S02]  /*acd0*/  IMAD.MOV R111, RZ, RZ, -R111 ;  /* 0x000000ffff6f7224 */ /* 0x000fe400078e0a6f */
[C---:B------:R-:W-:Y:S01]  /*ace0*/  IMAD R110, R245.reuse, R115, R110 ;  /* 0x00000073f56e7224 */ /* 0x040fe200078e026e */
[----:B------:R-:W-:Y:S01]  /*acf0*/  IABS R115, R116 ;  /* 0x0000007400737213 */ /* 0x000fe20000000000 */
[C---:B------:R-:W-:Y:S01]  /*ad00*/  IMAD.HI.U32 R114, R244.reuse, R109, RZ ;  /* 0x0000006df4727227 */ /* 0x040fe200078e00ff */
[----:B------:R1:W-:Y:S03]  /*ad10*/  STL [R1+0x48c0], R176 ;  /* 0x0048c0b001007387 */ /* 0x0003e60000100800 */
[----:B------:R-:W-:Y:S01]  /*ad20*/  IMAD.MOV R113, RZ, RZ, -R113 ;  /* 0x000000ffff717224 */ /* 0x000fe200078e0a71 */
[----:B------:R1:W-:Y:S01]  /*ad30*/  STL [R1+0x48b4], R185 ;  /* 0x0048b4b901007387 */ /* 0x0003e20000100800 */
[----:B------:R-:W-:Y:S01]  /*ad40*/  IMAD R106, R245, R111, R106 ;  /* 0x0000006ff56a7224 */ /* 0x000fe200078e026a */
[----:B------:R-:W-:Y:S01]  /*ad50*/  IABS R111, R120 ;  /* 0x00000078006f7213 */ /* 0x000fe20000000000 */
[----:B------:R-:W-:Y:S01]  /*ad60*/  IMAD.MOV R114, RZ, RZ, -R114 ;  /* 0x000000ffff727224 */ /* 0x000fe200078e0a72 */
[----:B------:R-:W-:Y:S01]  /*ad70*/  STL [R1+0x48b8], R184 ;  /* 0x0048b8b801007387 */ /* 0x000fe20000100800 */
[----:B------:R-:W-:-:S03]  /*ad80*/  IMAD.HI.U32 R120, R244, R115, RZ ;  /* 0x00000073f4787227 */ /* 0x000fc600078e00ff */
        /* <DEDUP_REMOVED lines=26> */
[----:B------:R1:W-:Y:S01]  /*af30*/  STL [R1+0x48f8], R186 ;  /* 0x0048f8ba01007387 */ /* 0x0003e20000100800 */
        /* <DEDUP_REMOVED lines=8> */
[C---:B------:R-:W-:Y:S01]  /*afc0*/  IMAD.HI.U32 R121, R244.reuse, R116, RZ ;  /* 0x00000074f4797227 */ /* 0x040fe200078e00ff */
[----:B------:R-:W-:Y:S01]  /*afd0*/  IADD3 R125, -R125, RZ, RZ ;  /* 0x000000ff7d7d7210 */ /* 0x000fe20007ffe1ff */
[----:B------:R-:W-:Y:S02]  /*afe0*/  STL [R1+0x4900], R194 ;  /* 0x004900c201007387 */ /* 0x000fe40000100800 */
[----:B------:R-:W-:-:S02]  /*aff0*/  IMAD.HI.U32 R123, R244, R118, RZ ;  /* 0x00000076f47b7227 */ /* 0x000fc400078e00ff */
[----:B------:R-:W-:Y:S02]  /*b000*/  STL [R1+0x4904], R193 ;  /* 0x004904c101007387 */ /* 0x000fe40000100800 */
[C---:B------:R-:W-:Y:S02]  /*b010*/  IMAD.HI.U32 R122, R244.reuse, R117, RZ ;  /* 0x00000075f47a7227 */ /* 0x040fe400078e00ff */
[----:B------:R-:W-:Y:S02]  /*b020*/  STL [R1+0x490c], R192 ;  /* 0x00490cc001007387 */ /* 0x000fe40000100800 */
        /* <DEDUP_REMOVED lines=20> */
[C---:B---3--:R-:W-:Y:S01]  /*b170*/  IMAD.HI.U32 R126, R244.reuse, R121, RZ ;  /* 0x00000079f47e7227 */ /* 0x048fe200078e00ff */
        /* <DEDUP_REMOVED lines=36> */
[----:B------:R-:W-:-:S04]  /*b3c0*/  IMAD.HI.U32 R134, R244, R129, RZ ;  /* 0x00000081f4867227 */ /* 0x000fc800078e00ff */
[C---:B------:R-:W-:Y:S01]  /*b3d0*/  IMAD R130, R245.reuse, R135, R130 ;  /* 0x00000087f5827224 */ /* 0x040fe200078e0282 */
[----:B------:R-:W-:Y:S01]  /*b3e0*/  IABS R135, R136 ;  /* 0x0000008800877213 */ /* 0x000fe20000000000 */
[----:B------:R-:W-:Y:S02]  /*b3f0*/  IMAD.MOV R133, RZ, RZ, -R133 ;  /* 0x000000ffff857224 */ /* 0x000fe400078e0a85 */
[----:B------:R-:W-:Y:S02]  /*b400*/  IMAD.MOV R132, RZ, RZ, -R132 ;  /* 0x000000ffff847224 */ /* 0x000fe400078e0a84 */
[C---:B------:R-:W-:Y:S01]  /*b410*/  IMAD R126, R245.reuse, R131, R126 ;  /* 0x00000083f57e7224 */ /* 0x040fe200078e027e */
[----:B------:R-:W-:Y:S01]  /*b420*/  IABS R131, R140 ;  /* 0x0000008c00837213 */ /* 0x000fe20000000000 */
[----:B------:R-:W-:Y:S02]  /*b430*/  IMAD.MOV R134, RZ, RZ, -R134 ;  /* 0x000000ffff867224 */ /* 0x000fe400078e0a86 */
[C---:B------:R-:W-:Y:S01]  /*b440*/  IMAD R128, R245.reuse, R133, R128 ;  /* 0x00000085f5807224 */ /* 0x040fe200078e0280 */
[----:B------:R-:W-:Y:S01]  /*b450*/  IABS R133, R138 ;  /* 0x0000008a00857213 */ /* 0x000fe20000000000 */
[----:B------:R-:W-:Y:S01]  /*b460*/  IMAD R127, R245, R132, R127 ;  /* 0x00000084f57f7224 */ /* 0x000fe200078e027f */
[----:B------:R-:W-:Y:S01]  /*b470*/  IABS R132, R139 ;  /* 0x0000008b00847213 */ /* 0x000fe20000000000 */
[----:B------:R-:W-:-:S04]  /*b480*/  IMAD.HI.U32 R140, R244, R135, RZ ;  /* 0x00000087f48c7227 */ /* 0x000fc800078e00ff */
[----:B------:R-:W-:Y:S01]  /*b490*/  IMAD R129, R245, R134, R129 ;  /* 0x00000086f5817224 */ /* 0x000fe200078e0281 */
[----:B------:R-:W-:Y:S01]  /*b4a0*/  IABS R134, R137 ;  /* 0x0000008900867213 */ /* 0x000fe20000000000 */
[----:B------:R-:W-:-:S04]  /*b4b0*/  IMAD.HI.U32 R136, R244, R131, RZ ;  /* 0x00000083f4887227 */ /* 0x000fc800078e00ff */
[----:B------:R-:W-:Y:S02]  /*b4c0*/  IMAD.MOV R140, RZ, RZ, -R140 ;  /* 0x000000ffff8c7224 */ /* 0x000fe400078e0a8c */
[----:B------:R-:W-:-:S04]  /*b4d0*/  IMAD.HI.U32 R138, R244, R133, RZ ;  /* 0x00000085f48a7227 */ /* 0x000fc800078e00ff */
[----:B------:R-:W-:Y:S01]  /*b4e0*/  IMAD.HI.U32 R137, R244, R132, RZ ;  /* 0x00000084f4897227 */ /* 0x000fe200078e00ff */
[----:B------:R-:W-:-:S03]  /*b4f0*/  IADD3 R138, -R138, RZ, RZ ;  /* 0x000000ff8a8a7210 */ /* 0x000fc60007ffe1ff */
[----:B------:R-:W-:Y:S02]  /*b500*/  IMAD.MOV R136, RZ, RZ, -R136 ;  /* 0x000000ffff887224 */ /* 0x000fe400078e0a88 */
[----:B------:R-:W-:-:S04]  /*b510*/  IMAD.HI.U32 R139, R244, R134, RZ ;  /* 0x00000086f48b7227 */ /* 0x000fc800078e00ff */
[C---:B------:R-:W-:Y:S01]  /*b520*/  IMAD R135, R245.reuse, R140, R135 ;  /* 0x0000008cf5877224 */ /* 0x040fe200078e0287 */
[----:B------:R-:W-:Y:S01]  /*b530*/  IABS R140, R141 ;  /* 0x0000008d008c7213 */ /* 0x000fe20000000000 */
[----:B------:R-:W-:Y:S02]  /*b540*/  IMAD.MOV R137, RZ, RZ, -R137 ;  /* 0x000000ffff897224 */ /* 0x000fe400078e0a89 */
[C---:B------:R-:W-:Y:S01]  /*b550*/  IMAD R131, R245.reuse, R136, R131 ;  /* 0x00000088f5837224 */ /* 0x040fe200078e0283 */
[----:B------:R-:W-:Y:S01]  /*b560*/  IABS R136, R145 ;  /* 0x0000009100887213 */ /* 0x000fe20000000000 */
[----:B------:R-:W-:Y:S02]  /*b570*/  IMAD.MOV R139, RZ, RZ, -R139 ;  /* 0x000000ffff8b7224 */ /* 0x000fe400078e0a8b */
[----:B------:R-:W-:Y:S01]  /*b580*/  IMAD R132, R245, R137, R132 ;  /* 0x00000089f5847224 */ /* 0x000fe200078e0284 */
[----:B------:R-:W-:Y:S01]  /*b590*/  IABS R137, R144 ;  /* 0x0000009000897213 */ /* 0x000fe20000000000 */
[----:B------:R-:W-:-:S04]  /*b5a0*/  IMAD.HI.U32 R145, R244, R140, RZ ;  /* 0x0000008cf4917227 */ /* 0x000fc800078e00ff */
[C---:B------:R-:W-:Y:S01]  /*b5b0*/  IMAD R133, R245.reuse, R138, R133 ;  /* 0x0000008af5857224 */ /* 0x040fe200078e0285 */
[----:B------:R-:W-:Y:S01]  /*b5c0*/  IABS R138, R143 ;  /* 0x0000008f008a7213 */ /* 0x000fe20000000000 */
[----:B------:R-:W-:Y:S01]  /*b5d0*/  IMAD R134, R245, R139, R134 ;  /* 0x0000008bf5867224 */ /* 0x000fe200078e0286 */
[----:B------:R-:W-:Y:S01]  /*b5e0*/  IABS R139, R142 ;  /* 0x0000008e008b7213 */ /* 0x000fe20000000000 */
[----:B-1----:R-:W-:-:S04]  /*b5f0*/  IMAD.HI.U32 R141, R244, R136, RZ ;  /* 0x00000088f48d7227 */ /* 0x002fc800078e00ff */
[----:B------:R-:W-:Y:S02]  /*b600*/  IMAD.MOV R145, RZ, RZ, -R145 ;  /* 0x000000ffff917224 */ /* 0x000fe400078e0a91 */
[----:B------:R-:W-:-:S04]  /*b610*/  IMAD.HI.U32 R142, R244, R137, RZ ;  /* 0x00000089f48e7227 */ /* 0x000fc800078e00ff */
[----:B------:R-:W-:Y:S02]  /*b620*/  IMAD.MOV R141, RZ, RZ, -R141 ;  /* 0x000000ffff8d7224 */ /* 0x000fe400078e0a8d */
[----:B------:R-:W-:-:S04]  /*b630*/  IMAD.HI.U32 R143, R244, R138, RZ ;  /* 0x0000008af48f7227 */ /* 0x000fc800078e00ff */
[----:B------:R-:W-:-:S04]  /*b640*/  IMAD.HI.U32 R144, R244, R139, RZ ;  /* 0x0000008bf4907227 */ /* 0x000fc800078e00ff */
[C---:B------:R-:W-:Y:S01]  /*b650*/  IMAD R140, R245.reuse, R145, R140 ;  /* 0x00000091f58c7224 */ /* 0x040fe200078e028c */
[----:B------:R-:W-:Y:S01]  /*b660*/  IABS R145, R146 ;  /* 0x0000009200917213 */ /* 0x000fe20000000000 */
[----:B------:R-:W-:Y:S02]  /*b670*/  IMAD.MOV R142, RZ, RZ, -R142 ;  /* 0x000000ffff8e7224 */ /* 0x000fe400078e0a8e */
[C---:B------:R-:W-:Y:S01]  /*b680*/  IMAD R136, R245.reuse, R141, R136 ;  /* 0x0000008df5887224 */ /* 0x040fe200078e0288 */
[----:B------:R-:W-:Y:S01]  /*b690*/  IABS R141, R150 ;  /* 0x00000096008d7213 */ /* 0x000fe20000000000 */
[----:B------:R-:W-:Y:S02]  /*b6a0*/  IMAD.MOV R143, RZ, RZ, -R143 ;  /* 0x000000ffff8f7224 */ /* 0x000fe400078e0a8f */
        /* <DEDUP_REMOVED lines=8> */
[----:B------:R-:W-:-:S04]  /*b730*/  IMAD.HI.U32 R146, R244, R141, RZ ;  /* 0x0000008df4927227 */ /* 0x000fc800078e00ff */
        /* <DEDUP_REMOVED lines=19> */
[----:B----4-:R-:W-:-:S04]  /*b870*/  IMAD.HI.U32 R151, R244, R146, RZ ;  /* 0x00000092f4977227 */ /* 0x010fc800078e00ff */
[----:B------:R-:W-:Y:S01]  /*b880*/  IMAD.MOV R155, RZ, RZ, -R155 ;  /* 0x000000ffff9b7224 */ /* 0x000fe200078e0a9b */
[----:B------:R-:W-:Y:S01]  /*b890*/  IADD3 R151, -R151, RZ, RZ ;  /* 0x000000ff97977210 */ /* 0x000fe20007ffe1ff */
[----:B------:R-:W-:-:S04]  /*b8a0*/  IMAD.HI.U32 R152, R244, R147, RZ ;  /* 0x00000093f4987227 */ /* 0x000fc800078e00ff */
[----:B------:R-:W-:-:S04]  /*b8b0*/  IMAD.HI.U32 R153, R244, R148, RZ ;  /* 0x00000094f4997227 */ /* 0x000fc800078e00ff */
[----:B------:R-:W-:-:S04]  /*b8c0*/  IMAD.HI.U32 R154, R244, R149, RZ ;  /* 0x00000095f49a7227 */ /* 0x000fc800078e00ff */
[C---:B------:R-:W-:Y:S01]  /*b8d0*/  IMAD R150, R245.reuse, R155, R150 ;  /* 0x0000009bf5967224 */ /* 0x040fe200078e0296 */
[----:B------:R-:W-:Y:S01]  /*b8e0*/  IABS R155, R156 ;  /* 0x0000009c009b7213 */ /* 0x000fe20000000000 */
[----:B------:R-:W-:Y:S02]  /*b8f0*/  IMAD.MOV R152, RZ, RZ, -R152 ;  /* 0x000000ffff987224 */ /* 0x000fe400078e0a98 */
[----:B------:R-:W-:Y:S02]  /*b900*/  IMAD.MOV R153, RZ, RZ, -R153 ;  /* 0x000000ffff997224 */ /* 0x000fe400078e0a99 */
[----:B------:R-:W-:Y:S02]  /*b910*/  IMAD.MOV R154, RZ, RZ, -R154 ;  /* 0x000000ffff9a7224 */ /* 0x000fe400078e0a9a */
[C---:B------:R-:W-:Y:S01]  /*b920*/  IMAD R146, R245.reuse, R151, R146 ;  /* 0x00000097f5927224 */ /* 0x040fe200078e0292 */
[----:B------:R-:W-:Y:S01]  /*b930*/  IABS R151, R160 ;  /* 0x000000a000977213 */ /* 0x000fe20000000000 */
        /* <DEDUP_REMOVED lines=10> */
[----:B------:R-:W-:-:S04]  /*b9e0*/  IMAD.HI.U32 R158, R244, R153, RZ ;  /* 0x00000099f49e7227 */ /* 0x000fc800078e00ff */
[----:B------:R-:W-:-:S04]  /*b9f0*/  IMAD.HI.U32 R159, R244, R154, RZ ;  /* 0x0000009af49f7227 */ /* 0x000fc800078e00ff */
[----:B------:R-:W-:Y:S02]  /*ba00*/  IMAD.MOV R156, RZ, RZ, -R156 ;  /* 0x000000ffff9c7224 */ /* 0x000fe400078e0a9c */
        /* <DEDUP_REMOVED lines=19> */
[----:B------:R-:W-:Y:S01]  /*bb40*/  IMAD.MOV R161, RZ, RZ, -R161 ;  /* 0x000000ffffa17224 */ /* 0x000fe200078e0aa1 */
[----:B------:R-:W-:Y:S01]  /*bb50*/  IADD3 R164, -R164, RZ, RZ ;  /* 0x000000ffa4a47210 */ /* 0x000fe20007ffe1ff */
[C---:B------:R-:W-:Y:S01]  /*bb60*/  IMAD R160, R245.reuse, R165, R160 ;  /* 0x000000a5f5a07224 */ /* 0x040fe200078e02a0 */
[----:B------:R-:W-:Y:S01]  /*bb70*/  IABS R165, R166 ;  /* 0x000000a600a57213 */ /* 0x000fe20000000000 */
        /* <DEDUP_REMOVED lines=11> */
[----:B--2---:R-:W-:-:S04]  /*bc30*/  IMAD.HI.U32 R166, R244, R161, RZ ;  /* 0x000000a1f4a67227 */ /* 0x004fc800078e00ff */
[----:B------:R-:W-:Y:S02]  /*bc40*/  IMAD.MOV R170, RZ, RZ, -R170 ;  /* 0x000000ffffaa7224 */ /* 0x000fe400078e0aaa */
[----:B------:R-:W-:-:S04]  /*bc50*/  IMAD.HI.U32 R167, R244, R162, RZ ;  /* 0x000000a2f4a77227 */ /* 0x000fc800078e00ff */
[----:B------:R-:W-:-:S04]  /*bc60*/  IMAD.HI.U32 R168, R244, R163, RZ ;  /* 0x000000a3f4a87227 */ /* 0x000fc800078e00ff */
[----:B------:R-:W-:Y:S02]  /*bc70*/  IMAD.MOV R166, RZ, RZ, -R166 ;  /* 0x000000ffffa67224 */ /* 0x000fe400078e0aa6 */
[----:B------:R-:W-:Y:S01]  /*bc80*/  IMAD R165, R245, R170, R165 ;  /* 0x000000aaf5a57224 */ /* 0x000fe200078e02a5 */
[----:B------:R-:W-:Y:S01]  /*bc90*/  IABS R170, R171 ;  /* 0x000000ab00aa7213 */ /* 0x000fe20000000000 */
[----:B------:R-:W-:-:S04]  /*bca0*/  IMAD.HI.U32 R169, R244, R164, RZ ;  /* 0x000000a4f4a97227 */ /* 0x000fc800078e00ff */
[----:B------:R-:W-:Y:S02]  /*bcb0*/  IMAD.MOV R167, RZ, RZ, -R167 ;  /* 0x000000ffffa77224 */ /* 0x000fe400078e0aa7 */
        /* <DEDUP_REMOVED lines=37> */
[----:B------:R-:W-:Y:S01]  /*bf10*/  IMAD R175, R245, R180, R175 ;  /* 0x000000b4f5af7224 */ /* 0x000fe200078e02af */
[----:B------:R-:W-:Y:S01]  /*bf20*/  IABS R180, R181 ;  /* 0x000000b500b47213 */ /* 0x000fe20000000000 */
[----:B------:R-:W-:-:S04]  /*bf30*/  IMAD.HI.U32 R179, R244, R174, RZ ;  /* 0x000000aef4b37227 */ /* 0x000fc800078e00ff */
[----:B------:R-:W-:Y:S02]  /*bf40*/  IMAD.MOV R178, RZ, RZ, -R178 ;  /* 0x000000ffffb27224 */ /* 0x000fe400078e0ab2 */
[----:B------:R-:W-:Y:S01]  /*bf50*/  IMAD R171, R245, R176, R171 ;  /* 0x000000b0f5ab7224 */ /* 0x000fe200078e02ab */
[----:B------:R-:W-:Y:S01]  /*bf60*/  IABS R176, R185 ;  /* 0x000000b900b07213 */ /* 0x000fe20000000000 */
[----:B------:R-:W-:Y:S02]  /*bf70*/  IMAD.MOV R179, RZ, RZ, -R179 ;  /* 0x000000ffffb37224 */ /* 0x000fe400078e0ab3 */
[----:B------:R-:W-:-:S04]  /*bf80*/  IMAD.HI.U32 R185, R244, R180, RZ ;  /* 0x000000b4f4b97227 */ /* 0x000fc800078e00ff */
[C---:B------:R-:W-:Y:S01]  /*bf90*/  IMAD R173, R245.reuse, R178, R173 ;  /* 0x000000b2f5ad7224 */ /* 0x040fe200078e02ad */
[----:B------:R-:W-:Y:S01]  /*bfa0*/  IABS R178, R183 ;  /* 0x000000b700b27213 */ /* 0x000fe20000000000 */
        /* <DEDUP_REMOVED lines=24> */
[----:B------:R-:W-:Y:S01]  /*c130*/  IMAD.HI.U32 R186, R244, R181, RZ ;  /* 0x000000b5f4ba7227 */ /* 0x000fe200078e00ff */
[----:B------:R-:W-:-:S03]  /*c140*/  IADD3 R190, -R190, RZ, RZ ;  /* 0x000000ffbebe7210 */ /* 0x000fc60007ffe1ff */
        /* <DEDUP_REMOVED lines=38> */
[----:B---3--:R-:W-:-:S04]  /*c3b0*/  IMAD.HI.U32 R196, R244, R191, RZ ;  /* 0x000000bff4c47227 */ /* 0x008fc800078e00ff */
        /* <DEDUP_REMOVED lines=24> */
[----:B------:R-:W-:-:S04]  /*c540*/  IMAD.HI.U32 R204, R244, R199, RZ ;  /* 0x000000c7f4cc7227 */ /* 0x000fc800078e00ff */
[----:B------:R-:W-:Y:S02]  /*c550*/  IMAD.MOV R201, RZ, RZ, -R201 ;  /* 0x000000ffffc97224 */ /* 0x000fe400078e0ac9 */
        /* <DEDUP_REMOVED lines=13> */
[----:B------:R-:W-:Y:S02]  /*c630*/  IMAD.MOV R210, RZ, RZ, -R210 ;  /* 0x000000ffffd27224 */ /* 0x000fe400078e0ad2 */
[----:B------:R-:W-:-:S04]  /*c640*/  IMAD.HI.U32 R206, R244, R201, RZ ;  /* 0x000000c9f4ce7227 */ /* 0x000fc800078e00ff */
[----:B------:R-:W-:-:S04]  /*c650*/  IMAD.HI.U32 R207, R244, R202, RZ ;  /* 0x000000caf4cf7227 */ /* 0x000fc800078e00ff */
[----:B------:R-:W-:-:S04]  /*c660*/  IMAD.HI.U32 R208, R244, R203, RZ ;  /* 0x000000cbf4d07227 */ /* 0x000fc800078e00ff */
[----:B------:R-:W-:-:S04]  /*c670*/  IMAD.HI.U32 R209, R244, R204, RZ ;  /* 0x000000ccf4d17227 */ /* 0x000fc800078e00ff */
[C---:B------:R-:W-:Y:S01]  /*c680*/  IMAD R205, R245.reuse, R210, R205 ;  /* 0x000000d2f5cd7224 */ /* 0x040fe200078e02cd */
[----:B------:R-:W-:Y:S01]  /*c690*/  IABS R210, R211 ;  /* 0x000000d300d27213 */ /* 0x000fe20000000000 */
[----:B------:R-:W-:Y:S02]  /*c6a0*/  IMAD.MOV R206, RZ, RZ, -R206 ;  /* 0x000000ffffce7224 */ /* 0x000fe400078e0ace */
        /* <DEDUP_REMOVED lines=8> */
[----:B------:R2:W-:Y:S01]  /*c730*/  STL [R1+0x4978], R214 ;  /* 0x004978d601007387 */ /* 0x0005e20000100800 */
[C---:B------:R-:W-:Y:S01]  /*c740*/  IMAD R203, R245.reuse, R208, R203 ;  /* 0x000000d0f5cb7224 */ /* 0x040fe200078e02cb */
[----:B------:R-:W-:Y:S01]  /*c750*/  IABS R207, R214 ;  /* 0x000000d600cf7213 */ /* 0x000fe20000000000 */
[----:B------:R-:W-:Y:S01]  /*c760*/  IMAD R204, R245, R209, R204 ;  /* 0x000000d1f5cc7224 */ /* 0x000fe200078e02cc */
[----:B------:R3:W-:Y:S01]  /*c770*/  STL [R1+0x4984], R213 ;  /* 0x004984d501007387 */ /* 0x0007e20000100800 */
[----:B------:R-:W-:Y:S01]  /*c780*/  IABS R208, R213 ;  /* 0x000000d500d07213 */ /* 0x000fe20000000000 */
[----:B-1----:R-:W-:Y:S01]  /*c790*/  IMAD.HI.U32 R215, R244, R210, RZ ;  /* 0x000000d2f4d77227 */ /* 0x002fe200078e00ff */
[----:B------:R-:W-:Y:S01]  /*c7a0*/  IABS R209, R212 ;  /* 0x000000d400d17213 */ /* 0x000fe20000000000 */
[----:B------:R1:W-:Y:S01]  /*c7b0*/  STL [R1+0x4980], R212 ;  /* 0x004980d401007387 */ /* 0x0003e20000100800 */
[----:B------:R-:W-:Y:S01]  /*c7c0*/  IADD3 R205, R225, 0x1e0, RZ ;  /* 0x000001e0e1cd7810 */ /* 0x000fe20007ffe0ff */
[----:B------:R-:W-:-:S02]  /*c7d0*/  IMAD.MOV R215, RZ, RZ, -R215 ;  /* 0x000000ffffd77224 */ /* 0x000fc400078e0ad7 */
[----:B------:R4:W-:Y:S01]  /*c7e0*/  STL [R1+0x497c], R211 ;  /* 0x00497cd301007387 */ /* 0x0009e20000100800 */
[----:B--2---:R-:W-:-:S04]  /*c7f0*/  IMAD.HI.U32 R214, R244, R209, RZ ;  /* 0x000000d1f4d67227 */ /* 0x004fc800078e00ff */
[----:B---3--:R-:W-:-:S04]  /*c800*/  IMAD.HI.U32 R213, R244, R208, RZ ;  /* 0x000000d0f4d57227 */ /* 0x008fc800078e00ff */
[----:B-1----:R-:W-:-:S04]  /*c810*/  IMAD.HI.U32 R212, R244, R207, RZ ;  /* 0x000000cff4d47227 */ /* 0x002fc800078e00ff */
[----:B----4-:R-:W-:-:S04]  /*c820*/  IMAD.HI.U32 R211, R244, R206, RZ ;  /* 0x000000cef4d37227 */ /* 0x010fc800078e00ff */
[----:B------:R-:W-:Y:S02]  /*c830*/  IMAD.MOV R211, RZ, RZ, -R211 ;  /* 0x000000ffffd37224 */ /* 0x000fe400078e0ad3 */
[----:B------:R-:W-:Y:S02]  /*c840*/  IMAD.MOV R212, RZ, RZ, -R212 ;  /* 0x000000ffffd47224 */ /* 0x000fe400078e0ad4 */
[----:B------:R-:W-:Y:S02]  /*c850*/  IMAD.MOV R213, RZ, RZ, -R213 ;  /* 0x000000ffffd57224 */ /* 0x000fe400078e0ad5 */
[----:B------:R-:W-:Y:S02]  /*c860*/  IMAD.MOV R214, RZ, RZ, -R214 ;  /* 0x000000ffffd67224 */ /* 0x000fe400078e0ad6 */
[C---:B------:R-:W-:Y:S01]  /*c870*/  IMAD R206, R245.reuse, R211, R206 ;  /* 0x000000d3f5ce7224 */ /* 0x040fe200078e02ce */
[----:B------:R-:W-:Y:S01]  /*c880*/  IABS R211, R219 ;  /* 0x000000db00d37213 */ /* 0x000fe20000000000 */
        /* <DEDUP_REMOVED lines=8> */
[----:B------:R-:W-:-:S02]  /*c910*/  IABS R213, R217 ;  /* 0x000000d900d57213 */ /* 0x000fc40000000000 */
[----:B------:R-:W-:Y:S01]  /*c920*/  IABS R215, R205 ;  /* 0x000000cd00d77213 */ /* 0x000fe20000000000 */
[----:B------:R3:W-:Y:S01]  /*c930*/  STL [R1+0x4db0], R208 ;  /* 0x004db0d001007387 */ /* 0x0007e20000100800 */
[----:B-1----:R-:W-:-:S03]  /*c940*/  IADD3 R206, R225, 0x1e2, RZ ;  /* 0x000001e2e1ce7810 */ /* 0x002fc60007ffe0ff */
[----:B------:R-:W-:Y:S01]  /*c950*/  STL [R1+0x4db4], R209 ;  /* 0x004db4d101007387 */ /* 0x000fe20000100800 */
[----:B------:R-:W-:Y:S01]  /*c960*/  IMAD.HI.U32 R220, R244, R215, RZ ;  /* 0x000000d7f4dc7227 */ /* 0x000fe200078e00ff */
[C---:B--2---:R-:W-:Y:S02]  /*c970*/  IADD3 R207, R225.reuse, 0x1e1, RZ ;  /* 0x000001e1e1cf7810 */ /* 0x044fe40007ffe0ff */
[----:B------:R-:W-:Y:S01]  /*c980*/  STL [R1+0x4db8], R210 ;  /* 0x004db8d201007387 */ /* 0x000fe20000100800 */
[----:B---3--:R-:W-:-:S03]  /*c990*/  IADD3 R208, R225, 0x1e8, RZ ;  /* 0x000001e8e1d07810 */ /* 0x008fc60007ffe0ff */
[----:B------:R1:W-:Y:S04]  /*c9a0*/  STL [R1+0x495c], R219 ;  /* 0x00495cdb01007387 */ /* 0x0003e80000100800 */
[----:B------:R2:W-:Y:S04]  /*c9b0*/  STL [R1+0x4954], R218 ;  /* 0x004954da01007387 */ /* 0x0005e80000100800 */
[----:B------:R3:W-:Y:S01]  /*c9c0*/  STL [R1+0x4950], R217 ;  /* 0x004950d901007387 */ /* 0x0007e20000100800 */
[----:B-1----:R-:W-:-:S03]  /*c9d0*/  IMAD.HI.U32 R219, R244, R213, RZ ;  /* 0x000000d5f4db7227 */ /* 0x002fc600078e00ff */
[----:B------:R1:W-:Y:S01]  /*c9e0*/  STL [R1+0x4948], R216 ;  /* 0x004948d801007387 */ /* 0x0003e20000100800 */
[----:B--2---:R-:W-:-:S03]  /*c9f0*/  IMAD.HI.U32 R218, R244, R214, RZ ;  /* 0x000000d6f4da7227 */ /* 0x004fc600078e00ff */
[----:B------:R2:W-:Y:S01]  /*ca00*/  STL [R1+0x4944], R205 ;  /* 0x004944cd01007387 */ /* 0x0005e20000100800 */
[----:B---3--:R-:W-:-:S04]  /*ca10*/  IMAD.HI.U32 R217, R244, R212, RZ ;  /* 0x000000d4f4d97227 */ /* 0x008fc800078e00ff */
[----:B-1----:R-:W-:-:S04]  /*ca20*/  IMAD.HI.U32 R216, R244, R211, RZ ;  /* 0x000000d3f4d87227 */ /* 0x002fc800078e00ff */
[----:B------:R-:W-:Y:S01]  /*ca30*/  IMAD.MOV R217, RZ, RZ, -R217 ;  /* 0x000000ffffd97224 */ /* 0x000fe200078e0ad9 */
[----:B------:R-:W-:Y:S01]  /*ca40*/  IADD3 R216, -R216, RZ, RZ ;  /* 0x000000ffd8d87210 */ /* 0x000fe20007ffe1ff */
[----:B------:R-:W-:Y:S01]  /*ca50*/  IMAD.MOV R219, RZ, RZ, -R219 ;  /* 0x000000ffffdb7224 */ /* 0x000fe200078e0adb */
[----:B--2---:R-:W-:Y:S01]  /*ca60*/  IADD3 R205, R225, 0x1e3, RZ ;  /* 0x000001e3e1cd7810 */ /* 0x004fe20007ffe0ff */
[----:B------:R-:W-:Y:S02]  /*ca70*/  IMAD.MOV R218, RZ, RZ, -R218 ;  /* 0x000000ffffda7224 */ /* 0x000fe400078e0ada */
[C---:B------:R-:W-:Y:S02]  /*ca80*/  IMAD R211, R245.reuse, R216, R211 ;  /* 0x000000d8f5d37224 */ /* 0x040fe400078e02d3 */
[----:B------:R-:W-:Y:S02]  /*ca90*/  IMAD.MOV R216, RZ, RZ, -R220 ;  /* 0x000000ffffd87224 */ /* 0x000fe400078e0adc */
[C---:B------:R-:W-:Y:S01]  /*caa0*/  IMAD R212, R245.reuse, R217, R212 ;  /* 0x000000d9f5d47224 */ /* 0x040fe200078e02d4 */
[----:B------:R-:W-:Y:S01]  /*cab0*/  STL [R1+0x4dbc], R211 ;  /* 0x004dbcd301007387 */ /* 0x000fe20000100800 */
[C---:B------:R-:W-:Y:S01]  /*cac0*/  IMAD R213, R245.reuse, R219, R213 ;  /* 0x000000dbf5d57224 */ /* 0x040fe200078e02d5 */
[----:B------:R-:W-:Y:S01]  /*cad0*/  IABS R217, R206 ;  /* 0x000000ce00d97213 */ /* 0x000fe20000000000 */
[C---:B------:R-:W-:Y:S01]  /*cae0*/  IMAD R214, R245.reuse, R218, R214 ;  /* 0x000000daf5d67224 */ /* 0x040fe200078e02d6 */
[----:B------:R-:W-:Y:S01]  /*caf0*/  STL [R1+0x4dc0], R212 ;  /* 0x004dc0d401007387 */ /* 0x000fe20000100800 */
[----:B------:R-:W-:Y:S01]  /*cb00*/  IMAD R215, R245, R216, R215 ;  /* 0x000000d8f5d77224 */ /* 0x000fe200078e02d7 */
[----:B------:R-:W-:Y:S01]  /*cb10*/  IABS R216, R207 ;  /* 0x000000cf00d87213 */ /* 0x000fe20000000000 */
[----:B------:R-:W-:Y:S01]  /*cb20*/  IMAD.HI.U32 R222, R244, R217, RZ ;  /* 0x000000d9f4de7227 */ /* 0x000fe200078e00ff */
[----:B------:R-:W-:Y:S01]  /*cb30*/  STL [R1+0x4dc4], R213 ;  /* 0x004dc4d501007387 */ /* 0x000fe20000100800 */
[----:B------:R-:W-:-:S02]  /*cb40*/  IABS R218, R205 ;  /* 0x000000cd00da7213 */ /* 0x000fc40000000000 */
[C---:B------:R-:W-:Y:S01]  /*cb50*/  IMAD.HI.U32 R221, R244.reuse, R216, RZ ;  /* 0x000000d8f4dd7227 */ /* 0x040fe200078e00ff */
[----:B------:R-:W-:Y:S03]  /*cb60*/  STL [R1+0x4dc8], R214 ;  /* 0x004dc8d601007387 */ /* 0x000fe60000100800 */
[----:B------:R-:W-:Y:S01]  /*cb70*/  IMAD.HI.U32 R223, R244, R218, RZ ;  /* 0x000000daf4df7227 */ /* 0x000fe200078e00ff */
[----:B------:R-:W-:Y:S03]  /*cb80*/  STL [R1+0x4dcc], R215 ;  /* 0x004dccd701007387 */ /* 0x000fe60000100800 */
[----:B------:R-:W-:Y:S01]  /*cb90*/  IMAD.MOV R221, RZ, RZ, -R221 ;  /* 0x000000ffffdd7224 */ /* 0x000fe200078e0add */
[----:B------:R1:W-:Y:S01]  /*cba0*/  STL [R1+0x4928], R207 ;  /* 0x004928cf01007387 */ /* 0x0003e20000100800 */
[----:B------:R-:W-:-:S02]  /*cbb0*/  IMAD.MOV R222, RZ, RZ, -R222 ;  /* 0x000000ffffde7224 */ /* 0x000fc400078e0ade */
[----:B------:R-:W-:Y:S01]  /*cbc0*/  IMAD.MOV R223, RZ, RZ, -R223 ;  /* 0x000000ffffdf7224 */ /* 0x000fe200078e0adf */
[----:B------:R2:W-:Y:S01]  /*cbd0*/  STL [R1+0x4920], R206 ;  /* 0x004920ce01007387 */ /* 0x0005e20000100800 */
[C---:B------:R-:W-:Y:S02]  /*cbe0*/  IMAD R216, R245.reuse, R221, R216 ;  /* 0x000000ddf5d87224 */ /* 0x040fe400078e02d8 */
[C---:B------:R-:W-:Y:S01]  /*cbf0*/  IMAD R217, R245.reuse, R222, R217 ;  /* 0x000000def5d97224 */ /* 0x040fe200078e02d9 */
[----:B------:R3:W-:Y:S01]  /*cc00*/  STL [R1+0x4918], R205 ;  /* 0x004918cd01007387 */ /* 0x0007e20000100800 */
[----:B------:R-:W-:Y:S01]  /*cc10*/  IMAD R218, R245, R223, R218 ;  /* 0x000000dff5da7224 */ /* 0x000fe200078e02da */
[C---:B-1----:R-:W-:Y:S02]  /*cc20*/  IADD3 R207, R225.reuse, 0x1e6, RZ ;  /* 0x000001e6e1cf7810 */ /* 0x042fe40007ffe0ff */
[----:B--2---:R-:W-:-:S04]  /*cc30*/  IADD3 R206, R225, 0x1e4, RZ ;  /* 0x000001e4e1ce7810 */ /* 0x004fc80007ffe0ff */
[----:B------:R-:W-:Y:S01]  /*cc40*/  IABS R219, R206 ;  /* 0x000000ce00db7213 */ /* 0x000fe20000000000 */
[----:B------:R1:W-:Y:S01]  /*cc50*/  STL [R1+0x4914], R206 ;  /* 0x004914ce01007387 */ /* 0x0003e20000100800 */
[----:B---3--:R-:W-:-:S03]  /*cc60*/  IADD3 R205, R225, 0x1e5, RZ ;  /* 0x000001e5e1cd7810 */ /* 0x008fc60007ffe0ff */
[C---:B------:R-:W-:Y:S01]  /*cc70*/  IMAD.HI.U32 R224, R244.reuse, R219, RZ ;  /* 0x000000dbf4e07227 */ /* 0x040fe200078e00ff */
[----:B------:R-:W-:Y:S01]  /*cc80*/  IABS R220, R205 ;  /* 0x000000cd00dc7213 */ /* 0x000fe20000000000 */
[----:B------:R-:W-:Y:S02]  /*cc90*/  STL [R1+0x4908], R205 ;  /* 0x004908cd01007387 */ /* 0x000fe40000100800 */
[----:B------:R-:W-:Y:S02]  /*cca0*/  IMAD.MOV R221, RZ, RZ, -R224 ;  /* 0x000000ffffdd7224 */ /* 0x000fe400078e0ae0 */
[----:B------:R-:W-:Y:S01]  /*ccb0*/  IMAD.HI.U32 R222, R244, R220, RZ ;  /* 0x000000dcf4de7227 */ /* 0x000fe200078e00ff */
[----:B-1----:R-:W-:Y:S01]  /*ccc0*/  IADD3 R206, R225, 0x1e7, RZ ;  /* 0x000001e7e1ce7810 */ /* 0x002fe20007ffe0ff */
[----:B------:R-:W-:Y:S02]  /*ccd0*/  STL [R1+0x4dd0], R216 ;  /* 0x004dd0d801007387 */ /* 0x000fe40000100800 */
[----:B------:R-:W-:Y:S01]  /*cce0*/  IMAD R219, R245, R221, R219 ;  /* 0x000000ddf5db7224 */ /* 0x000fe200078e02db */
[----:B------:R-:W-:Y:S01]  /*ccf0*/  IABS R221, R207 ;  /* 0x000000cf00dd7213 */ /* 0x000fe20000000000 */
[----:B------:R-:W-:Y:S01]  /*cd00*/  STL [R1+0x4dd4], R217 ;  /* 0x004dd4d901007387 */ /* 0x000fe20000100800 */
[----:B------:R-:W-:Y:S01]  /*cd10*/  IMAD.MOV R223, RZ, RZ, -R222 ;  /* 0x000000ffffdf7224 */ /* 0x000fe200078e0ade */
[----:B------:R-:W-:-:S02]  /*cd20*/  IABS R222, R206 ;  /* 0x000000ce00de7213 */ /* 0x000fc40000000000 */
[----:B------:R-:W-:Y:S01]  /*cd30*/  STL [R1+0x4dd8], R218 ;  /* 0x004dd8da01007387 */ /* 0x000fe20000100800 */
[----:B------:R-:W-:-:S03]  /*cd40*/  IMAD.HI.U32 R226, R244, R221, RZ ;  /* 0x000000ddf4e27227 */ /* 0x000fc600078e00ff */
[----:B------:R1:W-:Y:S01]  /*cd50*/  STL [R1+0x48fc], R207 ;  /* 0x0048fccf01007387 */ /* 0x0003e20000100800 */
[C---:B------:R-:W-:Y:S01]  /*cd60*/  IMAD R220, R245.reuse, R223, R220 ;  /* 0x000000dff5dc7224 */ /* 0x040fe200078e02dc */
[----:B------:R-:W-:Y:S01]  /*cd70*/  IABS R223, R208 ;  /* 0x000000d000df7213 */ /* 0x000fe20000000000 */
[----:B------:R-:W-:Y:S01]  /*cd80*/  IMAD.MOV R227, RZ, RZ, -R226 ;  /* 0x000000ffffe37224 */ /* 0x000fe200078e0ae2 */
[----:B------:R-:W-:Y:S03]  /*cd90*/  STL [R1+0x4ddc], R219 ;  /* 0x004ddcdb01007387 */ /* 0x000fe60000100800 */
[----:B------:R-:W-:Y:S01]  /*cda0*/  IMAD R221, R245, R227, R221 ;  /* 0x000000e3f5dd7224 */ /* 0x000fe200078e02dd */
[----:B------:R2:W-:Y:S01]  /*cdb0*/  STL [R1+0x48f0], R206 ;  /* 0x0048f0ce01007387 */ /* 0x0005e20000100800 */
[----:B------:R-:W-:Y:S01]  /*cdc0*/  IMAD.HI.U32 R229, R244, R223, RZ ;  /* 0x000000dff4e57227 */ /* 0x000fe200078e00ff */
[----:B-1----:R-:W-:-:S02]  /*cdd0*/  IADD3 R207, R225, 0x1e9, RZ ;  /* 0x000001e9e1cf7810 */ /* 0x002fc40007ffe0ff */
[----:B------:R-:W-:Y:S02]  /*cde0*/  STL [R1+0x4de0], R220 ;  /* 0x004de0dc01007387 */ /* 0x000fe40000100800 */
[----:B------:R-:W-:Y:S02]  /*cdf0*/  IABS R224, R207 ;  /* 0x000000cf00e07213 */ /* 0x000fe40000000000 */
[----:B------:R-:W-:Y:S01]  /*ce00*/  STL [R1+0x48e8], R208 ;  /* 0x0048e8d001007387 */ /* 0x000fe20000100800 */
[----:B--2---:R-:W-:Y:S01]  /*ce10*/  IADD3 R206, R225, 0x1ea, RZ ;  /* 0x000001eae1ce7810 */ /* 0x004fe20007ffe0ff */
[----:B------:R-:W-:Y:S02]  /*ce20*/  IMAD.HI.U32 R225, R244, R222, RZ ;  /* 0x000000def4e17227 */ /* 0x000fe400078e00ff */
[----:B------:R-:W-:Y:S01]  /*ce30*/  STL [R1+0x48d8], R207 ;  /* 0x0048d8cf01007387 */ /* 0x000fe20000100800 */
[----:B------:R-:W-:Y:S01]  /*ce40*/  IABS R228, R206 ;  /* 0x000000ce00e47213 */ /* 0x000fe20000000000 */
[----:B------:R-:W-:-:S02]  /*ce50*/  IMAD.MOV R226, RZ, RZ, -R225 ;  /* 0x000000ffffe27224 */ /* 0x000fc400078e0ae1 */
[----:B------:R-:W-:Y:S02]  /*ce60*/  STL [R1+0x48d0], R206 ;  /* 0x0048d0ce01007387 */ /* 0x000fe40000100800 */
[----:B------:R-:W-:Y:S02]  /*ce70*/  IMAD R222, R245, R226, R222 ;  /* 0x000000e2f5de7224 */ /* 0x000fe400078e02de */
[----:B------:R-:W-:Y:S01]  /*ce80*/  STL [R1+0x4de4], R221 ;  /* 0x004de4dd01007387 */ /* 0x000fe20000100800 */
[----:B------:R-:W-:-:S03]  /*ce90*/  IMAD.MOV.U32 R225, RZ, RZ, R228 ;  /* 0x000000ffffe17224 */ /* 0x000fc600078e00e4 */
[----:B------:R1:W-:Y:S04]  /*cea0*/  STL [R1+0x4da0], R222 ;  /* 0x004da0de01007387 */ /* 0x0003e80000100800 */
[----:B------:R-:W2:Y:S04]  /*ceb0*/  S2R R205, SR_TID.X ;  /* 0x0000000000cd7919 */ /* 0x000ea80000002100 */
[----:B-1----:R-:W3:Y:S01]  /*cec0*/  LDL R222, [R1+0x11e8] ;  /* 0x0011e80001de7983 */ /* 0x002ee20000100800 */
[----:B------:R-:W-:Y:S01]  /*ced0*/  IADD3 R226, -R229, RZ, RZ ;  /* 0x000000ffe5e27210 */ /* 0x000fe20007ffe1ff */
[----:B------:R-:W-:-:S04]  /*cee0*/  IMAD.HI.U32 R227, R244, R225, RZ ;  /* 0x000000e1f4e37227 */ /* 0x000fc800078e00ff */
[----:B------:R-:W-:-:S04]  /*cef0*/  IMAD.HI.U32 R228, R244, R224, RZ ;  /* 0x000000e0f4e47227 */ /* 0x000fc800078e00ff */
[C---:B------:R-:W-:Y:S02]  /*cf00*/  IMAD R223, R245.reuse, R226, R223 ;  /* 0x000000e2f5df7224 */ /* 0x040fe400078e02df */
[----:B------:R-:W-:Y:S02]  /*cf10*/  IMAD.MOV R227, RZ, RZ, -R227 ;  /* 0x000000ffffe37224 */ /* 0x000fe400078e0ae3 */
[----:B------:R-:W-:Y:S02]  /*cf20*/  IMAD.MOV R228, RZ, RZ, -R228 ;  /* 0x000000ffffe47224 */ /* 0x000fe400078e0ae4 */
[----:B------:R-:W-:Y:S01]  /*cf30*/  IMAD R225, R245, R227, R225 ;  /* 0x000000e3f5e17224 */ /* 0x000fe200078e02e1 */
[----:B--2---:R-:W-:Y:S01]  /*cf40*/  LOP3.LUT R215, R205, 0x1f, RZ, 0xc0, !PT ;  /* 0x0000001fcdd77812 */ /* 0x004fe200078ec0ff */
[----:B------:R-:W-:Y:S02]  /*cf50*/  IMAD R224, R245, R228, R224 ;  /* 0x000000e4f5e07224 */ /* 0x000fe400078e02e0 */
[----:B------:R-:W-:-:S02]  /*cf60*/  IMAD.MOV.U32 R206, RZ, RZ, R232 ;  /* 0x000000ffffce7224 */ /* 0x000fc400078e00e8 */
[----:B------:R-:W-:-:S05]  /*cf70*/  IMAD R216, R230, 0x80, R215 ;  /* 0x00000080e6d87824 */ /* 0x000fca00078e02d7 */
[C---:B------:R-:W-:Y:S02]  /*cf80*/  IADD3 R214, R216.reuse, 0x20, RZ ;  /* 0x00000020d8d67810 */ /* 0x040fe40007ffe0ff */
[C---:B------:R-:W-:Y:S02]  /*cf90*/  IADD3 R212, R216.reuse, 0x40, RZ ;  /* 0x00000040d8d47810 */ /* 0x040fe40007ffe0ff */
[----:B------:R-:W-:Y:S02]  /*cfa0*/  IADD3 R213, R216, 0x60, RZ ;  /* 0x00000060d8d57810 */ /* 0x000fe40007ffe0ff */
[----:B------:R-:W-:Y:S02]  /*cfb0*/  IABS R232, R216 ;  /* 0x000000d800e87213 */ /* 0x000fe40000000000 */
[----:B------:R-:W-:Y:S02]  /*cfc0*/  IABS R234, R212 ;  /* 0x000000d400ea7213 */ /* 0x000fe40000000000 */
[----:B------:R-:W-:Y:S01]  /*cfd0*/  IABS R235, R213 ;  /* 0x000000d500eb7213 */ /* 0x000fe20000000000 */
[----:B------:R-:W-:-:S04]  /*cfe0*/  IMAD.HI.U32 R228, R231, R232, RZ ;  /* 0x000000e8e7e47227 */ /* 0x000fc800078e00ff */
[----:B------:R-:W-:-:S04]  /*cff0*/  IMAD.HI.U32 R230, R231, R234, RZ ;  /* 0x000000eae7e67227 */ /* 0x000fc800078e00ff */
[----:B------:R-:W-:Y:S02]  /*d000*/  IMAD.MOV R228, RZ, RZ, -R228 ;  /* 0x000000ffffe47224 */ /* 0x000fe400078e0ae4 */
[----:B------:R-:W-:Y:S02]  /*d010*/  IMAD.MOV R230, RZ, RZ, -R230 ;  /* 0x000000ffffe67224 */ /* 0x000fe400078e0ae6 */
[C---:B------:R-:W-:Y:S02]  /*d020*/  IMAD R232, R241.reuse, R228, R232 ;  /* 0x000000e4f1e87224 */ /* 0x040fe400078e02e8 */
[----:B------:R-:W-:Y:S01]  /*d030*/  IMAD R234, R241, R230, R234 ;  /* 0x000000e6f1ea7224 */ /* 0x000fe200078e02ea */
[C---:B---3--:R-:W-:Y:S02]  /*d040*/  IADD3 R205, R222.reuse, 0x1eb, RZ ;  /* 0x000001ebdecd7810 */ /* 0x048fe40007ffe0ff */
[C---:B------:R-:W-:Y:S02]  /*d050*/  IADD3 R211, R222.reuse, 0x1ec, RZ ;  /* 0x000001ecded37810 */ /* 0x040fe40007ffe0ff */
[----:B------:R-:W-:Y:S01]  /*d060*/  IABS R226, R205 ;  /* 0x000000cd00e27213 */ /* 0x000fe20000000000 */
[----:B------:R1:W-:Y:S01]  /*d070*/  STL [R1+0x48c4], R205 ;  /* 0x0048c4cd01007387 */ /* 0x0003e20000100800 */
[----:B------:R-:W-:-:S02]  /*d080*/  IADD3 R210, R222, 0x1ed, RZ ;  /* 0x000001edded27810 */ /* 0x000fc40007ffe0ff */
[----:B------:R-:W-:Y:S01]  /*d090*/  IADD3 R209, R222, 0x1ee, RZ ;  /* 0x000001eeded17810 */ /* 0x000fe20007ffe0ff */
[----:B------:R-:W-:Y:S01]  /*d0a0*/  IMAD.HI.U32 R227, R244, R226, RZ ;  /* 0x000000e2f4e37227 */ /* 0x000fe200078e00ff */
[----:B------:R-:W-:Y:S01]  /*d0b0*/  STL [R1+0x4de8], R223 ;  /* 0x004de8df01007387 */ /* 0x000fe20000100800 */
[C---:B------:R-:W-:Y:S02]  /*d0c0*/  IADD3 R208, R222.reuse, 0x1ef, RZ ;  /* 0x000001efded07810 */ /* 0x040fe40007ffe0ff */
[----:B------:R-:W-:Y:S01]  /*d0d0*/  IMAD.MOV R227, RZ, RZ, -R227 ;  /* 0x000000ffffe37224 */ /* 0x000fe200078e0ae3 */
[----:B------:R-:W-:Y:S01]  /*d0e0*/  STL [R1+0x4dec], R224 ;  /* 0x004dece001007387 */ /* 0x000fe20000100800 */
[----:B------:R-:W-:Y:S01]  /*d0f0*/  IADD3 R207, R222, 0x1f0, RZ ;  /* 0x000001f0decf7810 */ /* 0x000fe20007ffe0ff */
[----:B-1----:R-:W-:Y:S01]  /*d100*/  IMAD.MOV.U32 R205, RZ, RZ, R233 ;  /* 0x000000ffffcd7224 */ /* 0x002fe200078e00e9 */
[----:B------:R-:W-:Y:S01]  /*d110*/  IABS R233, R214 ;  /* 0x000000d600e97213 */ /* 0x000fe20000000000 */
[----:B------:R-:W-:Y:S01]  /*d120*/  STL [R1+0x11e4], R216 ;  /* 0x0011e4d801007387 */ /* 0x000fe20000100800 */
[----:B------:R-:W-:Y:S01]  /*d130*/  IMAD R226, R245, R227, R226 ;  /* 0x000000e3f5e27224 */ /* 0x000fe200078e02e2 */
[----:B------:R-:W-:-:S02]  /*d140*/  IABS R227, R211 ;  /* 0x000000d300e37213 */ /* 0x000fc40000000000 */
[----:B------:R-:W-:Y:S01]  /*d150*/  STL [R1+0x4df0], R225 ;  /* 0x004df0e101007387 */ /* 0x000fe20000100800 */
[C---:B------:R-:W-:Y:S01]  /*d160*/  IMAD.HI.U32 R229, R231.reuse, R233, RZ ;  /* 0x000000e9e7e57227 */ /* 0x040fe200078e00ff */
[----:B------:R-:W-:Y:S02]  /*d170*/  IABS R228, R210 ;  /* 0x000000d200e47213 */ /* 0x000fe40000000000 */
[----:B------:R-:W-:Y:S01]  /*d180*/  STL [R1+0x11ec], R214 ;  /* 0x0011ecd601007387 */ /* 0x000fe20000100800 */
[----:B------:R-:W-:Y:S01]  /*d190*/  IMAD.HI.U32 R231, R231, R235, RZ ;  /* 0x000000ebe7e77227 */ /* 0x000fe200078e00ff */
[----:B------:R-:W-:Y:S02]  /*d1a0*/  IABS R230, R208 ;  /* 0x000000d000e67213 */ /* 0x000fe40000000000 */
[----:B------:R-:W-:Y:S01]  /*d1b0*/  STL [R1+0x1af4], R212 ;  /* 0x001af4d401007387 */ /* 0x000fe20000100800 */
[----:B------:R-:W-:Y:S02]  /*d1c0*/  IMAD.MOV R231, RZ, RZ, -R231 ;  /* 0x000000ffffe77224 */ /* 0x000fe400078e0ae7 */
[----:B------:R-:W-:Y:S01]  /*d1d0*/  IMAD.MOV R229, RZ, RZ, -R229 ;  /* 0x000000ffffe57224 */ /* 0x000fe200078e0ae5 */
[----:B------:R-:W-:Y:S01]  /*d1e0*/  STL [R1+0x1af0], R213 ;  /* 0x001af0d501007387 */ /* 0x000fe20000100800 */
[C---:B------:R-:W-:Y:S01]  /*d1f0*/  IMAD R235, R241.reuse, R231, R235 ;  /* 0x000000e7f1eb7224 */ /* 0x040fe200078e02eb */
[----:B------:R-:W-:Y:S01]  /*d200*/  IABS R231, R207 ;  /* 0x000000cf00e77213 */ /* 0x000fe20000000000 */
[----:B------:R-:W-:Y:S01]  /*d210*/  IMAD R233, R241, R229, R233 ;  /* 0x000000e5f1e97224 */ /* 0x000fe200078e02e9 */
[----:B------:R-:W-:Y:S01]  /*d220*/  STL [R1+0x4df4], R226 ;  /* 0x004df4e201007387 */ /* 0x000fe20000100800 */
[----:B------:R-:W-:-:S03]  /*d230*/  IABS R229, R209 ;  /* 0x000000d100e57213 */ /* 0x000fc60000000000 */
[----:B------:R1:W-:Y:S04]  /*d240*/  STL [R1+0x48a4], R211 ;  /* 0x0048a4d301007387 */ /* 0x0003e80000100800 */
[----:B------:R2:W-:Y:S04]  /*d250*/  STL [R1+0x48a0], R210 ;  /* 0x0048a0d201007387 */ /* 0x0005e80000100800 */
[----:B------:R3:W-:Y:S01]  /*d260*/  STL [R1+0x489c], R209 ;  /* 0x00489cd101007387 */ /* 0x0007e20000100800 */
[----:B------:R-:W-:Y:S01]  /*d270*/  ISETP.GT.U32.AND P3, PT, R241, R235, PT ;  /* 0x000000ebf100720c */ /* 0x000fe20003f64070 */
[----:B-1----:R-:W-:-:S02]  /*d280*/  IMAD.MOV.U32 R211, RZ, RZ, R238 ;  /* 0x000000ffffd37224 */ /* 0x002fc400078e00ee */
[----:B------:R1:W-:Y:S01]  /*d290*/  STL [R1+0x4890], R208 ;  /* 0x004890d001007387 */ /* 0x0003e20000100800 */
[----:B--2---:R-:W-:-:S03]  /*d2a0*/  IMAD.MOV.U32 R210, RZ, RZ, R236 ;  /* 0x000000ffffd27224 */ /* 0x004fc600078e00ec */
[----:B------:R2:W-:Y:S01]  /*d2b0*/  STL [R1+0x488c], R207 ;  /* 0x00488ccf01007387 */ /* 0x0005e20000100800 */
[----:B---3--:R-:W-:-:S03]  /*d2c0*/  IMAD.MOV.U32 R209, RZ, RZ, R206 ;  /* 0x000000ffffd17224 */ /* 0x008fc600078e00ce */
[----:B------:R-:W3:Y:S01]  /*d2d0*/  LDL.LU R224, [R1+0x414] ;  /* 0x0004140001e07983 */ /* 0x000ee20000300800 */
[C---:B------:R-:W-:Y:S01]  /*d2e0*/  IMAD.HI.U32 R236, R244.reuse, R227, RZ ;  /* 0x000000e3f4ec7227 */ /* 0x040fe200078e00ff */
[----:B-1----:R-:W-:Y:S02]  /*d2f0*/  MOV R208, R239 ;  /* 0x000000ef00d07202 */ /* 0x002fe40000000f00 */
[----:B------:R-:W4:Y:S01]  /*d300*/  LDL.LU R223, [R1+0x410] ;  /* 0x0004100001df7983 */ /* 0x000f220000300800 */
[----:B------:R-:W-:-:S03]  /*d310*/  IMAD.HI.U32 R238, R244, R229, RZ ;  /* 0x000000e5f4ee7227 */ /* 0x000fc600078e00ff */
[----:B------:R-:W4:Y:S01]  /*d320*/  LDL.LU R221, [R1+0x40c] ;  /* 0x00040c0001dd7983 */ /* 0x000f220000300800 */
[----:B--2---:R-:W-:Y:S02]  /*d330*/  IMAD.MOV.U32 R207, RZ, RZ, R237 ;  /* 0x000000ffffcf7224 */ /* 0x004fe400078e00ed */
[----:B------:R-:W-:Y:S01]  /*d340*/  IMAD.MOV.U32 R206, RZ, RZ, R240 ;  /* 0x000000ffffce7224 */ /* 0x000fe200078e00f0 */
[----:B------:R-:W2:Y:S01]  /*d350*/  LDL.LU R220, [R1+0x408] ;  /* 0x0004080001dc7983 */ /* 0x000ea20000300800 */
[----:B------:R-:W-:-:S04]  /*d360*/  IMAD.HI.U32 R237, R244, R228, RZ ;  /* 0x000000e4f4ed7227 */ /* 0x000fc800078e00ff */
[----:B------:R-:W-:-:S04]  /*d370*/  IMAD.HI.U32 R239, R244, R230, RZ ;  /* 0x000000e6f4ef7227 */ /* 0x000fc800078e00ff */
[----:B------:R-:W-:-:S04]  /*d380*/  IMAD.HI.U32 R240, R244, R231, RZ ;  /* 0x000000e7f4f07227 */ /* 0x000fc800078e00ff */
[----:B------:R-:W-:Y:S02]  /*d390*/  IMAD.MOV R236, RZ, RZ, -R236 ;  /* 0x000000ffffec7224 */ /* 0x000fe400078e0aec */
[----:B------:R-:W-:Y:S02]  /*d3a0*/  IMAD.MOV R237, RZ, RZ, -R237 ;  /* 0x000000ffffed7224 */ /* 0x000fe400078e0aed */
[----:B------:R-:W-:Y:S02]  /*d3b0*/  IMAD.MOV R238, RZ, RZ, -R238 ;  /* 0x000000ffffee7224 */ /* 0x000fe400078e0aee */
[----:B------:R-:W-:Y:S02]  /*d3c0*/  IMAD.MOV R239, RZ, RZ, -R239 ;  /* 0x000000ffffef7224 */ /* 0x000fe400078e0aef */
[----:B------:R-:W-:Y:S02]  /*d3d0*/  IMAD.MOV R240, RZ, RZ, -R240 ;  /* 0x000000fffff07224 */ /* 0x000fe400078e0af0 */
[----:B------:R-:W-:-:S02]  /*d3e0*/  IMAD R227, R245, R236, R227 ;  /* 0x000000ecf5e37224 */ /* 0x000fc400078e02e3 */
[----:B------:R-:W-:Y:S02]  /*d3f0*/  @!P3 IMAD.IADD R235, R235, 0x1, -R241 ;  /* 0x00000001ebebb824 */ /* 0x000fe400078e0af1 */
[C---:B------:R-:W-:Y:S02]  /*d400*/  IMAD R228, R245.reuse, R237, R228 ;  /* 0x000000edf5e47224 */ /* 0x040fe400078e02e4 */
[C---:B------:R-:W-:Y:S02]  /*d410*/  IMAD R229, R245.reuse, R238, R229 ;  /* 0x000000eef5e57224 */ /* 0x040fe400078e02e5 */
[----:B------:R-:W-:Y:S01]  /*d420*/  IMAD R230, R245, R239, R230 ;  /* 0x000000eff5e67224 */ /* 0x000fe200078e02e6 */
[----:B------:R-:W-:Y:S01]  /*d430*/  ISETP.GT.U32.AND P2, PT, R241, R234, PT ;  /* 0x000000eaf100720c */ /* 0x000fe20003f44070 */
[----:B------:R-:W-:Y:S01]  /*d440*/  IMAD R231, R245, R240, R231 ;  /* 0x000000f0f5e77224 */ /* 0x000fe200078e02e7 */
[----:B------:R-:W-:Y:S01]  /*d450*/  STL [R1+0x4df8], R227 ;  /* 0x004df8e301007387 */ /* 0x000fe20000100800 */
[----:B------:R-:W-:-:S02]  /*d460*/  ISETP.GT.U32.AND P6, PT, R241, R235, PT ;  /* 0x000000ebf100720c */ /* 0x000fc40003fc4070 */
[----:B------:R-:W-:Y:S01]  /*d470*/  IADD3 R225, R222, 0x1f1, RZ ;  /* 0x000001f1dee17810 */ /* 0x000fe20007ffe0ff */
[----:B------:R-:W-:Y:S04]  /*d480*/  STL [R1+0x4dfc], R228 ;  /* 0x004dfce401007387 */ /* 0x000fe80000100800 */
[----:B------:R-:W-:Y:S04]  /*d490*/  STL [R1+0x4e00], R229 ;  /* 0x004e00e501007387 */ /* 0x000fe80000100800 */
[----:B------:R1:W-:Y:S04]  /*d4a0*/  STL [R1+0x4e04], R230 ;  /* 0x004e04e601007387 */ /* 0x0003e80000100800 */
[----:B------:R1:W-:Y:S04]  /*d4b0*/  STL [R1+0x4e08], R231 ;  /* 0x004e08e701007387 */ /* 0x0003e80000100800 */
[----:B------:R-:W2:Y:S04]  /*d4c0*/  LDL.LU R219, [R1+0x404] ;  /* 0x0004040001db7983 */ /* 0x000ea80000300800 */
[----:B------:R-:W-:Y:S04]  /*d4d0*/  STL [R1+0x4868], R225 ;  /* 0x004868e101007387 */ /* 0x000fe80000100800 */
[----:B------:R-:W4:Y:S04]  /*d4e0*/  LDL.LU R218, [R1+0x400] ;  /* 0x0004000001da7983 */ /* 0x000f280000300800 */
[----:B------:R-:W4:Y:S01]  /*d4f0*/  LDL.LU R217, [R1+0x3fc] ;  /* 0x0003fc0001d97983 */ /* 0x000f220000300800 */
[--C-:B------:R-:W-:Y:S01]  /*d500*/  @!P2 IMAD.IADD R234, R234, 0x1, -R241.reuse ;  /* 0x00000001eaeaa824 */ /* 0x100fe200078e0af1 */
[----:B------:R-:W-:Y:S01]  /*d510*/  ISETP.GE.AND P2, PT, R216, RZ, PT ;  /* 0x000000ffd800720c */ /* 0x000fe20003f46270 */
[----:B------:R-:W-:Y:S01]  /*d520*/  @!P6 IMAD.IADD R235, R235, 0x1, -R241 ;  /* 0x00000001ebebe824 */ /* 0x000fe200078e0af1 */
[----:B------:R-:W-:Y:S01]  /*d530*/  ISETP.GE.AND P6, PT, R214, RZ, PT ;  /* 0x000000ffd600720c */ /* 0x000fe20003fc6270 */
[----:B------:R-:W4:Y:S04]  /*d540*/  LDL.LU R216, [R1+0x3f8] ;  /* 0x0003f80001d87983 */ /* 0x000f280000300800 */
[----:B------:R-:W4:Y:S01]  /*d550*/  LDL.LU R214, [R1+0x3f4] ;  /* 0x0003f40001d67983 */ /* 0x000f220000300800 */
[----:B---3--:R-:W-:-:S13]  /*d560*/  ISETP.GT.U32.AND P5, PT, R245, R224, PT ;  /* 0x000000e0f500720c */ /* 0x008fda0003fa4070 */
[----:B------:R-:W-:Y:S01]  /*d570*/  @!P5 IMAD.IADD R224, R224, 0x1, -R245 ;  /* 0x00000001e0e0d824 */ /* 0x000fe200078e0af5 */
[----:B------:R-:W-:Y:S02]  /*d580*/  ISETP.GE.AND P5, PT, R212, RZ, PT ;  /* 0x000000ffd400720c */ /* 0x000fe40003fa6270 */
[----:B------:R-:W3:Y:S04]  /*d590*/  LDL.LU R212, [R1+0x3f0] ;  /* 0x0003f00001d47983 */ /* 0x000ee80000300800 */
[----:B-1----:R-:W3:Y:S04]  /*d5a0*/  LDL.LU R230, [R1+0x3ec] ;  /* 0x0003ec0001e67983 */ /* 0x002ee80000300800 */
[----:B------:R-:W3:Y:S04]  /*d5b0*/  LDL.LU R229, [R1+0x3e8] ;  /* 0x0003e80001e57983 */ /* 0x000ee80000300800 */
[----:B------:R-:W3:Y:S04]  /*d5c0*/  LDL.LU R238, [R1+0x3e4] ;  /* 0x0003e40001ee7983 */ /* 0x000ee80000300800 */
[----:B------:R-:W3:Y:S01]  /*d5d0*/  LDL.LU R228, [R1+0x3e0] ;  /* 0x0003e00001e47983 */ /* 0x000ee20000300800 */
[----:B------:R-:W-:-:S02]  /*d5e0*/  ISETP.GT.U32.AND P0, PT, R241, R232, PT ;  /* 0x000000e8f100720c */ /* 0x000fc40003f04070 */
[C---:B------:R-:W-:Y:S01]  /*d5f0*/  ISETP.GT.U32.AND P1, PT, R241.reuse, R233, PT ;  /* 0x000000e9f100720c */ /* 0x040fe20003f24070 */
[----:B------:R-:W3:Y:S01]  /*d600*/  LDL.LU R237, [R1+0x3dc] ;  /* 0x0003dc0001ed7983 */ /* 0x000ee20000300800 */
[----:B------:R-:W-:Y:S02]  /*d610*/  ISETP.GT.U32.AND P4, PT, R241, R234, PT ;  /* 0x000000eaf100720c */ /* 0x000fe40003f84070 */
[----:B------:R-:W-:Y:S01]  /*d620*/  LOP3.LUT R236, RZ, c[0x0][0x178], RZ, 0x33, !PT ;  /* 0x00005e00ffec7a12 */ /* 0x000fe200078e33ff */
[----:B------:R-:W3:Y:S06]  /*d630*/  LDL.LU R227, [R1+0x3d8] ;  /* 0x0003d80001e37983 */ /* 0x000eec0000300800 */
[----:B------:R-:W-:-:S02]  /*d640*/  @!P0 IMAD.IADD R232, R232, 0x1, -R241 ;  /* 0x00000001e8e88824 */ /* 0x000fc400078e0af1 */
[----:B------:R-:W-:-:S03]  /*d650*/  @!P1 IMAD.IADD R233, R233, 0x1, -R241 ;  /* 0x00000001e9e99824 */ /* 0x000fc600078e0af1 */
[C---:B------:R-:W-:Y:S02]  /*d660*/  ISETP.GT.U32.AND P0, PT, R241.reuse, R232, PT ;  /* 0x000000e8f100720c */ /* 0x040fe40003f04070 */
[----:B------:R-:W-:-:S11]  /*d670*/  ISETP.GT.U32.AND P3, PT, R241, R233, PT ;  /* 0x000000e9f100720c */ /* 0x000fd60003f64070 */
[----:B------:R-:W-:Y:S02]  /*d680*/  @!P0 IADD3 R232, R232, -R241, RZ ;  /* 0x800000f1e8e88210 */ /* 0x000fe40007ffe0ff */
[----:B--2---:R-:W-:Y:S01]  /*d690*/  ISETP.GT.U32.AND P0, PT, R245, R220, PT ;  /* 0x000000dcf500720c */ /* 0x004fe20003f04070 */
[--C-:B------:R-:W-:Y:S02]  /*d6a0*/  @!P3 IMAD.IADD R233, R233, 0x1, -R241.reuse ;  /* 0x00000001e9e9b824 */ /* 0x100fe400078e0af1 */
[----:B------:R-:W-:Y:S01]  /*d6b0*/  @!P2 IMAD.MOV R232, RZ, RZ, -R232 ;  /* 0x000000ffffe8a224 */ /* 0x000fe200078e0ae8 */
[----:B------:R-:W-:Y:S02]  /*d6c0*/  ISETP.GE.AND P2, PT, R213, RZ, PT ;  /* 0x000000ffd500720c */ /* 0x000fe40003f46270 */
[C---:B----4-:R-:W-:Y:S02]  /*d6d0*/  ISETP.GT.U32.AND P3, PT, R245.reuse, R221, PT ;  /* 0x000000ddf500720c */ /* 0x050fe40003f64070 */
[----:B------:R-:W-:Y:S01]  /*d6e0*/  ISETP.GT.U32.AND P1, PT, R245, R223, PT ;  /* 0x000000dff500720c */ /* 0x000fe20003f24070 */
[----:B------:R-:W-:Y:S01]  /*d6f0*/  @!P4 IMAD.IADD R234, R234, 0x1, -R241 ;  /* 0x00000001eaeac824 */ /* 0x000fe200078e0af1 */
[----:B------:R-:W-:Y:S01]  /*d700*/  ISETP.NE.AND P4, PT, RZ, c[0x0][0x178], PT ;  /* 0x00005e00ff007a0c */ /* 0x000fe20003f85270 */
[----:B------:R-:W-:Y:S01]  /*d710*/  @!P6 IMAD.MOV R233, RZ, RZ, -R233 ;  /* 0x000000ffffe9e224 */ /* 0x000fe200078e0ae9 */
[----:B------:R-:W2:Y:S01]  /*d720*/  LDL.LU R213, [R1+0x3d4] ;  /* 0x0003d40001d57983 */ /* 0x000ea20000300800 */
[----:B------:R-:W-:Y:S01]  /*d730*/  @!P0 IMAD.IADD R220, R220, 0x1, -R245 ;  /* 0x00000001dcdc8824 */ /* 0x000fe200078e0af5 */
[----:B------:R-:W-:Y:S01]  /*d740*/  SEL R226, R236, R232, !P4 ;  /* 0x000000e8ece27207 */ /* 0x000fe20006000000 */
[----:B------:R-:W-:-:S02]  /*d750*/  @!P5 IMAD.MOV R234, RZ, RZ, -R234 ;  /* 0x000000ffffead224 */ /* 0x000fc400078e0aea */
[----:B------:R-:W-:Y:S01]  /*d760*/  @!P2 IMAD.MOV R235, RZ, RZ, -R235 ;  /* 0x000000ffffeba224 */ /* 0x000fe200078e0aeb */
[----:B------:R-:W-:Y:S01]  /*d770*/  ISETP.GT.U32.AND P6, PT, R245, R220, PT ;  /* 0x000000dcf500720c */ /* 0x000fe20003fc4070 */
[--C-:B------:R-:W-:Y:S01]  /*d780*/  @!P3 IMAD.IADD R221, R221, 0x1, -R245.reuse ;  /* 0x00000001ddddb824 */ /* 0x100fe200078e0af5 */
[----:B------:R-:W-:Y:S01]  /*d790*/  ISETP.GT.U32.AND P3, PT, R245, R224, PT ;  /* 0x000000e0f500720c */ /* 0x000fe20003f64070 */
[----:B------:R-:W-:Y:S01]  /*d7a0*/  @!P1 IMAD.IADD R223, R223, 0x1, -R245 ;  /* 0x00000001dfdf9824 */ /* 0x000fe200078e0af5 */
[----:B------:R1:W-:Y:S01]  /*d7b0*/  STL [R1+0x730], R226 ;  /* 0x000730e201007387 */ /* 0x0003e20000100800 */
[----:B------:R-:W-:Y:S02]  /*d7c0*/  ISETP.GT.U32.AND P1, PT, R245, R219, PT ;  /* 0x000000dbf500720c */ /* 0x000fe40003f24070 */
[C---:B------:R-:W-:Y:S02]  /*d7d0*/  SEL R232, R236.reuse, R233, !P4 ;  /* 0x000000e9ece87207 */ /* 0x040fe40006000000 */
[----:B------:R-:W-:-:S02]  /*d7e0*/  SEL R231, R236, R234, !P4 ;  /* 0x000000eaece77207 */ /* 0x000fc40006000000 */
[C---:B------:R-:W-:Y:S02]  /*d7f0*/  ISETP.GT.U32.AND P5, PT, R245.reuse, R217, PT ;  /* 0x000000d9f500720c */ /* 0x040fe40003fa4070 */
[----:B-1----:R-:W-:Y:S02]  /*d800*/  SEL R226, R236, R235, !P4 ;  /* 0x000000ebece27207 */ /* 0x002fe40006000000 */
[C---:B------:R-:W-:Y:S01]  /*d810*/  ISETP.GT.U32.AND P4, PT, R245.reuse, R218, PT ;  /* 0x000000daf500720c */ /* 0x040fe20003f84070 */
[--C-:B------:R-:W-:Y:S01]  /*d820*/  @!P3 IMAD.IADD R224, R224, 0x1, -R245.reuse ;  /* 0x00000001e0e0b824 */ /* 0x100fe200078e0af5 */
[C---:B------:R-:W-:Y:S01]  /*d830*/  ISETP.GT.U32.AND P3, PT, R245.reuse, R216, PT ;  /* 0x000000d8f500720c */ /* 0x040fe20003f64070 */
[--C-:B------:R-:W-:Y:S01]  /*d840*/  @!P6 IMAD.IADD R220, R220, 0x1, -R245.reuse ;  /* 0x00000001dcdce824 */ /* 0x100fe200078e0af5 */
[----:B------:R-:W-:Y:S01]  /*d850*/  ISETP.GT.U32.AND P0, PT, R245, R223, PT ;  /* 0x000000dff500720c */ /* 0x000fe20003f04070 */
[----:B------:R-:W-:Y:S01]  /*d860*/  @!P1 IMAD.IADD R219, R219, 0x1, -R245 ;  /* 0x00000001dbdb9824 */ /* 0x000fe200078e0af5 */
[----:B------:R-:W-:-:S03]  /*d870*/  ISETP.GT.U32.AND P2, PT, R245, R221, PT ;  /* 0x000000ddf500720c */ /* 0x000fc60003f44070 */
[----:B------:R-:W-:-:S04]  /*d880*/  @!P5 IMAD.IADD R217, R217, 0x1, -R245 ;  /* 0x00000001d9d9d824 */ /* 0x000fc800078e0af5 */
[--C-:B------:R-:W-:Y:S02]  /*d890*/  @!P4 IMAD.IADD R218, R218, 0x1, -R245.reuse ;  /* 0x00000001dadac824 */ /* 0x100fe400078e0af5 */
[--C-:B------:R-:W-:Y:S01]  /*d8a0*/  @!P3 IMAD.IADD R216, R216, 0x1, -R245.reuse ;  /* 0x00000001d8d8b824 */ /* 0x100fe200078e0af5 */
[----:B------:R1:W-:Y:S01]  /*d8b0*/  STL [R1+0x72c], R232 ;  /* 0x00072ce801007387 */ /* 0x0003e20000100800 */
[----:B------:R-:W-:Y:S02]  /*d8c0*/  @!P0 IADD3 R223, R223, -R245, RZ ;  /* 0x800000f5dfdf8210 */ /* 0x000fe40007ffe0ff */
[----:B------:R-:W-:Y:S01]  /*d8d0*/  @!P2 IMAD.IADD R221, R221, 0x1, -R245 ;  /* 0x00000001dddda824 */ /* 0x000fe200078e0af5 */
[----:B------:R-:W-:Y:S04]  /*d8e0*/  STL [R1+0x46c], R231 ;  /* 0x00046ce701007387 */ /* 0x000fe80000100800 */
[----:B------:R4:W-:Y:S04]  /*d8f0*/  STL [R1+0x468], R226 ;  /* 0x000468e201007387 */ /* 0x0009e80000100800 */
[----:B------:R4:W-:Y:S04]  /*d900*/  STL [R1+0x414], R224 ;  /* 0x000414e001007387 */ /* 0x0009e80000100800 */
[----:B------:R4:W-:Y:S01]  /*d910*/  STL [R1+0x410], R223 ;  /* 0x000410df01007387 */ /* 0x0009e20000100800 */
[----:B-1----:R-:W-:-:S03]  /*d920*/  IABS R232, R225 ;  /* 0x000000e100e87213 */ /* 0x002fc60000000000 */
[----:B------:R1:W-:Y:S04]  /*d930*/  STL [R1+0x40c], R221 ;  /* 0x00040cdd01007387 */ /* 0x0003e80000100800 */
[----:B------:R1:W-:Y:S04]  /*d940*/  STL [R1+0x408], R220 ;  /* 0x000408dc01007387 */ /* 0x0003e80000100800 */
[----:B----4-:R-:W4:Y:S04]  /*d950*/  LDL.LU R226, [R1+0x3d0] ;  /* 0x0003d00001e27983 */ /* 0x010f280000300800 */
[----:B------:R-:W4:Y:S04]  /*d960*/  LDL.LU R225, [R1+0x3cc] ;  /* 0x0003cc0001e17983 */ /* 0x000f280000300800 */
[----:B------:R-:W4:Y:S04]  /*d970*/  LDL.LU R224, [R1+0x3c8] ;  /* 0x0003c80001e07983 */ /* 0x000f280000300800 */
[----:B------:R-:W4:Y:S04]  /*d980*/  LDL.LU R223, [R1+0x3c4] ;  /* 0x0003c40001df7983 */ /* 0x000f280000300800 */
[----:B-1----:R-:W4:Y:S04]  /*d990*/  LDL.LU R221, [R1+0x3c0] ;  /* 0x0003c00001dd7983 */ /* 0x002f280000300800 */
[----:B------:R-:W4:Y:S01]  /*d9a0*/  LDL.LU R220, [R1+0x3bc] ;  /* 0x0003bc0001dc7983 */ /* 0x000f220000300800 */
[----:B---3--:R-:W-:-:S02]  /*d9b0*/  ISETP.GT.U32.AND P6, PT, R245, R230, PT ;  /* 0x000000e6f500720c */ /* 0x008fc40003fc4070 */
[C---:B------:R-:W-:Y:S02]  /*d9c0*/  ISETP.GT.U32.AND P1, PT, R245.reuse, R229, PT ;  /* 0x000000e5f500720c */ /* 0x040fe40003f24070 */
[C---:B------:R-:W-:Y:S02]  /*d9d0*/  ISETP.GT.U32.AND P4, PT, R245.reuse, R238, PT ;  /* 0x000000eef500720c */ /* 0x040fe40003f84070 */
[----:B------:R-:W-:-:S07]  /*d9e0*/  ISETP.GT.U32.AND P5, PT, R245, R228, PT ;  /* 0x000000e4f500720c */ /* 0x000fce0003fa4070 */
[--C-:B------:R-:W-:Y:S01]  /*d9f0*/  @!P6 IMAD.IADD R230, R230, 0x1, -R245.reuse ;  /* 0x00000001e6e6e824 */ /* 0x100fe200078e0af5 */
[----:B------:R-:W-:Y:S01]  /*da00*/  ISETP.GT.U32.AND P6, PT, R245, R219, PT ;  /* 0x000000dbf500720c */ /* 0x000fe20003fc4070 */
[--C-:B------:R-:W-:Y:S01]  /*da10*/  @!P1 IMAD.IADD R229, R229, 0x1, -R245.reuse ;  /* 0x00000001e5e59824 */ /* 0x100fe200078e0af5 */
[C---:B------:R-:W-:Y:S01]  /*da20*/  ISETP.GT.U32.AND P1, PT, R245.reuse, R218, PT ;  /* 0x000000daf500720c */ /* 0x040fe20003f24070 */
[--C-:B------:R-:W-:Y:S01]  /*da30*/  @!P4 IMAD.IADD R238, R238, 0x1, -R245.reuse ;  /* 0x00000001eeeec824 */ /* 0x100fe200078e0af5 */
[C---:B------:R-:W-:Y:S01]  /*da40*/  ISETP.GT.U32.AND P4, PT, R245.reuse, R217, PT ;  /* 0x000000d9f500720c */ /* 0x040fe20003f84070 */
[----:B------:R-:W-:Y:S01]  /*da50*/  @!P5 IMAD.IADD R228, R228, 0x1, -R245 ;  /* 0x00000001e4e4d824 */ /* 0x000fe200078e0af5 */
[----:B------:R-:W-:-:S07]  /*da60*/  ISETP.GT.U32.AND P5, PT, R245, R216, PT ;  /* 0x000000d8f500720c */ /* 0x000fce0003fa4070 */
[--C-:B------:R-:W-:Y:S02]  /*da70*/  @!P6 IMAD.IADD R219, R219, 0x1, -R245.reuse ;  /* 0x00000001dbdbe824 */ /* 0x100fe400078e0af5 */
[----:B------:R-:W-:-:S03]  /*da80*/  @!P1 IMAD.IADD R218, R218, 0x1, -R245 ;  /* 0x00000001dada9824 */ /* 0x000fc600078e0af5 */
[----:B------:R1:W-:Y:S01]  /*da90*/  STL [R1+0x404], R219 ;  /* 0x000404db01007387 */ /* 0x0003e20000100800 */
[----:B------:R-:W-:-:S03]  /*daa0*/  @!P4 IMAD.IADD R217, R217, 0x1, -R245 ;  /* 0x00000001d9d9c824 */ /* 0x000fc600078e0af5 */
[----:B------:R-:W3:Y:S01]  /*dab0*/  LDL.LU R239, [R1+0x3b8] ;  /* 0x0003b80001ef7983 */ /* 0x000ee20000300800 */
[----:B------:R-:W-:-:S03]  /*dac0*/  @!P5 IMAD.IADD R216, R216, 0x1, -R245 ;  /* 0x00000001d8d8d824 */ /* 0x000fc600078e0af5 */
[----:B------:R1:W-:Y:S04]  /*dad0*/  STL [R1+0x400], R218 ;  /* 0x000400da01007387 */ /* 0x0003e80000100800 */
[----:B------:R2:W-:Y:S04]  /*dae0*/  STL [R1+0x3fc], R217 ;  /* 0x0003fcd901007387 */ /* 0x0005e80000100800 */
[----:B------:R2:W-:Y:S04]  /*daf0*/  STL [R1+0x3f8], R216 ;  /* 0x0003f8d801007387 */ /* 0x0005e80000100800 */
[----:B-1----:R-:W3:Y:S04]  /*db00*/  LDL.LU R219, [R1+0x3b4] ;  /* 0x0003b40001db7983 */ /* 0x002ee80000300800 */
[----:B------:R-:W3:Y:S04]  /*db10*/  LDL.LU R218, [R1+0x3b0] ;  /* 0x0003b00001da7983 */ /* 0x000ee80000300800 */
[----:B--2---:R-:W2:Y:S04]  /*db20*/  LDL.LU R217, [R1+0x3ac] ;  /* 0x0003ac0001d97983 */ /* 0x004ea80000300800 */
[----:B------:R-:W2:Y:S01]  /*db30*/  LDL.LU R216, [R1+0x3a8] ;  /* 0x0003a80001d87983 */ /* 0x000ea20000300800 */
[----:B------:R-:W-:-:S02]  /*db40*/  ISETP.GT.U32.AND P2, PT, R245, R212, PT ;  /* 0x000000d4f500720c */ /* 0x000fc40003f44070 */
[C---:B------:R-:W-:Y:S02]  /*db50*/  ISETP.GT.U32.AND P0, PT, R245.reuse, R214, PT ;  /* 0x000000d6f500720c */ /* 0x040fe40003f04070 */
[----:B------:R-:W-:-:S09]  /*db60*/  ISETP.GT.U32.AND P3, PT, R245, R237, PT ;  /* 0x000000edf500720c */ /* 0x000fd20003f64070 */
[--C-:B------:R-:W-:Y:S01]  /*db70*/  @!P2 IMAD.IADD R212, R212, 0x1, -R245.reuse ;  /* 0x00000001d4d4a824 */ /* 0x100fe200078e0af5 */
[C---:B------:R-:W-:Y:S01]  /*db80*/  ISETP.GT.U32.AND P2, PT, R245.reuse, R213, PT ;  /* 0x000000d5f500720c */ /* 0x040fe20003f44070 */
[----:B------:R-:W-:Y:S01]  /*db90*/  @!P0 IMAD.IADD R214, R214, 0x1, -R245 ;  /* 0x00000001d6d68824 */ /* 0x000fe200078e0af5 */
[----:B------:R-:W-:Y:S02]  /*dba0*/  ISETP.GT.U32.AND P0, PT, R245, R227, PT ;  /* 0x000000e3f500720c */ /* 0x000fe40003f04070 */
[----:B------:R-:W-:Y:S02]  /*dbb0*/  @!P3 IADD3 R237, R237, -R245, RZ ;  /* 0x800000f5ededb210 */ /* 0x000fe40007ffe0ff */
[C---:B------:R-:W-:Y:S02]  /*dbc0*/  ISETP.GT.U32.AND P3, PT, R245.reuse, R214, PT ;  /* 0x000000d6f500720c */ /* 0x040fe40003f64070 */
[----:B------:R-:W-:-:S05]  /*dbd0*/  ISETP.GT.U32.AND P1, PT, R245, R229, PT ;  /* 0x000000e5f500720c */ /* 0x000fca0003f24070 */
[--C-:B------:R-:W-:Y:S01]  /*dbe0*/  @!P2 IMAD.IADD R213, R213, 0x1, -R245.reuse ;  /* 0x00000001d5d5a824 */ /* 0x100fe200078e0af5 */
[----:B------:R-:W-:Y:S01]  /*dbf0*/  ISETP.GT.U32.AND P2, PT, R245, R230, PT ;  /* 0x000000e6f500720c */ /* 0x000fe20003f44070 */
[--C-:B------:R-:W-:Y:S01]  /*dc00*/  @!P0 IMAD.IADD R227, R227, 0x1, -R245.reuse ;  /* 0x00000001e3e38824 */ /* 0x100fe200078e0af5 */
[C---:B------:R-:W-:Y:S02]  /*dc10*/  ISETP.GT.U32.AND P4, PT, R245.reuse, R238, PT ;  /* 0x000000eef500720c */ /* 0x040fe40003f84070 */
[C---:B------:R-:W-:Y:S02]  /*dc20*/  ISETP.GT.U32.AND P0, PT, R245.reuse, R212, PT ;  /* 0x000000d4f500720c */ /* 0x040fe40003f04070 */
[C---:B------:R-:W-:Y:S01]  /*dc30*/  ISETP.GT.U32.AND P5, PT, R245.reuse, R228, PT ;  /* 0x000000e4f500720c */ /* 0x040fe20003fa4070 */
[--C-:B------:R-:W-:Y:S01]  /*dc40*/  @!P3 IMAD.IADD R214, R214, 0x1, -R245.reuse ;  /* 0x00000001d6d6b824 */ /* 0x100fe200078e0af5 */
[----:B------:R-:W-:Y:S01]  /*dc50*/  ISETP.GT.U32.AND P6, PT, R245, R213, PT ;  /* 0x000000d5f500720c */ /* 0x000fe20003fc4070 */
[----:B------:R-:W-:Y:S01]  /*dc60*/  @!P1 IMAD.IADD R229, R229, 0x1, -R245 ;  /* 0x00000001e5e59824 */ /* 0x000fe200078e0af5 */
[----:B------:R-:W-:-:S03]  /*dc70*/  ISETP.GT.U32.AND P3, PT, R245, R237, PT ;  /* 0x000000edf500720c */ /* 0x000fc60003f64070 */
[--C-:B------:R-:W-:Y:S02]  /*dc80*/  @!P2 IMAD.IADD R230, R230, 0x1, -R245.reuse ;  /* 0x00000001e6e6a824 */ /* 0x100fe400078e0af5 */
[--C-:B------:R-:W-:Y:S02]  /*dc90*/  @!P4 IMAD.IADD R238, R238, 0x1, -R245.reuse ;  /* 0x00000001eeeec824 */ /* 0x100fe400078e0af5 */
[--C-:B------:R-:W-:Y:S02]  /*dca0*/  @!P0 IMAD.IADD R212, R212, 0x1, -R245.reuse ;  /* 0x00000001d4d48824 */ /* 0x100fe400078e0af5 */
[--C-:B------:R-:W-:Y:S01]  /*dcb0*/  @!P5 IMAD.IADD R228, R228, 0x1, -R245.reuse ;  /* 0x00000001e4e4d824 */ /* 0x100fe200078e0af5 */
[----:B------:R1:W-:Y:S01]  /*dcc0*/  STL [R1+0x3f4], R214 ;  /* 0x0003f4d601007387 */ /* 0x0003e20000100800 */
[----:B------:R-:W-:Y:S02]  /*dcd0*/  @!P6 IMAD.IADD R213, R213, 0x1, -R245 ;  /* 0x00000001d5d5e824 */ /* 0x000fe400078e0af5 */
[----:B------:R-:W-:Y:S01]  /*dce0*/  @!P3 IADD3 R237, R237, -R245, RZ ;  /* 0x800000f5ededb210 */ /* 0x000fe20007ffe0ff */
[----:B-1----:R-:W2:Y:S01]  /*dcf0*/  LDL.LU R214, [R1+0x3a4] ;  /* 0x0003a40001d67983 */ /* 0x002ea20000300800 */
[----:B----4-:R-:W-:-:S02]  /*dd00*/  ISETP.GT.U32.AND P2, PT, R245, R226, PT ;  /* 0x000000e2f500720c */ /* 0x010fc40003f44070 */
[C---:B------:R-:W-:Y:S02]  /*dd10*/  ISETP.GT.U32.AND P1, PT, R245.reuse, R225, PT ;  /* 0x000000e1f500720c */ /* 0x040fe40003f24070 */
[C---:B------:R-:W-:Y:S02]  /*dd20*/  ISETP.GT.U32.AND P4, PT, R245.reuse, R224, PT ;  /* 0x000000e0f500720c */ /* 0x040fe40003f84070 */
[C---:B------:R-:W-:Y:S01]  /*dd30*/  ISETP.GT.U32.AND P5, PT, R245.reuse, R223, PT ;  /* 0x000000dff500720c */ /* 0x040fe20003fa4070 */
[----:B------:R1:W-:Y:S06]  /*dd40*/  STL [R1+0x3f0], R212 ;  /* 0x0003f0d401007387 */ /* 0x0003ec0000100800 */
[--C-:B------:R-:W-:Y:S01]  /*dd50*/  @!P2 IMAD.IADD R226, R226, 0x1, -R245.reuse ;  /* 0x00000001e2e2a824 */ /* 0x100fe200078e0af5 */
[----:B------:R-:W-:Y:S01]  /*dd60*/  ISETP.GT.U32.AND P3, PT, R245, R221, PT ;  /* 0x000000ddf500720c */ /* 0x000fe20003f64070 */
[--C-:B------:R-:W-:Y:S01]  /*dd70*/  @!P1 IMAD.IADD R225, R225, 0x1, -R245.reuse ;  /* 0x00000001e1e19824 */ /* 0x100fe200078e0af5 */
[----:B-1----:R-:W4:Y:S01]  /*dd80*/  LDL.LU R212, [R1+0x3a0] ;  /* 0x0003a00001d47983 */ /* 0x002f220000300800 */
[--C-:B------:R-:W-:Y:S01]  /*dd90*/  @!P4 IMAD.IADD R224, R224, 0x1, -R245.reuse ;  /* 0x00000001e0e0c824 */ /* 0x100fe200078e0af5 */
[----:B------:R-:W-:Y:S01]  /*dda0*/  ISETP.GT.U32.AND P0, PT, R245, R227, PT ;  /* 0x000000e3f500720c */ /* 0x000fe20003f04070 */
[----:B------:R-:W-:-:S08]  /*ddb0*/  @!P5 IMAD.IADD R223, R223, 0x1, -R245 ;  /* 0x00000001dfdfd824 */ /* 0x000fd000078e0af5 */
[--C-:B------:R-:W-:Y:S01]  /*ddc0*/  @!P3 IMAD.IADD R221, R221, 0x1, -R245.reuse ;  /* 0x00000001ddddb824 */ /* 0x100fe200078e0af5 */
[----:B------:R-:W-:Y:S04]  /*ddd0*/  STL [R1+0x3ec], R230 ;  /* 0x0003ece601007387 */ /* 0x000fe80000100800 */
[----:B------:R-:W-:Y:S01]  /*dde0*/  STL [R1+0x3e8], R229 ;  /* 0x0003e8e501007387 */ /* 0x000fe20000100800 */
[----:B------:R-:W-:-:S03]  /*ddf0*/  @!P0 IMAD.IADD R227, R227, 0x1, -R245 ;  /* 0x00000001e3e38824 */ /* 0x000fc600078e0af5 */
[----:B------:R-:W-:Y:S04]  /*de00*/  STL [R1+0x3e4], R238 ;  /* 0x0003e4ee01007387 */ /* 0x000fe80000100800 */
[----:B------:R-:W-:Y:S04]  /*de10*/  STL [R1+0x3e0], R228 ;  /* 0x0003e0e401007387 */ /* 0x000fe80000100800 */
[----:B------:R-:W-:Y:S04]  /*de20*/  STL [R1+0x3dc], R237 ;  /* 0x0003dced01007387 */ /* 0x000fe80000100800 */
[----:B------:R-:W-:Y:S04]  /*de30*/  STL [R1+0x3d8], R227 ;  /* 0x0003d8e301007387 */ /* 0x000fe80000100800 */
[----:B------:R1:W-:Y:S04]  /*de40*/  STL [R1+0x3d4], R213 ;  /* 0x0003d4d501007387 */ /* 0x0003e80000100800 */
[----:B-1----:R-:W4:Y:S04]  /*de50*/  LDL.LU R213, [R1+0x39c] ;  /* 0x00039c0001d57983 */ /* 0x002f280000300800 */
[----:B------:R-:W4:Y:S04]  /*de60*/  LDL.LU R229, [R1+0x398] ;  /* 0x0003980001e57983 */ /* 0x000f280000300800 */
[----:B------:R-:W4:Y:S04]  /*de70*/  LDL.LU R238, [R1+0x394] ;  /* 0x0003940001ee7983 */ /* 0x000f280000300800 */
[----:B------:R-:W4:Y:S04]  /*de80*/  LDL.LU R228, [R1+0x390] ;  /* 0x0003900001e47983 */ /* 0x000f280000300800 */
[----:B------:R-:W4:Y:S01]  /*de90*/  LDL.LU R237, [R1+0x38c] ;  /* 0x00038c0001ed7983 */ /* 0x000f220000300800 */
[----:B---3--:R-:W-:-:S02]  /*dea0*/  ISETP.GT.U32.AND P6, PT, R245, R239, PT ;  /* 0x000000eff500720c */ /* 0x008fc40003fc4070 */
[C---:B------:R-:W-:Y:S02]  /*deb0*/  ISETP.GT.U32.AND P2, PT, R245.reuse, R219, PT ;  /* 0x000000dbf500720c */ /* 0x040fe40003f44070 */
[C---:B------:R-:W-:Y:S02]  /*dec0*/  ISETP.GT.U32.AND P1, PT, R245.reuse, R218, PT ;  /* 0x000000daf500720c */ /* 0x040fe40003f24070 */
[C---:B--2---:R-:W-:Y:S02]  /*ded0*/  ISETP.GT.U32.AND P4, PT, R245.reuse, R217, PT ;  /* 0x000000d9f500720c */ /* 0x044fe40003f84070 */
[----:B------:R-:W-:-:S05]  /*dee0*/  ISETP.GT.U32.AND P5, PT, R245, R216, PT ;  /* 0x000000d8f500720c */ /* 0x000fca0003fa4070 */
[--C-:B------:R-:W-:Y:S01]  /*def0*/  @!P6 IMAD.IADD R239, R239, 0x1, -R245.reuse ;  /* 0x00000001efefe824 */ /* 0x100fe200078e0af5 */
[----:B------:R-:W-:Y:S01]  /*df00*/  ISETP.GT.U32.AND P6, PT, R245, R226, PT ;  /* 0x000000e2f500720c */ /* 0x000fe20003fc4070 */
[--C-:B------:R-:W-:Y:S01]  /*df10*/  @!P2 IMAD.IADD R219, R219, 0x1, -R245.reuse ;  /* 0x00000001dbdba824 */ /* 0x100fe200078e0af5 */
[C---:B------:R-:W-:Y:S01]  /*df20*/  ISETP.GT.U32.AND P2, PT, R245.reuse, R225, PT ;  /* 0x000000e1f500720c */ /* 0x040fe20003f44070 */
[--C-:B------:R-:W-:Y:S01]  /*df30*/  @!P1 IMAD.IADD R218, R218, 0x1, -R245.reuse ;  /* 0x00000001dada9824 */ /* 0x100fe200078e0af5 */
[----:B------:R-:W-:Y:S01]  /*df40*/  ISETP.GT.U32.AND P1, PT, R245, R224, PT ;  /* 0x000000e0f500720c */ /* 0x000fe20003f24070 */
[----:B------:R-:W-:Y:S01]  /*df50*/  @!P4 IMAD.IADD R217, R217, 0x1, -R245 ;  /* 0x00000001d9d9c824 */ /* 0x000fe200078e0af5 */
[C---:B------:R-:W-:Y:S02]  /*df60*/  ISETP.GT.U32.AND P4, PT, R245.reuse, R223, PT ;  /* 0x000000dff500720c */ /* 0x040fe40003f84070 */
[----:B------:R-:W-:Y:S02]  /*df70*/  @!P5 IADD3 R216, R216, -R245, RZ ;  /* 0x800000f5d8d8d210 */ /* 0x000fe40007ffe0ff */
[----:B------:R-:W-:-:S03]  /*df80*/  ISETP.GT.U32.AND P5, PT, R245, R221, PT ;  /* 0x000000ddf500720c */ /* 0x000fc60003fa4070 */
[--C-:B------:R-:W-:Y:S02]  /*df90*/  @!P6 IMAD.IADD R226, R226, 0x1, -R245.reuse ;  /* 0x00000001e2e2e824 */ /* 0x100fe400078e0af5 */
[--C-:B------:R-:W-:Y:S02]  /*dfa0*/  @!P2 IMAD.IADD R225, R225, 0x1, -R245.reuse ;  /* 0x00000001e1e1a824 */ /* 0x100fe400078e0af5 */
[--C-:B------:R-:W-:Y:S01]  /*dfb0*/  @!P1 IMAD.IADD R224, R224, 0x1, -R245.reuse ;  /* 0x00000001e0e09824 */ /* 0x100fe200078e0af5 */
[----:B------:R1:W-:Y:S01]  /*dfc0*/  STL [R1+0x3d0], R226 ;  /* 0x0003d0e201007387 */ /* 0x0003e20000100800 */
[----:B------:R-:W-:-:S03]  /*dfd0*/  @!P4 IMAD.IADD R223, R223, 0x1, -R245 ;  /* 0x00000001dfdfc824 */ /* 0x000fc600078e0af5 */
[----:B------:R-:W2:Y:S01]  /*dfe0*/  LDL.LU R227, [R1+0x388] ;  /* 0x0003880001e37983 */ /* 0x000ea20000300800 */
[----:B------:R-:W-:-:S03]  /*dff0*/  @!P5 IMAD.IADD R221, R221, 0x1, -R245 ;  /* 0x00000001ddddd824 */ /* 0x000fc600078e0af5 */
[----:B------:R3:W-:Y:S04]  /*e000*/  STL [R1+0x3cc], R225 ;  /* 0x0003cce101007387 */ /* 0x0007e80000100800 */
[----:B------:R-:W2:Y:S04]  /*e010*/  LDL.LU R230, [R1+0x384] ;  /* 0x0003840001e67983 */ /* 0x000ea80000300800 */
[----:B------:R1:W-:Y:S04]  /*e020*/  STL [R1+0x3c8], R224 ;  /* 0x0003c8e001007387 */ /* 0x0003e80000100800 */
[----:B------:R3:W-:Y:S04]  /*e030*/  STL [R1+0x3c4], R223 ;  /* 0x0003c4df01007387 */ /* 0x0007e80000100800 */
[----:B------:R3:W-:Y:S04]  /*e040*/  STL [R1+0x3c0], R221 ;  /* 0x0003c0dd01007387 */ /* 0x0007e80000100800 */
[----:B-1----:R-:W2:Y:S04]  /*e050*/  LDL.LU R226, [R1+0x380] ;  /* 0x0003800001e27983 */ /* 0x002ea80000300800 */
[----:B---3--:R-:W3:Y:S04]  /*e060*/  LDL.LU R225, [R1+0x37c] ;  /* 0x00037c0001e17983 */ /* 0x008ee80000300800 */
[----:B------:R-:W3:Y:S01]  /*e070*/  LDL.LU R224, [R1+0x378] ;  /* 0x0003780001e07983 */ /* 0x000ee20000300800 */
[----:B------:R-:W-:-:S02]  /*e080*/  ISETP.GT.U32.AND P0, PT, R245, R220, PT ;  /* 0x000000dcf500720c */ /* 0x000fc40003f04070 */
[C---:B------:R-:W-:Y:S01]  /*e090*/  ISETP.GT.U32.AND P3, PT, R245.reuse, R214, PT ;  /* 0x000000d6f500720c */ /* 0x040fe20003f64070 */
[----:B------:R-:W3:Y:S01]  /*e0a0*/  LDL.LU R223, [R1+0x374] ;  /* 0x0003740001df7983 */ /* 0x000ee20000300800 */
[C---:B------:R-:W-:Y:S02]  /*e0b0*/  ISETP.GT.U32.AND P2, PT, R245.reuse, R219, PT ;  /* 0x000000dbf500720c */ /* 0x040fe40003f44070 */
[C---:B------:R-:W-:Y:S01]  /*e0c0*/  ISETP.GT.U32.AND P1, PT, R245.reuse, R218, PT ;  /* 0x000000daf500720c */ /* 0x040fe20003f24070 */
[----:B------:R-:W3:Y:S06]  /*e0d0*/  LDL.LU R221, [R1+0x370] ;  /* 0x0003700001dd7983 */ /* 0x000eec0000300800 */
[--C-:B------:R-:W-:Y:S01]  /*e0e0*/  @!P0 IMAD.IADD R220, R220, 0x1, -R245.reuse ;  /* 0x00000001dcdc8824 */ /* 0x100fe200078e0af5 */
[----:B----4-:R-:W-:Y:S01]  /*e0f0*/  ISETP.GT.U32.AND P0, PT, R245, R212, PT ;  /* 0x000000d4f500720c */ /* 0x010fe20003f04070 */
[----:B------:R-:W-:-:S03]  /*e100*/  @!P3 IMAD.IADD R214, R214, 0x1, -R245 ;  /* 0x00000001d6d6b824 */ /* 0x000fc600078e0af5 */
[----:B------:R-:W-:-:S09]  /*e110*/  ISETP.GT.U32.AND P3, PT, R245, R220, PT ;  /* 0x000000dcf500720c */ /* 0x000fd20003f64070 */
[--C-:B------:R-:W-:Y:S01]  /*e120*/  @!P0 IMAD.IADD R212, R212, 0x1, -R245.reuse ;  /* 0x00000001d4d48824 */ /* 0x100fe200078e0af5 */
[C---:B------:R-:W-:Y:S02]  /*e130*/  ISETP.GT.U32.AND P0, PT, R245.reuse, R239, PT ;  /* 0x000000eff500720c */ /* 0x040fe40003f04070 */
[C---:B------:R-:W-:Y:S02]  /*e140*/  ISETP.GT.U32.AND P4, PT, R245.reuse, R217, PT ;  /* 0x000000d9f500720c */ /* 0x040fe40003f84070 */
[----:B------:R-:W-:Y:S01]  /*e150*/  ISETP.GT.U32.AND P6, PT, R245, R212, PT ;  /* 0x000000d4f500720c */ /* 0x000fe20003fc4070 */
[--C-:B------:R-:W-:Y:S02]  /*e160*/  @!P2 IMAD.IADD R219, R219, 0x1, -R245.reuse ;  /* 0x00000001dbdba824 */ /* 0x100fe400078e0af5 */
[----:B------:R-:W-:-:S06]  /*e170*/  @!P1 IMAD.IADD R218, R218, 0x1, -R245 ;  /* 0x00000001dada9824 */ /* 0x000fcc00078e0af5 */
[--C-:B------:R-:W-:Y:S02]  /*e180*/  @!P0 IMAD.IADD R239, R239, 0x1, -R245.reuse ;  /* 0x00000001efef8824 */ /* 0x100fe400078e0af5 */
[--C-:B------:R-:W-:Y:S01]  /*e190*/  @!P3 IMAD.IADD R220, R220, 0x1, -R245.reuse ;  /* 0x00000001dcdcb824 */ /* 0x100fe200078e0af5 */
[----:B------:R-:W-:Y:S01]  /*e1a0*/  @!P4 IADD3 R217, R217, -R245, RZ ;  /* 0x800000f5d9d9c210 */ /* 0x000fe20007ffe0ff */
[----:B------:R-:W-:Y:S01]  /*e1b0*/  @!P6 IMAD.IADD R212, R212, 0x1, -R245 ;  /* 0x00000001d4d4e824 */ /* 0x000fe200078e0af5 */
[C---:B------:R-:W-:Y:S02]  /*e1c0*/  ISETP.GT.U32.AND P0, PT, R245.reuse, R213, PT ;  /* 0x000000d5f500720c */ /* 0x040fe40003f04070 */
[C---:B------:R-:W-:Y:S02]  /*e1d0*/  ISETP.GT.U32.AND P2, PT, R245.reuse, R229, PT ;  /* 0x000000e5f500720c */ /* 0x040fe40003f44070 */
[C---:B------:R-:W-:Y:S01]  /*e1e0*/  ISETP.GT.U32.AND P1, PT, R245.reuse, R238, PT ;  /* 0x000000eef500720c */ /* 0x040fe20003f24070 */
[----:B------:R1:W-:Y:S01]  /*e1f0*/  STL [R1+0x3bc], R220 ;  /* 0x0003bcdc01007387 */ /* 0x0003e20000100800 */
[----:B------:R-:W-:-:S07]  /*e200*/  ISETP.GT.U32.AND P4, PT, R245, R228, PT ;  /* 0x000000e4f500720c */ /* 0x000fce0003f84070 */
[--C-:B------:R-:W-:Y:S01]  /*e210*/  @!P0 IMAD.IADD R213, R213, 0x1, -R245.reuse ;  /* 0x00000001d5d58824 */ /* 0x100fe200078e0af5 */
[----:B-1----:R-:W4:Y:S01]  /*e220*/  LDL.LU R220, [R1+0x36c] ;  /* 0x00036c0001dc7983 */ /* 0x002f220000300800 */
[--C-:B------:R-:W-:Y:S02]  /*e230*/  @!P2 IMAD.IADD R229, R229, 0x1, -R245.reuse ;  /* 0x00000001e5e5a824 */ /* 0x100fe400078e0af5 */
[----:B------:R-:W-:Y:S01]  /*e240*/  @!P1 IMAD.IADD R238, R238, 0x1, -R245 ;  /* 0x00000001eeee9824 */ /* 0x000fe200078e0af5 */
[C---:B------:R-:W-:Y:S01]  /*e250*/  ISETP.GT.U32.AND P5, PT, R245.reuse, R216, PT ;  /* 0x000000d8f500720c */ /* 0x040fe20003fa4070 */
[----:B------:R-:W-:Y:S01]  /*e260*/  IMAD.HI.U32 R233, R244, R232, RZ ;  /* 0x000000e8f4e97227 */ /* 0x000fe200078e00ff */
[----:B------:R-:W-:-:S03]  /*e270*/  ISETP.GT.U32.AND P3, PT, R245, R214, PT ;  /* 0x000000d6f500720c */ /* 0x000fc60003f64070 */
[----:B------:R-:W-:Y:S02]  /*e280*/  IMAD.MOV R233, RZ, RZ, -R233 ;  /* 0x000000ffffe97224 */ /* 0x000fe400078e0ae9 */
[----:B------:R-:W-:Y:S02]  /*e290*/  @!P4 IMAD.IADD R228, R228, 0x1, -R245 ;  /* 0x00000001e4e4c824 */ /* 0x000fe400078e0af5 */
[----:B------:R-:W-:-:S04]  /*e2a0*/  IMAD R232, R245, R233, R232 ;  /* 0x000000e9f5e87224 */ /* 0x000fc800078e02e8 */
[--C-:B------:R-:W-:Y:S01]  /*e2b0*/  @!P5 IMAD.IADD R216, R216, 0x1, -R245.reuse ;  /* 0x00000001d8d8d824 */ /* 0x100fe200078e0af5 */
[----:B------:R-:W-:Y:S01]  /*e2c0*/  STL [R1+0x4e0c], R232 ;  /* 0x004e0ce801007387 */ /* 0x000fe20000100800 */
[----:B------:R-:W-:-:S03]  /*e2d0*/  @!P3 IMAD.IADD R214, R214, 0x1, -R245 ;  /* 0x00000001d6d6b824 */ /* 0x000fc600078e0af5 */
[----:B------:R-:W-:Y:S04]  /*e2e0*/  STL [R1+0x3b8], R239 ;  /* 0x0003b8ef01007387 */ /* 0x000fe80000100800 */
[----:B------:R-:W-:Y:S04]  /*e2f0*/  STL [R1+0x3b4], R219 ;  /* 0x0003b4db01007387 */ /* 0x000fe80000100800 */
[----:B------:R-:W-:Y:S04]  /*e300*/  STL [R1+0x3b0], R218 ;  /* 0x0003b0da01007387 */ /* 0x000fe80000100800 */
[----:B------:R1:W-:Y:S04]  /*e310*/  STL [R1+0x3ac], R217 ;  /* 0x0003acd901007387 */ /* 0x0003e80000100800 */
[----:B------:R-:W-:Y:S04]  /*e320*/  STL [R1+0x3a8], R216 ;  /* 0x0003a8d801007387 */ /* 0x000fe80000100800 */
[----:B------:R-:W-:Y:S04]  /*e330*/  STL [R1+0x3a4], R214 ;  /* 0x0003a4d601007387 */ /* 0x000fe80000100800 */
[----:B------:R1:W-:Y:S04]  /*e340*/  STL [R1+0x3a0], R212 ;  /* 0x0003a0d401007387 */ /* 0x0003e80000100800 */
[----:B-1----:R-:W4:Y:S04]  /*e350*/  LDL.LU R217, [R1+0x368] ;  /* 0x0003680001d97983 */ /* 0x002f280000300800 */
[----:B------:R-:W4:Y:S01]  /*e360*/  LDL.LU R219, [R1+0x364] ;  /* 0x0003640001db7983 */ /* 0x000f220000300800 */
[----:B------:R-:W-:-:S03]  /*e370*/  IADD3 R212, R222, 0x1f2, RZ ;  /* 0x000001f2ded47810 */ /* 0x000fc60007ffe0ff */
[----:B------:R-:W4:Y:S04]  /*e380*/  LDL.LU R218, [R1+0x360] ;  /* 0x0003600001da7983 */ /* 0x000f280000300800 */
[----:B------:R-:W4:Y:S04]  /*e390*/  LDL.LU R216, [R1+0x35c] ;  /* 0x00035c0001d87983 */ /* 0x000f280000300800 */
[----:B------:R-:W4:Y:S04]  /*e3a0*/  LDL.LU R214, [R1+0x358] ;  /* 0x0003580001d67983 */ /* 0x000f280000300800 */
[----:B------:R-:W-:Y:S01]  /*e3b0*/  STL [R1+0x4858], R212 ;  /* 0x004858d401007387 */ /* 0x000fe20000100800 */
[----:B--2---:R-:W-:-:S02]  /*e3c0*/  ISETP.GT.U32.AND P6, PT, R245, R230, PT ;  /* 0x000000e6f500720c */ /* 0x004fc40003fc4070 */
[C---:B------:R-:W-:Y:S02]  /*e3d0*/  ISETP.GT.U32.AND P0, PT, R245.reuse, R226, PT ;  /* 0x000000e2f500720c */ /* 0x040fe40003f04070 */
[C---:B---3--:R-:W-:Y:S02]  /*e3e0*/  ISETP.GT.U32.AND P2, PT, R245.reuse, R225, PT ;  /* 0x000000e1f500720c */ /* 0x048fe40003f44070 */
[----:B------:R-:W-:-:S07]  /*e3f0*/  ISETP.GT.U32.AND P1, PT, R245, R224, PT ;  /* 0x000000e0f500720c */ /* 0x000fce0003f24070 */
[--C-:B------:R-:W-:Y:S01]  /*e400*/  @!P6 IMAD.IADD R230, R230, 0x1, -R245.reuse ;  /* 0x00000001e6e6e824 */ /* 0x100fe200078e0af5 */
[C---:B------:R-:W-:Y:S01]  /*e410*/  ISETP.GT.U32.AND P6, PT, R245.reuse, R213, PT ;  /* 0x000000d5f500720c */ /* 0x040fe20003fc4070 */
[--C-:B------:R-:W-:Y:S01]  /*e420*/  @!P0 IMAD.IADD R226, R226, 0x1, -R245.reuse ;  /* 0x00000001e2e28824 */ /* 0x100fe200078e0af5 */
[----:B------:R-:W-:Y:S01]  /*e430*/  ISETP.GT.U32.AND P0, PT, R245, R229, PT ;  /* 0x000000e5f500720c */ /* 0x000fe20003f04070 */
[----:B------:R-:W-:Y:S01]  /*e440*/  @!P2 IMAD.IADD R225, R225, 0x1, -R245 ;  /* 0x00000001e1e1a824 */ /* 0x000fe200078e0af5 */
[C---:B------:R-:W-:Y:S02]  /*e450*/  ISETP.GT.U32.AND P2, PT, R245.reuse, R238, PT ;  /* 0x000000eef500720c */ /* 0x040fe40003f44070 */
[----:B------:R-:W-:Y:S02]  /*e460*/  @!P1 IADD3 R224, R224, -R245, RZ ;  /* 0x800000f5e0e09210 */ /* 0x000fe40007ffe0ff */
[----:B------:R-:W-:-:S05]  /*e470*/  ISETP.GT.U32.AND P1, PT, R245, R228, PT ;  /* 0x000000e4f500720c */ /* 0x000fca0003f24070 */
[--C-:B------:R-:W-:Y:S02]  /*e480*/  @!P6 IMAD.IADD R213, R213, 0x1, -R245.reuse ;  /* 0x00000001d5d5e824 */ /* 0x100fe400078e0af5 */
[----:B------:R-:W-:-:S03]  /*e490*/  @!P0 IMAD.IADD R229, R229, 0x1, -R245 ;  /* 0x00000001e5e58824 */ /* 0x000fc600078e0af5 */
[----:B------:R1:W-:Y:S01]  /*e4a0*/  STL [R1+0x39c], R213 ;  /* 0x00039cd501007387 */ /* 0x0003e20000100800 */
[--C-:B------:R-:W-:Y:S02]  /*e4b0*/  @!P2 IMAD.IADD R238, R238, 0x1, -R245.reuse ;  /* 0x00000001eeeea824 */ /* 0x100fe400078e0af5 */
[----:B------:R-:W-:Y:S01]  /*e4c0*/  @!P1 IMAD.IADD R228, R228, 0x1, -R245 ;  /* 0x00000001e4e49824 */ /* 0x000fe200078e0af5 */
[----:B-1----:R-:W2:Y:S04]  /*e4d0*/  LDL.LU R213, [R1+0x354] ;  /* 0x0003540001d57983 */ /* 0x002ea80000300800 */
[----:B------:R1:W-:Y:S04]  /*e4e0*/  STL [R1+0x398], R229 ;  /* 0x000398e501007387 */ /* 0x0003e80000100800 */
[----:B------:R3:W-:Y:S04]  /*e4f0*/  STL [R1+0x394], R238 ;  /* 0x000394ee01007387 */ /* 0x0007e80000100800 */
[----:B------:R3:W-:Y:S04]  /*e500*/  STL [R1+0x390], R228 ;  /* 0x000390e401007387 */ /* 0x0007e80000100800 */
[----:B------:R-:W2:Y:S04]  /*e510*/  LDL.LU R239, [R1+0x350] ;  /* 0x0003500001ef7983 */ /* 0x000ea80000300800 */
[----:B-1----:R-:W2:Y:S04]  /*e520*/  LDL.LU R229, [R1+0x34c] ;  /* 0x00034c0001e57983 */ /* 0x002ea80000300800 */
[----:B---3--:R-:W3:Y:S04]  /*e530*/  LDL.LU R238, [R1+0x348] ;  /* 0x0003480001ee7983 */ /* 0x008ee80000300800 */
[----:B------:R-:W3:Y:S01]  /*e540*/  LDL.LU R228, [R1+0x344] ;  /* 0x0003440001e47983 */ /* 0x000ee20000300800 */
[----:B------:R-:W-:-:S02]  /*e550*/  ISETP.GT.U32.AND P3, PT, R245, R227, PT ;  /* 0x000000e3f500720c */ /* 0x000fc40003f64070 */
[C---:B------:R-:W-:Y:S02]  /*e560*/  ISETP.GT.U32.AND P5, PT, R245.reuse, R237, PT ;  /* 0x000000edf500720c */ /* 0x040fe40003fa4070 */
[----:B------:R-:W-:-:S09]  /*e570*/  ISETP.GT.U32.AND P4, PT, R245, R223, PT ;  /* 0x000000dff500720c */ /* 0x000fd20003f84070 */
[--C-:B------:R-:W-:Y:S02]  /*e580*/  @!P3 IMAD.IADD R227, R227, 0x1, -R245.reuse ;  /* 0x00000001e3e3b824 */ /* 0x100fe400078e0af5 */
[--C-:B------:R-:W-:Y:S01]  /*e590*/  @!P5 IMAD.IADD R237, R237, 0x1, -R245.reuse ;  /* 0x00000001ededd824 */ /* 0x100fe200078e0af5 */
[C---:B------:R-:W-:Y:S02]  /*e5a0*/  ISETP.GT.U32.AND P5, PT, R245.reuse, R221, PT ;  /* 0x000000ddf500720c */ /* 0x040fe40003fa4070 */
[----:B----4-:R-:W-:Y:S01]  /*e5b0*/  ISETP.GT.U32.AND P3, PT, R245, R220, PT ;  /* 0x000000dcf500720c */ /* 0x010fe20003f64070 */
[----:B------:R-:W-:Y:S01]  /*e5c0*/  @!P4 IMAD.IADD R223, R223, 0x1, -R245 ;  /* 0x00000001dfdfc824 */ /* 0x000fe200078e0af5 */
[----:B------:R-:W-:-:S09]  /*e5d0*/  ISETP.GT.U32.AND P4, PT, R245, R237, PT ;  /* 0x000000edf500720c */ /* 0x000fd20003f84070 */
[--C-:B------:R-:W-:Y:S01]  /*e5e0*/  @!P5 IMAD.IADD R221, R221, 0x1, -R245.reuse ;  /* 0x00000001ddddd824 */ /* 0x100fe200078e0af5 */
[C---:B------:R-:W-:Y:S02]  /*e5f0*/  ISETP.GT.U32.AND P5, PT, R245.reuse, R227, PT ;  /* 0x000000e3f500720c */ /* 0x040fe40003fa4070 */
[C---:B------:R-:W-:Y:S02]  /*e600*/  ISETP.GT.U32.AND P0, PT, R245.reuse, R226, PT ;  /* 0x000000e2f500720c */ /* 0x040fe40003f04070 */
[C---:B------:R-:W-:Y:S01]  /*e610*/  ISETP.GT.U32.AND P2, PT, R245.reuse, R225, PT ;  /* 0x000000e1f500720c */ /* 0x040fe20003f44070 */
[--C-:B------:R-:W-:Y:S01]  /*e620*/  @!P3 IMAD.IADD R220, R220, 0x1, -R245.reuse ;  /* 0x00000001dcdcb824 */ /* 0x100fe200078e0af5 */
[----:B------:R-:W-:Y:S01]  /*e630*/  ISETP.GT.U32.AND P3, PT, R245, R230, PT ;  /* 0x000000e6f500720c */ /* 0x000fe20003f64070 */
[----:B------:R-:W-:Y:S01]  /*e640*/  @!P4 IMAD.IADD R237, R237, 0x1, -R245 ;  /* 0x00000001ededc824 */ /* 0x000fe200078e0af5 */
[C---:B------:R-:W-:Y:S02]  /*e650*/  ISETP.GT.U32.AND P1, PT, R245.reuse, R224, PT ;  /* 0x000000e0f500720c */ /* 0x040fe40003f24070 */
[----:B------:R-:W-:-:S03]  /*e660*/  ISETP.GT.U32.AND P6, PT, R245, R220, PT ;  /* 0x000000dcf500720c */ /* 0x000fc60003fc4070 */
[--C-:B------:R-:W-:Y:S02]  /*e670*/  @!P5 IMAD.IADD R227, R227, 0x1, -R245.reuse ;  /* 0x00000001e3e3d824 */ /* 0x100fe400078e0af5 */
[--C-:B------:R-:W-:Y:S02]  /*e680*/  @!P0 IMAD.IADD R226, R226, 0x1, -R245.reuse ;  /* 0x00000001e2e28824 */ /* 0x100fe400078e0af5 */
[--C-:B------:R-:W-:Y:S02]  /*e690*/  @!P2 IMAD.IADD R225, R225, 0x1, -R245.reuse ;  /* 0x00000001e1e1a824 */ /* 0x100fe400078e0af5 */
[--C-:B------:R-:W-:Y:S01]  /*e6a0*/  @!P3 IMAD.IADD R230, R230, 0x1, -R245.reuse ;  /* 0x00000001e6e6b824 */ /* 0x100fe200078e0af5 */
[----:B------:R1:W-:Y:S01]  /*e6b0*/  STL [R1+0x38c], R237 ;  /* 0x00038ced01007387 */ /* 0x0003e20000100800 */
[----:B------:R-:W-:Y:S02]  /*e6c0*/  IABS R233, R212 ;  /* 0x000000d400e97213 */ /* 0x000fe40000000000 */
[----:B------:R-:W-:Y:S01]  /*e6d0*/  @!P6 IMAD.IADD R220, R220, 0x1, -R245 ;  /* 0x00000001dcdce824 */ /* 0x000fe200078e0af5 */
[----:B-1----:R-:W4:Y:S04]  /*e6e0*/  LDL.LU R237, [R1+0x340] ;  /* 0x0003400001ed7983 */ /* 0x002f280000300800 */
[----:B------:R1:W-:Y:S01]  /*e6f0*/  STL [R1+0x388], R227 ;  /* 0x000388e301007387 */ /* 0x0003e20000100800 */
[----:B------:R-:W-:-:S03]  /*e700*/  ISETP.GT.U32.AND P3, PT, R245, R217, PT ;  /* 0x000000d9f500720c */ /* 0x000fc60003f64070 */
[----:B-1----:R-:W4:Y:S01]  /*e710*/  LDL.LU R227, [R1+0x33c] ;  /* 0x00033c0001e37983 */ /* 0x002f220000300800 */
[----:B------:R-:W-:-:S03]  /*e720*/  ISETP.GT.U32.AND P0, PT, R245, R219, PT ;  /* 0x000000dbf500720c */ /* 0x000fc60003f04070 */
[----:B------:R-:W4:Y:S01]  /*e730*/  LDL.LU R212, [R1+0x338] ;  /* 0x0003380001d47983 */ /* 0x000f220000300800 */
[C---:B------:R-:W-:Y:S02]  /*e740*/  ISETP.GT.U32.AND P2, PT, R245.reuse, R218, PT ;  /* 0x000000daf500720c */ /* 0x040fe40003f44070 */
[----:B------:R-:W-:Y:S02]  /*e750*/  @!P1 IADD3 R224, R224, -R245, RZ ;  /* 0x800000f5e0e09210 */ /* 0x000fe40007ffe0ff */
[----:B------:R-:W-:Y:S01]  /*e760*/  ISETP.GT.U32.AND P1, PT, R245, R216, PT ;  /* 0x000000d8f500720c */ /* 0x000fe20003f24070 */
[--C-:B------:R-:W-:Y:S01]  /*e770*/  @!P3 IMAD.IADD R217, R217, 0x1, -R245.reuse ;  /* 0x00000001d9d9b824 */ /* 0x100fe200078e0af5 */
[C---:B------:R-:W-:Y:S02]  /*e780*/  ISETP.GT.U32.AND P4, PT, R245.reuse, R223, PT ;  /* 0x000000dff500720c */ /* 0x040fe40003f84070 */
[----:B------:R-:W-:Y:S01]  /*e790*/  ISETP.GT.U32.AND P5, PT, R245, R221, PT ;  /* 0x000000ddf500720c */ /* 0x000fe20003fa4070 */
[----:B------:R-:W-:-:S04]  /*e7a0*/  @!P0 IMAD.IADD R219, R219, 0x1, -R245 ;  /* 0x00000001dbdb8824 */ /* 0x000fc800078e0af5 */
[--C-:B------:R-:W-:Y:S01]  /*e7b0*/  @!P2 IMAD.IADD R218, R218, 0x1, -R245.reuse ;  /* 0x00000001dadaa824 */ /* 0x100fe200078e0af5 */
[----:B------:R-:W-:Y:S03]  /*e7c0*/  STL [R1+0x384], R230 ;  /* 0x000384e601007387 */ /* 0x000fe60000100800 */
[--C-:B------:R-:W-:Y:S02]  /*e7d0*/  @!P1 IMAD.IADD R216, R216, 0x1, -R245.reuse ;  /* 0x00000001d8d89824 */ /* 0x100fe400078e0af5 */
[--C-:B------:R-:W-:Y:S01]  /*e7e0*/  @!P4 IMAD.IADD R223, R223, 0x1, -R245.reuse ;  /* 0x00000001dfdfc824 */ /* 0x100fe200078e0af5 */
[----:B------:R1:W-:Y:S01]  /*e7f0*/  STL [R1+0x380], R226 ;  /* 0x000380e201007387 */ /* 0x0003e20000100800 */
[----:B------:R-:W-:-:S03]  /*e800*/  @!P5 IMAD.IADD R221, R221, 0x1, -R245 ;  /* 0x00000001ddddd824 */ /* 0x000fc600078e0af5 */
[----:B------:R1:W-:Y:S04]  /*e810*/  STL [R1+0x37c], R225 ;  /* 0x00037ce101007387 */ /* 0x0003e80000100800 */
[----:B------:R1:W-:Y:S04]  /*e820*/  STL [R1+0x378], R224 ;  /* 0x000378e001007387 */ /* 0x0003e80000100800 */
[----:B------:R1:W-:Y:S04]  /*e830*/  STL [R1+0x374], R223 ;  /* 0x000374df01007387 */ /* 0x0003e80000100800 */
[----:B------:R1:W-:Y:S04]  /*e840*/  STL [R1+0x370], R221 ;  /* 0x000370dd01007387 */ /* 0x0003e80000100800 */
[----:B------:R-:W-:Y:S04]  /*e850*/  STL [R1+0x36c], R220 ;  /* 0x00036cdc01007387 */ /* 0x000fe80000100800 */
[----:B-1----:R-:W4:Y:S04]  /*e860*/  LDL.LU R226, [R1+0x334] ;  /* 0x0003340001e27983 */ /* 0x002f280000300800 */
[----:B------:R-:W4:Y:S04]  /*e870*/  LDL.LU R225, [R1+0x330] ;  /* 0x0003300001e17983 */ /* 0x000f280000300800 */
[----:B------:R-:W4:Y:S04]  /*e880*/  LDL.LU R224, [R1+0x32c] ;  /* 0x00032c0001e07983 */ /* 0x000f280000300800 */
[----:B------:R-:W4:Y:S04]  /*e890*/  LDL.LU R223, [R1+0x328] ;  /* 0x0003280001df7983 */ /* 0x000f280000300800 */
[----:B------:R-:W4:Y:S01]  /*e8a0*/  LDL.LU R221, [R1+0x324] ;  /* 0x0003240001dd7983 */ /* 0x000f220000300800 */
[----:B--2---:R-:W-:-:S02]  /*e8b0*/  ISETP.GT.U32.AND P6, PT, R245, R239, PT ;  /* 0x000000eff500720c */ /* 0x004fc40003fc4070 */
[C---:B------:R-:W-:Y:S02]  /*e8c0*/  ISETP.GT.U32.AND P3, PT, R245.reuse, R229, PT ;  /* 0x000000e5f500720c */ /* 0x040fe40003f64070 */
[C---:B---3--:R-:W-:Y:S02]  /*e8d0*/  ISETP.GT.U32.AND P0, PT, R245.reuse, R238, PT ;  /* 0x000000eef500720c */ /* 0x048fe40003f04070 */
[----:B------:R-:W-:-:S07]  /*e8e0*/  ISETP.GT.U32.AND P2, PT, R245, R228, PT ;  /* 0x000000e4f500720c */ /* 0x000fce0003f44070 */
[--C-:B------:R-:W-:Y:S01]  /*e8f0*/  @!P6 IMAD.IADD R239, R239, 0x1, -R245.reuse ;  /* 0x00000001efefe824 */ /* 0x100fe200078e0af5 */
[----:B------:R-:W-:Y:S01]  /*e900*/  ISETP.GT.U32.AND P6, PT, R245, R217, PT ;  /* 0x000000d9f500720c */ /* 0x000fe20003fc4070 */
[--C-:B------:R-:W-:Y:S01]  /*e910*/  @!P3 IMAD.IADD R229, R229, 0x1, -R245.reuse ;  /* 0x00000001e5e5b824 */ /* 0x100fe200078e0af5 */
[C---:B------:R-:W-:Y:S01]  /*e920*/  ISETP.GT.U32.AND P3, PT, R245.reuse, R219, PT ;  /* 0x000000dbf500720c */ /* 0x040fe20003f64070 */
        /* <DEDUP_REMOVED lines=10> */
[----:B------:R-:W3:Y:S04]  /*e9d0*/  LDL.LU R230, [R1+0x31c] ;  /* 0x00031c0001e67983 */ /* 0x000ee80000300800 */
[----:B------:R1:W-:Y:S04]  /*e9e0*/  STL [R1+0x364], R219 ;  /* 0x000364db01007387 */ /* 0x0003e80000100800 */
[----:B------:R1:W-:Y:S04]  /*e9f0*/  STL [R1+0x360], R218 ;  /* 0x000360da01007387 */ /* 0x0003e80000100800 */
[----:B------:R1:W-:Y:S04]  /*ea00*/  STL [R1+0x35c], R216 ;  /* 0x00035cd801007387 */ /* 0x0003e80000100800 */
[----:B------:R-:W2:Y:S04]  /*ea10*/  LDL.LU R220, [R1+0x318] ;  /* 0x0003180001dc7983 */ /* 0x000ea80000300800 */
[----:B-1----:R-:W2:Y:S04]  /*ea20*/  LDL.LU R219, [R1+0x314] ;  /* 0x0003140001db7983 */ /* 0x002ea80000300800 */
[----:B------:R-:W2:Y:S04]  /*ea30*/  LDL.LU R218, [R1+0x310] ;  /* 0x0003100001da7983 */ /* 0x000ea80000300800 */
[----:B------:R-:W2:Y:S01]  /*ea40*/  LDL.LU R216, [R1+0x30c] ;  /* 0x00030c0001d87983 */ /* 0x000ea20000300800 */
[----:B------:R-:W-:-:S02]  /*ea50*/  ISETP.GT.U32.AND P5, PT, R245, R213, PT ;  /* 0x000000d5f500720c */ /* 0x000fc40003fa4070 */
[C---:B------:R-:W-:Y:S02]  /*ea60*/  ISETP.GT.U32.AND P4, PT, R245.reuse, R214, PT ;  /* 0x000000d6f500720c */ /* 0x040fe40003f84070 */
[----:B----4-:R-:W-:-:S09]  /*ea70*/  ISETP.GT.U32.AND P1, PT, R245, R237, PT ;  /* 0x000000edf500720c */ /* 0x010fd20003f24070 */
[--C-:B------:R-:W-:Y:S02]  /*ea80*/  @!P5 IMAD.IADD R213, R213, 0x1, -R245.reuse ;  /* 0x00000001d5d5d824 */ /* 0x100fe400078e0af5 */
[--C-:B------:R-:W-:Y:S01]  /*ea90*/  @!P4 IMAD.IADD R214, R214, 0x1, -R245.reuse ;  /* 0x00000001d6d6c824 */ /* 0x100fe200078e0af5 */
[C---:B------:R-:W-:Y:S02]  /*eaa0*/  ISETP.GT.U32.AND P4, PT, R245.reuse, R227, PT ;  /* 0x000000e3f500720c */ /* 0x040fe40003f84070 */
[----:B------:R-:W-:Y:S01]  /*eab0*/  ISETP.GT.U32.AND P5, PT, R245, R212, PT ;  /* 0x000000d4f500720c */ /* 0x000fe20003fa4070 */
[----:B------:R-:W-:Y:S01]  /*eac0*/  @!P1 IMAD.IADD R237, R237, 0x1, -R245 ;  /* 0x00000001eded9824 */ /* 0x000fe200078e0af5 */
[C---:B------:R-:W-:Y:S02]  /*ead0*/  ISETP.GT.U32.AND P1, PT, R245.reuse, R214, PT ;  /* 0x000000d6f500720c */ /* 0x040fe40003f24070 */
[C---:B------:R-:W-:Y:S02]  /*eae0*/  ISETP.GT.U32.AND P3, PT, R245.reuse, R229, PT ;  /* 0x000000e5f500720c */ /* 0x040fe40003f64070 */
[----:B------:R-:W-:-:S02]  /*eaf0*/  ISETP.GT.U32.AND P0, PT, R245, R238, PT ;  /* 0x000000eef500720c */ /* 0x000fc40003f04070 */
[----:B------:R-:W-:-:S03]  /*eb00*/  ISETP.GT.U32.AND P2, PT, R245, R228, PT ;  /* 0x000000e4f500720c */ /* 0x000fc60003f44070 */
[--C-:B------:R-:W-:Y:S02]  /*eb10*/  @!P4 IMAD.IADD R227, R227, 0x1, -R245.reuse ;  /* 0x00000001e3e3c824 */ /* 0x100fe400078e0af5 */
[--C-:B------:R-:W-:Y:S01]  /*eb20*/  @!P5 IMAD.IADD R212, R212, 0x1, -R245.reuse ;  /* 0x00000001d4d4d824 */ /* 0x100fe200078e0af5 */
[C---:B------:R-:W-:Y:S02]  /*eb30*/  ISETP.GT.U32.AND P5, PT, R245.reuse, R239, PT ;  /* 0x000000eff500720c */ /* 0x040fe40003fa4070 */
[C---:B------:R-:W-:Y:S01]  /*eb40*/  ISETP.GT.U32.AND P4, PT, R245.reuse, R213, PT ;  /* 0x000000d5f500720c */ /* 0x040fe20003f84070 */
[--C-:B------:R-:W-:Y:S01]  /*eb50*/  @!P1 IMAD.IADD R214, R214, 0x1, -R245.reuse ;  /* 0x00000001d6d69824 */ /* 0x100fe200078e0af5 */
[----:B------:R-:W-:Y:S01]  /*eb60*/  ISETP.GT.U32.AND P6, PT, R245, R212, PT ;  /* 0x000000d4f500720c */ /* 0x000fe20003fc4070 */
[--C-:B------:R-:W-:Y:S01]  /*eb70*/  @!P3 IMAD.IADD R229, R229, 0x1, -R245.reuse ;  /* 0x00000001e5e5b824 */ /* 0x100fe200078e0af5 */
[----:B------:R-:W-:Y:S01]  /*eb80*/  ISETP.GT.U32.AND P1, PT, R245, R237, PT ;  /* 0x000000edf500720c */ /* 0x000fe20003f24070 */
[----:B------:R-:W-:Y:S01]  /*eb90*/  @!P0 IMAD.IADD R238, R238, 0x1, -R245 ;  /* 0x00000001eeee8824 */ /* 0x000fe200078e0af5 */
[----:B------:R-:W-:-:S05]  /*eba0*/  @!P2 IADD3 R228, R228, -R245, RZ ;  /* 0x800000f5e4e4a210 */ /* 0x000fca0007ffe0ff */
[--C-:B------:R-:W-:Y:S02]  /*ebb0*/  @!P5 IMAD.IADD R239, R239, 0x1, -R245.reuse ;  /* 0x00000001efefd824 */ /* 0x100fe400078e0af5 */
[--C-:B------:R-:W-:Y:S01]  /*ebc0*/  @!P4 IMAD.IADD R213, R213, 0x1, -R245.reuse ;  /* 0x00000001d5d5c824 */ /* 0x100fe200078e0af5 */
[----:B------:R1:W-:Y:S01]  /*ebd0*/  STL [R1+0x358], R214 ;  /* 0x000358d601007387 */ /* 0x0003e20000100800 */
[--C-:B------:R-:W-:Y:S02]  /*ebe0*/  @!P6 IMAD.IADD R212, R212, 0x1, -R245.reuse ;  /* 0x00000001d4d4e824 */ /* 0x100fe400078e0af5 */
[----:B------:R-:W-:Y:S01]  /*ebf0*/  @!P1 IMAD.IADD R237, R237, 0x1, -R245 ;  /* 0x00000001eded9824 */ /* 0x000fe200078e0af5 */
[----:B-1----:R-:W4:Y:S01]  /*ec00*/  LDL.LU R214, [R1+0x308] ;  /* 0x0003080001d67983 */ /* 0x002f220000300800 */
[C---:B------:R-:W-:Y:S02]  /*ec10*/  ISETP.GT.U32.AND P5, PT, R245.reuse, R226, PT ;  /* 0x000000e2f500720c */ /* 0x040fe40003fa4070 */
[----:B------:R-:W-:-:S02]  /*ec20*/  ISETP.GT.U32.AND P3, PT, R245, R225, PT ;  /* 0x000000e1f500720c */ /* 0x000fc40003f64070 */
        /* <DEDUP_REMOVED lines=25> */
[C---:B--2---:R-:W-:Y:S02]  /*edc0*/  ISETP.GT.U32.AND P5, PT, R245.reuse, R220, PT ;  /* 0x000000dcf500720c */ /* 0x044fe40003fa4070 */
[C---:B------:R-:W-:Y:S02]  /*edd0*/  ISETP.GT.U32.AND P3, PT, R245.reuse, R219, PT ;  /* 0x000000dbf500720c */ /* 0x040fe40003f64070 */
[C---:B------:R-:W-:Y:S02]  /*ede0*/  ISETP.GT.U32.AND P0, PT, R245.reuse, R218, PT ;  /* 0x000000daf500720c */ /* 0x040fe40003f04070 */
[----:B------:R-:W-:-:S05]  /*edf0*/  ISETP.GT.U32.AND P2, PT, R245, R216, PT ;  /* 0x000000d8f500720c */ /* 0x000fca0003f44070 */
[--C-:B------:R-:W-:Y:S01]  /*ee00*/  @!P6 IMAD.IADD R230, R230, 0x1, -R245.reuse ;  /* 0x00000001e6e6e824 */ /* 0x100fe200078e0af5 */
[C---:B------:R-:W-:Y:S01]  /*ee10*/  ISETP.GT.U32.AND P6, PT, R245.reuse, R226, PT ;  /* 0x000000e2f500720c */ /* 0x040fe20003fc4070 */
[--C-:B------:R-:W-:Y:S01]  /*ee20*/  @!P5 IMAD.IADD R220, R220, 0x1, -R245.reuse ;  /* 0x00000001dcdcd824 */ /* 0x100fe200078e0af5 */
[----:B------:R-:W-:Y:S01]  /*ee30*/  ISETP.GT.U32.AND P5, PT, R245, R225, PT ;  /* 0x000000e1f500720c */ /* 0x000fe20003fa4070 */
[--C-:B------:R-:W-:Y:S01]  /*ee40*/  @!P3 IMAD.IADD R219, R219, 0x1, -R245.reuse ;  /* 0x00000001dbdbb824 */ /* 0x100fe200078e0af5 */
[C---:B------:R-:W-:Y:S02]  /*ee50*/  ISETP.GT.U32.AND P3, PT, R245.reuse, R224, PT ;  /* 0x000000e0f500720c */ /* 0x040fe40003f64070 */
[----:B------:R-:W-:Y:S02]  /*ee60*/  @!P0 IADD3 R218, R218, -R245, RZ ;  /* 0x800000f5dada8210 */ /* 0x000fe40007ffe0ff */
[C---:B------:R-:W-:Y:S01]  /*ee70*/  ISETP.GT.U32.AND P0, PT, R245.reuse, R223, PT ;  /* 0x000000dff500720c */ /* 0x040fe20003f04070 */
[----:B------:R-:W-:Y:S01]  /*ee80*/  @!P2 IMAD.IADD R216, R216, 0x1, -R245 ;  /* 0x00000001d8d8a824 */ /* 0x000fe200078e0af5 */
[----:B------:R-:W-:-:S03]  /*ee90*/  ISETP.GT.U32.AND P2, PT, R245, R221, PT ;  /* 0x000000ddf500720c */ /* 0x000fc60003f44070 */
[--C-:B------:R-:W-:Y:S02]  /*eea0*/  @!P6 IMAD.IADD R226, R226, 0x1, -R245.reuse ;  /* 0x00000001e2e2e824 */ /* 0x100fe400078e0af5 */
[--C-:B------:R-:W-:Y:S02]  /*eeb0*/  @!P5 IMAD.IADD R225, R225, 0x1, -R245.reuse ;  /* 0x00000001e1e1d824 */ /* 0x100fe400078e0af5 */
[--C-:B------:R-:W-:Y:S01]  /*eec0*/  @!P3 IMAD.IADD R224, R224, 0x1, -R245.reuse ;  /* 0x00000001e0e0b824 */ /* 0x100fe200078e0af5 */
[----:B------:R1:W-:Y:S03]  /*eed0*/  STL [R1+0x334], R226 ;  /* 0x000334e201007387 */ /* 0x0003e60000100800 */
[--C-:B------:R-:W-:Y:S01]  /*eee0*/  @!P0 IMAD.IADD R223, R223, 0x1, -R245.reuse ;  /* 0x00000001dfdf8824 */ /* 0x100fe200078e0af5 */
        /* <DEDUP_REMOVED lines=11> */
[C---:B----4-:R-:W-:Y:S01]  /*efa0*/  ISETP.GT.U32.AND P1, PT, R245.reuse, R214, PT ;  /* 0x000000d6f500720c */ /* 0x050fe20003f24070 */
[----:B------:R-:W4:Y:S01]  /*efb0*/  LDL.LU R223, [R1+0x2d8] ;  /* 0x0002d80001df7983 */ /* 0x000f220000300800 */
[C---:B------:R-:W-:Y:S02]  /*efc0*/  ISETP.GT.U32.AND P5, PT, R245.reuse, R220, PT ;  /* 0x000000dcf500720c */ /* 0x040fe40003fa4070 */
[----:B------:R-:W-:Y:S01]  /*efd0*/  ISETP.GT.U32.AND P3, PT, R245, R219, PT ;  /* 0x000000dbf500720c */ /* 0x000fe20003f64070 */
[----:B------:R-:W4:Y:S06]  /*efe0*/  LDL.LU R221, [R1+0x2d4] ;  /* 0x0002d40001dd7983 */ /* 0x000f2c0000300800 */
[--C-:B------:R-:W-:Y:S01]  /*eff0*/  @!P4 IMAD.IADD R217, R217, 0x1, -R245.reuse ;  /* 0x00000001d9d9c824 */ /* 0x100fe200078e0af5 */
[----:B------:R-:W-:Y:S01]  /*f000*/  ISETP.GT.U32.AND P4, PT, R245, R213, PT ;  /* 0x000000d5f500720c */ /* 0x000fe20003f84070 */
[----:B------:R-:W-:-:S03]  /*f010*/  @!P1 IMAD.IADD R214, R214, 0x1, -R245 ;  /* 0x00000001d6d69824 */ /* 0x000fc600078e0af5 */
[----:B------:R-:W-:-:S09]  /*f020*/  ISETP.GT.U32.AND P1, PT, R245, R217, PT ;  /* 0x000000d9f500720c */ /* 0x000fd20003f24070 */
[--C-:B------:R-:W-:Y:S01]  /*f030*/  @!P4 IMAD.IADD R213, R213, 0x1, -R245.reuse ;  /* 0x00000001d5d5c824 */ /* 0x100fe200078e0af5 */
[C---:B------:R-:W-:Y:S02]  /*f040*/  ISETP.GT.U32.AND P4, PT, R245.reuse, R230, PT ;  /* 0x000000e6f500720c */ /* 0x040fe40003f84070 */
[C---:B------:R-:W-:Y:S02]  /*f050*/  ISETP.GT.U32.AND P0, PT, R245.reuse, R218, PT ;  /* 0x000000daf500720c */ /* 0x040fe40003f04070 */
[----:B------:R-:W-:Y:S01]  /*f060*/  ISETP.GT.U32.AND P6, PT, R245, R213, PT ;  /* 0x000000d5f500720c */ /* 0x000fe20003fc4070 */
[--C-:B------:R-:W-:Y:S01]  /*f070*/  @!P5 IMAD.IADD R220, R220, 0x1, -R245.reuse ;  /* 0x00000001dcdcd824 */ /* 0x100fe200078e0af5 */
[----:B------:R-:W-:Y:S01]  /*f080*/  @!P3 IADD3 R219, R219, -R245, RZ ;  /* 0x800000f5dbdbb210 */ /* 0x000fe20007ffe0ff */
[----:B------:R-:W-:-:S06]  /*f090*/  @!P1 IMAD.IADD R217, R217, 0x1, -R245 ;  /* 0x00000001d9d99824 */ /* 0x000fcc00078e0af5 */
[--C-:B------:R-:W-:Y:S01]  /*f0a0*/  @!P4 IMAD.IADD R230, R230, 0x1, -R245.reuse ;  /* 0x00000001e6e6c824 */ /* 0x100fe200078e0af5 */
[----:B------:R1:W-:Y:S01]  /*f0b0*/  STL [R1+0x320], R217 ;  /* 0x000320d901007387 */ /* 0x0003e20000100800 */
[--C-:B------:R-:W-:Y:S02]  /*f0c0*/  @!P0 IMAD.IADD R218, R218, 0x1, -R245.reuse ;  /* 0x00000001dada8824 */ /* 0x100fe400078e0af5 */
[----:B------:R-:W-:Y:S01]  /*f0d0*/  @!P6 IMAD.IADD R213, R213, 0x1, -R245 ;  /* 0x00000001d5d5e824 */ /* 0x000fe200078e0af5 */
[----:B-1----:R-:W4:Y:S01]  /*f0e0*/  LDL.LU R217, [R1+0x2d0] ;  /* 0x0002d00001d97983 */ /* 0x002f220000300800 */
[C---:B------:R-:W-:Y:S02]  /*f0f0*/  ISETP.GT.U32.AND P4, PT, R245.reuse, R212, PT ;  /* 0x000000d4f500720c */ /* 0x040fe40003f84070 */
[C---:B------:R-:W-:Y:S02]  /*f100*/  ISETP.GT.U32.AND P5, PT, R245.reuse, R229, PT ;  /* 0x000000e5f500720c */ /* 0x040fe40003fa4070 */
[----:B------:R-:W-:-:S02]  /*f110*/  ISETP.GT.U32.AND P3, PT, R245, R238, PT ;  /* 0x000000eef500720c */ /* 0x000fc40003f64070 */
[----:B------:R-:W-:-:S07]  /*f120*/  ISETP.GT.U32.AND P0, PT, R245, R228, PT ;  /* 0x000000e4f500720c */ /* 0x000fce0003f04070 */
[--C-:B------:R-:W-:Y:S01]  /*f130*/  @!P4 IMAD.IADD R212, R212, 0x1, -R245.reuse ;  /* 0x00000001d4d4c824 */ /* 0x100fe200078e0af5 */
[----:B------:R-:W-:Y:S01]  /*f140*/  ISETP.GT.U32.AND P2, PT, R245, R216, PT ;  /* 0x000000d8f500720c */ /* 0x000fe20003f44070 */
[----:B------:R-:W-:Y:S01]  /*f150*/  @!P5 IMAD.IADD R229, R229, 0x1, -R245 ;  /* 0x00000001e5e5d824 */ /* 0x000fe200078e0af5 */
[----:B------:R-:W-:Y:S01]  /*f160*/  ISETP.GT.U32.AND P1, PT, R245, R214, PT ;  /* 0x000000d6f500720c */ /* 0x000fe20003f24070 */
[----:B------:R-:W-:-:S04]  /*f170*/  IMAD.HI.U32 R234, R244, R233, RZ ;  /* 0x000000e9f4ea7227 */ /* 0x000fc800078e00ff */
[--C-:B------:R-:W-:Y:S02]  /*f180*/  @!P3 IMAD.IADD R238, R238, 0x1, -R245.reuse ;  /* 0x00000001eeeeb824 */ /* 0x100fe400078e0af5 */
[----:B------:R-:W-:Y:S02]  /*f190*/  IMAD.MOV R234, RZ, RZ, -R234 ;  /* 0x000000ffffea7224 */ /* 0x000fe400078e0aea */
[----:B------:R-:W-:Y:S02]  /*f1a0*/  @!P0 IMAD.IADD R228, R228, 0x1, -R245 ;  /* 0x00000001e4e48824 */ /* 0x000fe400078e0af5 */
[----:B------:R-:W-:Y:S02]  /*f1b0*/  IMAD R233, R245, R234, R233 ;  /* 0x000000eaf5e97224 */ /* 0x000fe400078e02e9 */
[--C-:B------:R-:W-:Y:S02]  /*f1c0*/  @!P2 IMAD.IADD R216, R216, 0x1, -R245.reuse ;  /* 0x00000001d8d8a824 */ /* 0x100fe400078e0af5 */
[----:B------:R-:W-:Y:S01]  /*f1d0*/  @!P1 IMAD.IADD R214, R214, 0x1, -R245 ;  /* 0x00000001d6d69824 */ /* 0x000fe200078e0af5 */
[----:B------:R-:W-:Y:S04]  /*f1e0*/  STL [R1+0x4e10], R233 ;  /* 0x004e10e901007387 */ /* 0x000fe80000100800 */
[----:B------:R-:W-:Y:S04]  /*f1f0*/  STL [R1+0x31c], R230 ;  /* 0x00031ce601007387 */ /* 0x000fe80000100800 */
[----:B------:R-:W-:Y:S04]  /*f200*/  STL [R1+0x318], R220 ;  /* 0x000318dc01007387 */ /* 0x000fe80000100800 */
[----:B------:R-:W-:Y:S04]  /*f210*/  STL [R1+0x314], R219 ;  /* 0x000314db01007387 */ /* 0x000fe80000100800 */
[----:B------:R-:W-:Y:S04]  /*f220*/  STL [R1+0x310], R218 ;  /* 0x000310da01007387 */ /* 0x000fe80000100800 */
[----:B------:R1:W-:Y:S04]  /*f230*/  STL [R1+0x30c], R216 ;  /* 0x00030cd801007387 */ /* 0x0003e80000100800 */
[----:B------:R1:W-:Y:S04]  /*f240*/  STL [R1+0x308], R214 ;  /* 0x000308d601007387 */ /* 0x0003e80000100800 */
[----:B------:R1:W-:Y:S02]  /*f250*/  STL [R1+0x304], R213 ;  /* 0x000304d501007387 */ /* 0x0003e40000100800 */
[----:B-1----:R-:W-:-:S02]  /*f260*/  IADD3 R216, R222, 0x1f3, RZ ;  /* 0x000001f3ded87810 */ /* 0x002fc40007ffe0ff */
[----:B------:R-:W4:Y:S04]  /*f270*/  LDL.LU R214, [R1+0x2cc] ;  /* 0x0002cc0001d67983 */ /* 0x000f280000300800 */
[----:B------:R-:W4:Y:S04]  /*f280*/  LDL.LU R220, [R1+0x2c8] ;  /* 0x0002c80001dc7983 */ /* 0x000f280000300800 */
        /* <DEDUP_REMOVED lines=11> */
[----:B------:R-:W-:Y:S02]  /*f340*/  ISETP.GT.U32.AND P4, PT, R245, R229, PT ;  /* 0x000000e5f500720c */ /* 0x000fe40003f84070 */
[----:B------:R-:W-:Y:S02]  /*f350*/  @!P5 IADD3 R225, R225, -R245, RZ ;  /* 0x800000f5e1e1d210 */ /* 0x000fe40007ffe0ff */
[C---:B------:R-:W-:Y:S01]  /*f360*/  ISETP.GT.U32.AND P5, PT, R245.reuse, R238, PT ;  /* 0x000000eef500720c */ /* 0x040fe20003fa4070 */
[----:B------:R-:W-:Y:S01]  /*f370*/  @!P3 IMAD.IADD R224, R224, 0x1, -R245 ;  /* 0x00000001e0e0b824 */ /* 0x000fe200078e0af5 */
        /* <DEDUP_REMOVED lines=16> */
[----:B----4-:R-:W-:-:S09]  /*f480*/  ISETP.GT.U32.AND P0, PT, R245, R223, PT ;  /* 0x000000dff500720c */ /* 0x010fd20003f04070 */
[--C-:B------:R-:W-:Y:S01]  /*f490*/  @!P1 IMAD.IADD R227, R227, 0x1, -R245.reuse ;  /* 0x00000001e3e39824 */ /* 0x100fe200078e0af5 */
[----:B------:R-:W-:Y:S01]  /*f4a0*/  ISETP.GT.U32.AND P1, PT, R245, R217, PT ;  /* 0x000000d9f500720c */ /* 0x000fe20003f24070 */
[--C-:B------:R-:W-:Y:S01]  /*f4b0*/  @!P2 IMAD.IADD R237, R237, 0x1, -R245.reuse ;  /* 0x00000001ededa824 */ /* 0x100fe200078e0af5 */
[----:B------:R-:W-:Y:S01]  /*f4c0*/  ISETP.GT.U32.AND P2, PT, R245, R221, PT ;  /* 0x000000ddf500720c */ /* 0x000fe20003f44070 */
[----:B------:R-:W-:Y:S01]  /*f4d0*/  @!P0 IMAD.IADD R223, R223, 0x1, -R245 ;  /* 0x00000001dfdf8824 */ /* 0x000fe200078e0af5 */
[C---:B------:R-:W-:Y:S02]  /*f4e0*/  ISETP.GT.U32.AND P4, PT, R245.reuse, R226, PT ;  /* 0x000000e2f500720c */ /* 0x040fe40003f84070 */
[C---:B------:R-:W-:Y:S02]  /*f4f0*/  ISETP.GT.U32.AND P0, PT, R245.reuse, R237, PT ;  /* 0x000000edf500720c */ /* 0x040fe40003f04070 */
[----:B------:R-:W-:-:S05]  /*f500*/  ISETP.GT.U32.AND P5, PT, R245, R225, PT ;  /* 0x000000e1f500720c */ /* 0x000fca0003fa4070 */
[--C-:B------:R-:W-:Y:S01]  /*f510*/  @!P1 IMAD.IADD R217, R217, 0x1, -R245.reuse ;  /* 0x00000001d9d99824 */ /* 0x100fe200078e0af5 */
[----:B------:R-:W-:Y:S01]  /*f520*/  ISETP.GT.U32.AND P1, PT, R245, R239, PT ;  /* 0x000000eff500720c */ /* 0x000fe20003f24070 */
[--C-:B------:R-:W-:Y:S01]  /*f530*/  @!P2 IMAD.IADD R221, R221, 0x1, -R245.reuse ;  /* 0x00000001dddda824 */ /* 0x100fe200078e0af5 */
[C---:B------:R-:W-:Y:S02]  /*f540*/  ISETP.GT.U32.AND P2, PT, R245.reuse, R227, PT ;  /* 0x000000e3f500720c */ /* 0x040fe40003f44070 */
        /* <DEDUP_REMOVED lines=8> */
[----:B------:R-:W-:Y:S01]  /*f5d0*/  IABS R234, R216 ;  /* 0x000000d800ea7213 */ /* 0x000fe20000000000 */
[--C-:B------:R-:W-:Y:S02]  /*f5e0*/  @!P6 IMAD.IADD R217, R217, 0x1, -R245.reuse ;  /* 0x00000001d9d9e824 */ /* 0x100fe400078e0af5 */
[----:B-1----:R-:W4:Y:S04]  /*f5f0*/  LDL.LU R237, [R1+0x2a4] ;  /* 0x0002a40001ed7983 */ /* 0x002f280000300800 */
[----:B------:R1:W-:Y:S01]  /*f600*/  STL [R1+0x2ec], R227 ;  /* 0x0002ece301007387 */ /* 0x0003e20000100800 */
[----:B------:R-:W-:Y:S01]  /*f610*/  @!P3 IMAD.IADD R224, R224, 0x1, -R245 ;  /* 0x00000001e0e0b824 */ /* 0x000fe200078e0af5 */
[----:B------:R-:W-:-:S02]  /*f620*/  ISETP.GT.U32.AND P0, PT, R245, R223, PT ;  /* 0x000000dff500720c */ /* 0x000fc40003f04070 */
[----:B-1----:R-:W4:Y:S04]  /*f630*/  LDL.LU R227, [R1+0x2a0] ;  /* 0x0002a00001e37983 */ /* 0x002f280000300800 */
[----:B------:R-:W4:Y:S01]  /*f640*/  LDL.LU R216, [R1+0x29c] ;  /* 0x00029c0001d87983 */ /* 0x000f220000300800 */
[C---:B------:R-:W-:Y:S02]  /*f650*/  ISETP.GT.U32.AND P1, PT, R245.reuse, R214, PT ;  /* 0x000000d6f500720c */ /* 0x040fe40003f24070 */
[C---:B------:R-:W-:Y:S02]  /*f660*/  ISETP.GT.U32.AND P4, PT, R245.reuse, R220, PT ;  /* 0x000000dcf500720c */ /* 0x040fe40003f84070 */
[C---:B------:R-:W-:Y:S02]  /*f670*/  ISETP.GT.U32.AND P5, PT, R245.reuse, R219, PT ;  /* 0x000000dbf500720c */ /* 0x040fe40003fa4070 */
[----:B------:R-:W-:-:S07]  /*f680*/  ISETP.GT.U32.AND P3, PT, R245, R218, PT ;  /* 0x000000daf500720c */ /* 0x000fce0003f64070 */
[--C-:B------:R-:W-:Y:S01]  /*f690*/  @!P1 IMAD.IADD R214, R214, 0x1, -R245.reuse ;  /* 0x00000001d6d69824 */ /* 0x100fe200078e0af5 */
[----:B------:R-:W-:Y:S01]  /*f6a0*/  ISETP.GT.U32.AND P2, PT, R245, R221, PT ;  /* 0x000000ddf500720c */ /* 0x000fe20003f44070 */
[--C-:B------:R-:W-:Y:S02]  /*f6b0*/  @!P4 IMAD.IADD R220, R220, 0x1, -R245.reuse ;  /* 0x00000001dcdcc824 */ /* 0x100fe400078e0af5 */
[--C-:B------:R-:W-:Y:S01]  /*f6c0*/  @!P5 IMAD.IADD R219, R219, 0x1, -R245.reuse ;  /* 0x00000001dbdbd824 */ /* 0x100fe200078e0af5 */
[----:B------:R-:W-:Y:S01]  /*f6d0*/  STL [R1+0x2e8], R239 ;  /* 0x0002e8ef01007387 */ /* 0x000fe20000100800 */
[--C-:B------:R-:W-:Y:S02]  /*f6e0*/  @!P0 IMAD.IADD R223, R223, 0x1, -R245.reuse ;  /* 0x00000001dfdf8824 */ /* 0x100fe400078e0af5 */
[--C-:B------:R-:W-:Y:S01]  /*f6f0*/  @!P3 IMAD.IADD R218, R218, 0x1, -R245.reuse ;  /* 0x00000001dadab824 */ /* 0x100fe200078e0af5 */
[----:B------:R1:W-:Y:S05]  /*f700*/  STL [R1+0x2e4], R226 ;  /* 0x0002e4e201007387 */ /* 0x0003ea0000100800 */
[----:B------:R-:W-:Y:S01]  /*f710*/  @!P2 IMAD.IADD R221, R221, 0x1, -R245 ;  /* 0x00000001dddda824 */ /* 0x000fe200078e0af5 */
[----:B------:R1:W-:Y:S04]  /*f720*/  STL [R1+0x2e0], R225 ;  /* 0x0002e0e101007387 */ /* 0x0003e80000100800 */
[----:B------:R1:W-:Y:S04]  /*f730*/  STL [R1+0x2dc], R224 ;  /* 0x0002dce001007387 */ /* 0x0003e80000100800 */
[----:B------:R1:W-:Y:S04]  /*f740*/  STL [R1+0x2d8], R223 ;  /* 0x0002d8df01007387 */ /* 0x0003e80000100800 */
[----:B------:R-:W-:Y:S04]  /*f750*/  STL [R1+0x2d4], R221 ;  /* 0x0002d4dd01007387 */ /* 0x000fe80000100800 */
[----:B------:R1:W-:Y:S04]  /*f760*/  STL [R1+0x2d0], R217 ;  /* 0x0002d0d901007387 */ /* 0x0003e80000100800 */
        /* <DEDUP_REMOVED lines=12> */
[C---:B------:R-:W-:Y:S02]  /*f830*/  ISETP.GT.U32.AND P1, PT, R245.reuse, R220, PT ;  /* 0x000000dcf500720c */ /* 0x040fe40003f24070 */
        /* <DEDUP_REMOVED lines=37> */
[----:B------:R-:W-:Y:S02]  /*fa90*/  ISETP.GT.U32.AND P3, PT, R245, R237, PT ;  /* 0x000000edf500720c */ /* 0x000fe40003f64070 */
[----:B------:R-:W-:-:S03]  /*faa0*/  @!P4 IADD3 R238, R238, -R245, RZ ;  /* 0x800000f5eeeec210 */ /* 0x000fc60007ffe0ff */
[--C-:B------:R-:W-:Y:S02]  /*fab0*/  @!P2 IMAD.IADD R230, R230, 0x1, -R245.reuse ;  /* 0x00000001e6e6a824 */ /* 0x100fe400078e0af5 */
[--C-:B------:R-:W-:Y:S02]  /*fac0*/  @!P0 IMAD.IADD R212, R212, 0x1, -R245.reuse ;  /* 0x00000001d4d48824 */ /* 0x100fe400078e0af5 */
[--C-:B------:R-:W-:Y:S01]  /*fad0*/  @!P5 IMAD.IADD R228, R228, 0x1, -R245.reuse ;  /* 0x00000001e4e4d824 */ /* 0x100fe200078e0af5 */
[----:B------:R1:W-:Y:S01]  /*fae0*/  STL [R1+0x2bc], R213 ;  /* 0x0002bcd501007387 */ /* 0x0003e20000100800 */
[--C-:B------:R-:W-:Y:S02]  /*faf0*/  @!P6 IMAD.IADD R216, R216, 0x1, -R245.reuse ;  /* 0x00000001d8d8e824 */ /* 0x100fe400078e0af5 */
[----:B------:R-:W-:Y:S01]  /*fb00*/  @!P3 IMAD.IADD R237, R237, 0x1, -R245 ;  /* 0x00000001ededb824 */ /* 0x000fe200078e0af5 */
[----:B-1----:R-:W4:Y:S04]  /*fb10*/  LDL.LU R213, [R1+0x26c] ;  /* 0x00026c0001d57983 */ /* 0x002f280000300800 */
[----:B------:R1:W-:Y:S01]  /*fb20*/  STL [R1+0x2b8], R212 ;  /* 0x0002b8d401007387 */ /* 0x0003e20000100800 */
[----:B------:R-:W-:-:S03]  /*fb30*/  ISETP.GT.U32.AND P2, PT, R245, R226, PT ;  /* 0x000000e2f500720c */ /* 0x000fc60003f44070 */
[----:B-1----:R-:W4:Y:S01]  /*fb40*/  LDL.LU R212, [R1+0x268] ;  /* 0x0002680001d47983 */ /* 0x002f220000300800 */
[C---:B------:R-:W-:Y:S02]  /*fb50*/  ISETP.GT.U32.AND P1, PT, R245.reuse, R225, PT ;  /* 0x000000e1f500720c */ /* 0x040fe40003f24070 */
[C---:B------:R-:W-:Y:S02]  /*fb60*/  ISETP.GT.U32.AND P4, PT, R245.reuse, R224, PT ;  /* 0x000000e0f500720c */ /* 0x040fe40003f84070 */
[----:B------:R-:W-:-:S05]  /*fb70*/  ISETP.GT.U32.AND P5, PT, R245, R223, PT ;  /* 0x000000dff500720c */ /* 0x000fca0003fa4070 */
[----:B------:R-:W-:Y:S01]  /*fb80*/  @!P2 IMAD.IADD R226, R226, 0x1, -R245 ;  /* 0x00000001e2e2a824 */ /* 0x000fe200078e0af5 */
[----:B------:R-:W-:-:S03]  /*fb90*/  ISETP.GT.U32.AND P3, PT, R245, R217, PT ;  /* 0x000000d9f500720c */ /* 0x000fc60003f64070 */
[--C-:B------:R-:W-:Y:S01]  /*fba0*/  @!P1 IMAD.IADD R225, R225, 0x1, -R245.reuse ;  /* 0x00000001e1e19824 */ /* 0x100fe200078e0af5 */
[----:B------:R-:W-:Y:S01]  /*fbb0*/  ISETP.GT.U32.AND P0, PT, R245, R227, PT ;  /* 0x000000e3f500720c */ /* 0x000fe20003f04070 */
[--C-:B------:R-:W-:Y:S02]  /*fbc0*/  @!P4 IMAD.IADD R224, R224, 0x1, -R245.reuse ;  /* 0x00000001e0e0c824 */ /* 0x100fe400078e0af5 */
[--C-:B------:R-:W-:Y:S01]  /*fbd0*/  @!P5 IMAD.IADD R223, R223, 0x1, -R245.reuse ;  /* 0x00000001dfdfd824 */ /* 0x100fe200078e0af5 */
[----:B------:R-:W-:Y:S05]  /*fbe0*/  STL [R1+0x2b4], R230 ;  /* 0x0002b4e601007387 */ /* 0x000fea0000100800 */
[--C-:B------:R-:W-:Y:S01]  /*fbf0*/  @!P3 IMAD.IADD R217, R217, 0x1, -R245.reuse ;  /* 0x00000001d9d9b824 */ /* 0x100fe200078e0af5 */
[----:B------:R-:W-:Y:S03]  /*fc00*/  STL [R1+0x2b0], R229 ;  /* 0x0002b0e501007387 */ /* 0x000fe60000100800 */
[----:B------:R-:W-:Y:S01]  /*fc10*/  @!P0 IMAD.IADD R227, R227, 0x1, -R245 ;  /* 0x00000001e3e38824 */ /* 0x000fe200078e0af5 */
        /* <DEDUP_REMOVED lines=16> */
[----:B------:R-:W-:Y:S01]  /*fd20*/  ISETP.GT.U32.AND P6, PT, R245, R226, PT ;  /* 0x000000e2f500720c */ /* 0x000fe20003fc4070 */
[--C-:B------:R-:W-:Y:S01]  /*fd30*/  @!P2 IMAD.IADD R221, R221, 0x1, -R245.reuse ;  /* 0x00000001dddda824 */ /* 0x100fe200078e0af5 */
[C---:B------:R-:W-:Y:S02]  /*fd40*/  ISETP.GT.U32.AND P2, PT, R245.reuse, R225, PT ;  /* 0x000000e1f500720c */ /* 0x040fe40003f44070 */
[----:B------:R-:W-:Y:S02]  /*fd50*/  @!P1 IADD3 R220, R220, -R245, RZ ;  /* 0x800000f5dcdc9210 */ /* 0x000fe40007ffe0ff */
[----:B------:R-:W-:Y:S01]  /*fd60*/  ISETP.GT.U32.AND P1, PT, R245, R224, PT ;  /* 0x000000e0f500720c */ /* 0x000fe20003f24070 */
[--C-:B------:R-:W-:Y:S01]  /*fd70*/  @!P4 IMAD.IADD R219, R219, 0x1, -R245.reuse ;  /* 0x00000001dbdbc824 */ /* 0x100fe200078e0af5 */
[C---:B------:R-:W-:Y:S01]  /*fd80*/  ISETP.GT.U32.AND P4, PT, R245.reuse, R223, PT ;  /* 0x000000dff500720c */ /* 0x040fe20003f84070 */
[----:B------:R-:W-:Y:S01]  /*fd90*/  @!P5 IMAD.IADD R218, R218, 0x1, -R245 ;  /* 0x00000001dadad824 */ /* 0x000fe200078e0af5 */
[----:B------:R-:W-:-:S03]  /*fda0*/  ISETP.GT.U32.AND P5, PT, R245, R217, PT ;  /* 0x000000d9f500720c */ /* 0x000fc60003fa4070 */
[--C-:B------:R-:W-:Y:S02]  /*fdb0*/  @!P6 IMAD.IADD R226, R226, 0x1, -R245.reuse ;  /* 0x00000001e2e2e824 */ /* 0x100fe400078e0af5 */
[----:B------:R-:W-:-:S03]  /*fdc0*/  @!P2 IMAD.IADD R225, R225, 0x1, -R245 ;  /* 0x00000001e1e1a824 */ /* 0x000fc600078e0af5 */
[----:B------:R1:W-:Y:S01]  /*fdd0*/  STL [R1+0x298], R226 ;  /* 0x000298e201007387 */ /* 0x0003e20000100800 */
[--C-:B------:R-:W-:Y:S02]  /*fde0*/  @!P1 IMAD.IADD R224, R224, 0x1, -R245.reuse ;  /* 0x00000001e0e09824 */ /* 0x100fe400078e0af5 */
        /* <DEDUP_REMOVED lines=15> */
[C---:B------:R-:W-:Y:S01]  /*fee0*/  ISETP.GT.U32.AND P1, PT, R245.reuse, R220, PT ;  /* 0x000000dcf500720c */ /* 0x040fe20003f24070 */
        /* <DEDUP_REMOVED lines=17> */
[----:B------:R-:W-:Y:S01]  /*10000*/  IMAD.HI.U32 R235, R244, R234, RZ ;  /* 0x000000eaf4eb7227 */ /* 0x000fe200078e00ff */
[C---:B------:R-:W-:Y:S02]  /*10010*/  ISETP.GT.U32.AND P5, PT, R245.reuse, R218, PT ;  /* 0x000000daf500720c */ /* 0x040fe40003fa4070 */
[C---:B------:R-:W-:Y:S02]  /*10020*/  ISETP.GT.U32.AND P0, PT, R245.reuse, R216, PT ;  /* 0x000000d8f500720c */ /* 0x040fe40003f04070 */
[----:B------:R-:W-:-:S02]  /*10030*/  ISETP.GT.U32.AND P2, PT, R245, R229, PT ;  /* 0x000000e5f500720c */ /* 0x000fc40003f44070 */
[C---:B------:R-:W-:Y:S02]  /*10040*/  ISETP.GT.U32.AND P1, PT, R245.reuse, R238, PT ;  /* 0x000000eef500720c */ /* 0x040fe40003f24070 */
[----:B------:R-:W-:-:S07]  /*10050*/  ISETP.GT.U32.AND P4, PT, R245, R228, PT ;  /* 0x000000e4f500720c */ /* 0x000fce0003f84070 */
[--C-:B------:R-:W-:Y:S02]  /*10060*/  @!P0 IMAD.IADD R216, R216, 0x1, -R245.reuse ;  /* 0x00000001d8d88824 */ /* 0x100fe400078e0af5 */
[--C-:B------:R-:W-:Y:S01]  /*10070*/  @!P2 IMAD.IADD R229, R229, 0x1, -R245.reuse ;  /* 0x00000001e5e5a824 */ /* 0x100fe200078e0af5 */
[C---:B------:R-:W-:Y:S01]  /*10080*/  ISETP.GT.U32.AND P3, PT, R245.reuse, R213, PT ;  /* 0x000000d5f500720c */ /* 0x040fe20003f64070 */
[----:B------:R-:W-:Y:S02]  /*10090*/  @!P1 IMAD.IADD R238, R238, 0x1, -R245 ;  /* 0x00000001eeee9824 */ /* 0x000fe400078e0af5 */
[----:B------:R-:W-:Y:S02]  /*100a0*/  IMAD.MOV R235, RZ, RZ, -R235 ;  /* 0x000000ffffeb7224 */ /* 0x000fe400078e0aeb */
[----:B------:R-:W-:Y:S02]  /*100b0*/  @!P4 IMAD.IADD R228, R228, 0x1, -R245 ;  /* 0x00000001e4e4c824 */ /* 0x000fe400078e0af5 */
[----:B------:R-:W-:-:S02]  /*100c0*/  IMAD R234, R245, R235, R234 ;  /* 0x000000ebf5ea7224 */ /* 0x000fc400078e02ea */
[----:B------:R-:W-:-:S04]  /*100d0*/  @!P5 IMAD.IADD R218, R218, 0x1, -R245 ;  /* 0x00000001dadad824 */ /* 0x000fc800078e0af5 */
[----:B------:R-:W-:Y:S01]  /*100e0*/  @!P3 IMAD.IADD R213, R213, 0x1, -R245 ;  /* 0x00000001d5d5b824 */ /* 0x000fe200078e0af5 */
[----:B------:R-:W-:Y:S04]  /*100f0*/  STL [R1+0x4e14], R234 ;  /* 0x004e14ea01007387 */ /* 0x000fe80000100800 */
[----:B------:R-:W-:Y:S04]  /*10100*/  STL [R1+0x280], R239 ;  /* 0x000280ef01007387 */ /* 0x000fe80000100800 */
[----:B------:R-:W-:Y:S04]  /*10110*/  STL [R1+0x27c], R221 ;  /* 0x00027cdd01007387 */ /* 0x000fe80000100800 */
[----:B------:R-:W-:Y:S04]  /*10120*/  STL [R1+0x278], R220 ;  /* 0x000278dc01007387 */ /* 0x000fe80000100800 */
[----:B------:R-:W-:Y:S04]  /*10130*/  STL [R1+0x274], R219 ;  /* 0x000274db01007387 */ /* 0x000fe80000100800 */
[----:B------:R-:W-:Y:S04]  /*10140*/  STL [R1+0x270], R218 ;  /* 0x000270da01007387 */ /* 0x000fe80000100800 */
[----:B------:R1:W-:Y:S04]  /*10150*/  STL [R1+0x26c], R213 ;  /* 0x00026cd501007387 */ /* 0x0003e80000100800 */
[----:B------:R1:W-:Y:S04]  /*10160*/  STL [R1+0x268], R212 ;  /* 0x000268d401007387 */ /* 0x0003e80000100800 */
[----:B-1----:R-:W4:Y:S01]  /*10170*/  LDL.LU R213, [R1+0x230] ;  /* 0x0002300001d57983 */ /* 0x002f220000300800 */
[----:B------:R-:W-:-:S03]  /*10180*/  IADD3 R212, R222, 0x1f4, RZ ;  /* 0x000001f4ded47810 */ /* 0x000fc60007ffe0ff */
        /* <DEDUP_REMOVED lines=10> */
[C---:B------:R-:W-:Y:S02]  /*10230*/  ISETP.GT.U32.AND P6, PT, R245.reuse, R216, PT ;  /* 0x000000d8f500720c */ /* 0x040fe40003fc4070 */
[----:B------:R-:W-:Y:S02]  /*10240*/  @!P0 IADD3 R226, R226, -R245, RZ ;  /* 0x800000f5e2e28210 */ /* 0x000fe40007ffe0ff */
[----:B------:R-:W-:Y:S01]  /*10250*/  ISETP.GT.U32.AND P0, PT, R245, R229, PT ;  /* 0x000000e5f500720c */ /* 0x000fe20003f04070 */
[--C-:B------:R-:W-:Y:S01]  /*10260*/  @!P2 IMAD.IADD R225, R225, 0x1, -R245.reuse ;  /* 0x00000001e1e1a824 */ /* 0x100fe200078e0af5 */
[C---:B------:R-:W-:Y:S01]  /*10270*/  ISETP.GT.U32.AND P2, PT, R245.reuse, R238, PT ;  /* 0x000000eef500720c */ /* 0x040fe20003f44070 */
[----:B------:R-:W-:Y:S01]  /*10280*/  @!P1 IMAD.IADD R224, R224, 0x1, -R245 ;  /* 0x00000001e0e09824 */ /* 0x000fe200078e0af5 */
[----:B------:R-:W-:-:S05]  /*10290*/  ISETP.GT.U32.AND P1, PT, R245, R228, PT ;  /* 0x000000e4f500720c */ /* 0x000fca0003f24070 */
[----:B------:R-:W-:-:S04]  /*102a0*/  @!P6 IMAD.IADD R216, R216, 0x1, -R245 ;  /* 0x00000001d8d8e824 */ /* 0x000fc800078e0af5 */
[--C-:B------:R-:W-:Y:S01]  /*102b0*/  @!P0 IMAD.IADD R229, R229, 0x1, -R245.reuse ;  /* 0x00000001e5e58824 */ /* 0x100fe200078e0af5 */
        /* <DEDUP_REMOVED lines=53> */
[----:B------:R-:W-:Y:S05]  /*10610*/  STL [R1+0x248], R226 ;  /* 0x000248e201007387 */ /* 0x000fea0000100800 */
[----:B------:R-:W-:Y:S01]  /*10620*/  @!P5 IMAD.IADD R217, R217, 0x1, -R245 ;  /* 0x00000001d9d9d824 */ /* 0x000fe200078e0af5 */
[----:B------:R1:W-:Y:S04]  /*10630*/  STL [R1+0x244], R225 ;  /* 0x000244e101007387 */ /* 0x0003e80000100800 */
[----:B------:R-:W-:Y:S04]  /*10640*/  STL [R1+0x240], R224 ;  /* 0x000240e001007387 */ /* 0x000fe80000100800 */
[----:B------:R-:W-:Y:S04]  /*10650*/  STL [R1+0x23c], R223 ;  /* 0x00023cdf01007387 */ /* 0x000fe80000100800 */
[----:B------:R1:W-:Y:S04]  /*10660*/  STL [R1+0x238], R217 ;  /* 0x000238d901007387 */ /* 0x0003e80000100800 */
        /* <DEDUP_REMOVED lines=11> */
[----:B------:R-:W-:Y:S02]  /*10720*/  ISETP.GT.U32.AND P6, PT, R245, R213, PT ;  /* 0x000000d5f500720c */ /* 0x000fe40003fc4070 */
[----:B------:R-:W-:Y:S02]  /*10730*/  @!P3 IADD3 R229, R229, -R245, RZ ;  /* 0x800000f5e5e5b210 */ /* 0x000fe40007ffe0ff */
[C---:B------:R-:W-:Y:S01]  /*10740*/  ISETP.GT.U32.AND P3, PT, R245.reuse, R221, PT ;  /* 0x000000ddf500720c */ /* 0x040fe20003f64070 */
        /* <DEDUP_REMOVED lines=22> */
[C---:B------:R-:W-:Y:S01]  /*108b0*/  ISETP.GT.U32.AND P5, PT, R245.reuse, R212, PT ;  /* 0x000000d4f500720c */ /* 0x040fe20003fa4070 */
        /* <DEDUP_REMOVED lines=42> */
[----:B------:R1:W-:Y:S04]  /*10b60*/  STL [R1+0x200], R212 ;  /* 0x000200d401007387 */ /* 0x0003e80000100800 */
[----:B------:R-:W-:Y:S01]  /*10b70*/  STL [R1+0x204], R227 ;  /* 0x000204e301007387 */ /* 0x000fe20000100800 */
[----:B-1----:R-:W-:-:S02]  /*10b80*/  IMAD.MOV.U32 R212, RZ, RZ, R211 ;  /* 0x000000ffffd47224 */ /* 0x002fc400078e00d3 */
[----:B------:R-:W-:Y:S02]  /*10b90*/  IMAD.MOV.U32 R211, RZ, RZ, R210 ;  /* 0x000000ffffd37224 */ /* 0x000fe400078e00d2 */
        /* <DEDUP_REMOVED lines=12> */
[----:B------:R-:W-:Y:S01]  /*10c60*/  ISETP.GT.U32.AND P5, PT, R245, R217, PT ;  /* 0x000000d9f500720c */ /* 0x000fe20003fa4070 */
[--C-:B------:R-:W-:Y:S01]  /*10c70*/  @!P3 IMAD.IADD R221, R221, 0x1, -R245.reuse ;  /* 0x00000001ddddb824 */ /* 0x100fe200078e0af5 */
[C---:B------:R-:W-:Y:S01]  /*10c80*/  ISETP.GT.U32.AND P3, PT, R245.reuse, R226, PT ;  /* 0x000000e2f500720c */ /* 0x040fe20003f64070 */
[--C-:B------:R-:W-:Y:S01]  /*10c90*/  @!P0 IMAD.IADD R220, R220, 0x1, -R245.reuse ;  /* 0x00000001dcdc8824 */ /* 0x100fe200078e0af5 */
[----:B------:R-:W-:Y:S01]  /*10ca0*/  ISETP.GT.U32.AND P0, PT, R245, R224, PT ;  /* 0x000000e0f500720c */ /* 0x000fe20003f04070 */
[----:B------:R-:W-:Y:S01]  /*10cb0*/  @!P2 IMAD.IADD R219, R219, 0x1, -R245 ;  /* 0x00000001dbdba824 */ /* 0x000fe200078e0af5 */
[----:B------:R-:W-:-:S05]  /*10cc0*/  ISETP.GT.U32.AND P2, PT, R245, R214, PT ;  /* 0x000000d6f500720c */ /* 0x000fca0003f44070 */
[--C-:B------:R-:W-:Y:S02]  /*10cd0*/  @!P6 IMAD.IADD R225, R225, 0x1, -R245.reuse ;  /* 0x00000001e1e1e824 */ /* 0x100fe400078e0af5 */
[--C-:B------:R-:W-:Y:S02]  /*10ce0*/  @!P5 IMAD.IADD R217, R217, 0x1, -R245.reuse ;  /* 0x00000001d9d9d824 */ /* 0x100fe400078e0af5 */
[--C-:B------:R-:W-:Y:S01]  /*10cf0*/  @!P3 IMAD.IADD R226, R226, 0x1, -R245.reuse ;  /* 0x00000001e2e2b824 */ /* 0x100fe200078e0af5 */
[----:B------:R1:W-:Y:S01]  /*10d00*/  STL [R1+0x1fc], R225 ;  /* 0x0001fce101007387 */ /* 0x0003e20000100800 */
[----:B------:R-:W-:Y:S02]  /*10d10*/  @!P0 IMAD.IADD R224, R224, 0x1, -R245 ;  /* 0x00000001e0e08824 */ /* 0x000fe400078e0af5 */
[----:B------:R-:W-:Y:S01]  /*10d20*/  @!P2 IADD3 R214, R214, -R245, RZ ;  /* 0x800000f5d6d6a210 */ /* 0x000fe20007ffe0ff */
[----:B-1----:R-:W2:Y:S04]  /*10d30*/  LDL.LU R225, [R1+0x1b8] ;  /* 0x0001b80001e17983 */ /* 0x002ea80000300800 */
[----:B------:R1:W-:Y:S04]  /*10d40*/  STL [R1+0x1f8], R217 ;  /* 0x0001f8d901007387 */ /* 0x0003e80000100800 */
[----:B-1----:R-:W3:Y:S04]  /*10d50*/  LDL.LU R217, [R1+0x1b4] ;  /* 0x0001b40001d97983 */ /* 0x002ee80000300800 */
[----:B------:R-:W2:Y:S04]  /*10d60*/  LDL.LU R228, [R1+0x1b0] ;  /* 0x0001b00001e47983 */ /* 0x000ea80000300800 */
[----:B------:R1:W-:Y:S04]  /*10d70*/  STL [R1+0x1f4], R226 ;  /* 0x0001f4e201007387 */ /* 0x0003e80000100800 */
[----:B------:R1:W-:Y:S04]  /*10d80*/  STL [R1+0x1f0], R224 ;  /* 0x0001f0e001007387 */ /* 0x0003e80000100800 */
[----:B------:R1:W-:Y:S04]  /*10d90*/  STL [R1+0x1ec], R214 ;  /* 0x0001ecd601007387 */ /* 0x0003e80000100800 */
[----:B------:R-:W3:Y:S04]  /*10da0*/  LDL.LU R237, [R1+0x1ac] ;  /* 0x0001ac0001ed7983 */ /* 0x000ee80000300800 */
[----:B------:R-:W3:Y:S04]  /*10db0*/  LDL.LU R227, [R1+0x1a8] ;  /* 0x0001a80001e37983 */ /* 0x000ee80000300800 */
[----:B-1----:R-:W3:Y:S01]  /*10dc0*/  LDL.LU R226, [R1+0x1a4] ;  /* 0x0001a40001e27983 */ /* 0x002ee20000300800 */
[----:B------:R-:W-:-:S02]  /*10dd0*/  ISETP.GT.U32.AND P4, PT, R245, R213, PT ;  /* 0x000000d5f500720c */ /* 0x000fc40003f84070 */
[C---:B----4-:R-:W-:Y:S01]  /*10de0*/  ISETP.GT.U32.AND P1, PT, R245.reuse, R218, PT ;  /* 0x000000daf500720c */ /* 0x050fe20003f24070 */
[----:B------:R-:W4:Y:S01]  /*10df0*/  LDL.LU R224, [R1+0x1a0] ;  /* 0x0001a00001e07983 */ /* 0x000f220000300800 */
[C---:B------:R-:W-:Y:S02]  /*10e00*/  ISETP.GT.U32.AND P5, PT, R245.reuse, R223, PT ;  /* 0x000000dff500720c */ /* 0x040fe40003fa4070 */
[----:B------:R-:W-:Y:S01]  /*10e10*/  ISETP.GT.U32.AND P3, PT, R245, R221, PT ;  /* 0x000000ddf500720c */ /* 0x000fe20003f64070 */
[----:B------:R-:W4:Y:S06]  /*10e20*/  LDL.LU R214, [R1+0x19c] ;  /* 0x00019c0001d67983 */ /* 0x000f2c0000300800 */
[----:B------:R-:W-:-:S02]  /*10e30*/  @!P4 IADD3 R213, R213, -R245, RZ ;  /* 0x800000f5d5d5c210 */ /* 0x000fc40007ffe0ff */
[C---:B------:R-:W-:Y:S01]  /*10e40*/  ISETP.GT.U32.AND P4, PT, R245.reuse, R216, PT ;  /* 0x000000d8f500720c */ /* 0x040fe20003f84070 */
[----:B------:R-:W-:Y:S01]  /*10e50*/  @!P1 IMAD.IADD R218, R218, 0x1, -R245 ;  /* 0x00000001dada9824 */ /* 0x000fe200078e0af5 */
[----:B------:R-:W-:-:S11]  /*10e60*/  ISETP.GT.U32.AND P1, PT, R245, R213, PT ;  /* 0x000000d5f500720c */ /* 0x000fd60003f24070 */
[--C-:B------:R-:W-:Y:S01]  /*10e70*/  @!P4 IMAD.IADD R216, R216, 0x1, -R245.reuse ;  /* 0x00000001d8d8c824 */ /* 0x100fe200078e0af5 */
[C---:B------:R-:W-:Y:S02]  /*10e80*/  ISETP.GT.U32.AND P4, PT, R245.reuse, R230, PT ;  /* 0x000000e6f500720c */ /* 0x040fe40003f84070 */
[C---:B------:R-:W-:Y:S02]  /*10e90*/  ISETP.GT.U32.AND P0, PT, R245.reuse, R220, PT ;  /* 0x000000dcf500720c */ /* 0x040fe40003f04070 */
[----:B------:R-:W-:Y:S01]  /*10ea0*/  ISETP.GT.U32.AND P6, PT, R245, R216, PT ;  /* 0x000000d8f500720c */ /* 0x000fe20003fc4070 */
[--C-:B------:R-:W-:Y:S02]  /*10eb0*/  @!P5 IMAD.IADD R223, R223, 0x1, -R245.reuse ;  /* 0x00000001dfdfd824 */ /* 0x100fe400078e0af5 */
[----:B------:R-:W-:-:S06]  /*10ec0*/  @!P3 IMAD.IADD R221, R221, 0x1, -R245 ;  /* 0x00000001ddddb824 */ /* 0x000fcc00078e0af5 */
[--C-:B------:R-:W-:Y:S02]  /*10ed0*/  @!P4 IMAD.IADD R230, R230, 0x1, -R245.reuse ;  /* 0x00000001e6e6c824 */ /* 0x100fe400078e0af5 */
[--C-:B------:R-:W-:Y:S02]  /*10ee0*/  @!P1 IMAD.IADD R213, R213, 0x1, -R245.reuse ;  /* 0x00000001d5d59824 */ /* 0x100fe400078e0af5 */
[--C-:B------:R-:W-:Y:S02]  /*10ef0*/  @!P0 IMAD.IADD R220, R220, 0x1, -R245.reuse ;  /* 0x00000001dcdc8824 */ /* 0x100fe400078e0af5 */
[----:B------:R-:W-:Y:S01]  /*10f00*/  @!P6 IMAD.IADD R216, R216, 0x1, -R245 ;  /* 0x00000001d8d8e824 */ /* 0x000fe200078e0af5 */
        /* <DEDUP_REMOVED lines=19> */
[----:B------:R1:W-:Y:S04]  /*11040*/  STL [R1+0x1e0], R223 ;  /* 0x0001e0df01007387 */ /* 0x0003e80000100800 */
[----:B------:R1:W-:Y:S04]  /*11050*/  STL [R1+0x1dc], R221 ;  /* 0x0001dcdd01007387 */ /* 0x0003e80000100800 */
[----:B------:R-:W-:Y:S04]  /*11060*/  STL [R1+0x1d8], R220 ;  /* 0x0001d8dc01007387 */ /* 0x000fe80000100800 */
        /* <DEDUP_REMOVED lines=11> */
[C---:B---3--:R-:W-:Y:S02]  /*11120*/  ISETP.GT.U32.AND P4, PT, R245.reuse, R237, PT ;  /* 0x000000edf500720c */ /* 0x048fe40003f84070 */
[C---:B------:R-:W-:Y:S02]  /*11130*/  ISETP.GT.U32.AND P5, PT, R245.reuse, R227, PT ;  /* 0x000000e3f500720c */ /* 0x040fe40003fa4070 */
[----:B------:R-:W-:-:S07]  /*11140*/  ISETP.GT.U32.AND P3, PT, R245, R226, PT ;  /* 0x000000e2f500720c */ /* 0x000fce0003f64070 */
[--C-:B------:R-:W-:Y:S01]  /*11150*/  @!P6 IMAD.IADD R228, R228, 0x1, -R245.reuse ;  /* 0x00000001e4e4e824 */ /* 0x100fe200078e0af5 */
[----:B------:R-:W-:Y:S01]  /*11160*/  ISETP.GT.U32.AND P6, PT, R245, R210, PT ;  /* 0x000000d2f500720c */ /* 0x000fe20003fc4070 */
[--C-:B------:R-:W-:Y:S01]  /*11170*/  @!P4 IMAD.IADD R237, R237, 0x1, -R245.reuse ;  /* 0x00000001ededc824 */ /* 0x100fe200078e0af5 */
[----:B------:R-:W-:Y:S01]  /*11180*/  ISETP.GT.U32.AND P4, PT, R245, R239, PT ;  /* 0x000000eff500720c */ /* 0x000fe20003f84070 */
[--C-:B------:R-:W-:Y:S01]  /*11190*/  @!P5 IMAD.IADD R227, R227, 0x1, -R245.reuse ;  /* 0x00000001e3e3d824 */ /* 0x100fe200078e0af5 */
[C---:B------:R-:W-:Y:S01]  /*111a0*/  ISETP.GT.U32.AND P5, PT, R245.reuse, R229, PT ;  /* 0x000000e5f500720c */ /* 0x040fe20003fa4070 */
[----:B------:R-:W-:Y:S01]  /*111b0*/  @!P3 IMAD.IADD R226, R226, 0x1, -R245 ;  /* 0x00000001e2e2b824 */ /* 0x000fe200078e0af5 */
[----:B------:R-:W-:-:S07]  /*111c0*/  ISETP.GT.U32.AND P3, PT, R245, R238, PT ;  /* 0x000000eef500720c */ /* 0x000fce0003f64070 */
        /* <DEDUP_REMOVED lines=17> */
[----:B------:R-:W-:Y:S02]  /*112e0*/  ISETP.GT.U32.AND P1, PT, R245, R213, PT ;  /* 0x000000d5f500720c */ /* 0x000fe40003f24070 */
[----:B------:R-:W-:Y:S02]  /*112f0*/  @!P2 IADD3 R225, R225, -R245, RZ ;  /* 0x800000f5e1e1a210 */ /* 0x000fe40007ffe0ff */
[C---:B------:R-:W-:Y:S01]  /*11300*/  ISETP.GT.U32.AND P2, PT, R245.reuse, R214, PT ;  /* 0x000000d6f500720c */ /* 0x040fe20003f44070 */
[----:B------:R-:W-:Y:S01]  /*11310*/  @!P0 IMAD.IADD R224, R224, 0x1, -R245 ;  /* 0x00000001e0e08824 */ /* 0x000fe200078e0af5 */
[C---:B------:R-:W-:Y:S02]  /*11320*/  ISETP.GT.U32.AND P0, PT, R245.reuse, R225, PT ;  /* 0x000000e1f500720c */ /* 0x040fe40003f04070 */
[C---:B------:R-:W-:Y:S02]  /*11330*/  ISETP.GT.U32.AND P4, PT, R245.reuse, R237, PT ;  /* 0x000000edf500720c */ /* 0x040fe40003f84070 */
[----:B------:R-:W-:-:S03]  /*11340*/  ISETP.GT.U32.AND P5, PT, R245, R227, PT ;  /* 0x000000e3f500720c */ /* 0x000fc60003fa4070 */
[----:B------:R-:W-:Y:S01]  /*11350*/  @!P1 IMAD.IADD R213, R213, 0x1, -R245 ;  /* 0x00000001d5d59824 */ /* 0x000fe200078e0af5 */
[----:B------:R-:W-:-:S03]  /*11360*/  ISETP.GT.U32.AND P1, PT, R245, R228, PT ;  /* 0x000000e4f500720c */ /* 0x000fc60003f24070 */
[--C-:B------:R-:W-:Y:S01]  /*11370*/  @!P2 IMAD.IADD R214, R214, 0x1, -R245.reuse ;  /* 0x00000001d6d6a824 */ /* 0x100fe200078e0af5 */
[C---:B------:R-:W-:Y:S02]  /*11380*/  ISETP.GT.U32.AND P2, PT, R245.reuse, R217, PT ;  /* 0x000000d9f500720c */ /* 0x040fe40003f44070 */
[C---:B------:R-:W-:Y:S02]  /*11390*/  ISETP.GT.U32.AND P6, PT, R245.reuse, R213, PT ;  /* 0x000000d5f500720c */ /* 0x040fe40003fc4070 */
[----:B------:R-:W-:Y:S02]  /*113a0*/  ISETP.GT.U32.AND P3, PT, R245, R226, PT ;  /* 0x000000e2f500720c */ /* 0x000fe40003f64070 */
[----:B------:R-:W-:Y:S01]  /*113b0*/  @!P0 IADD3 R225, R225, -R245, RZ ;  /* 0x800000f5e1e18210 */ /* 0x000fe20007ffe0ff */
[--C-:B------:R-:W-:Y:S02]  /*113c0*/  @!P4 IMAD.IADD R237, R237, 0x1, -R245.reuse ;  /* 0x00000001ededc824 */ /* 0x100fe400078e0af5 */
[----:B------:R-:W-:-:S02]  /*113d0*/  @!P1 IMAD.IADD R228, R228, 0x1, -R245 ;  /* 0x00000001e4e49824 */ /* 0x000fc400078e0af5 */
[--C-:B------:R-:W-:Y:S02]  /*113e0*/  @!P5 IMAD.IADD R227, R227, 0x1, -R245.reuse ;  /* 0x00000001e3e3d824 */ /* 0x100fe400078e0af5 */
[--C-:B------:R-:W-:Y:S01]  /*113f0*/  @!P2 IMAD.IADD R217, R217, 0x1, -R245.reuse ;  /* 0x00000001d9d9a824 */ /* 0x100fe200078e0af5 */
[----:B------:R1:W-:Y:S01]  /*11400*/  STL [R1+0x1b8], R225 ;  /* 0x0001b8e101007387 */ /* 0x0003e20000100800 */
[----:B------:R-:W-:Y:S01]  /*11410*/  IABS R236, R216 ;  /* 0x000000d800ec7213 */ /* 0x000fe20000000000 */
[----:B------:R-:W-:Y:S02]  /*11420*/  @!P6 IMAD.IADD R213, R213, 0x1, -R245 ;  /* 0x00000001d5d5e824 */ /* 0x000fe400078e0af5 */
[----:B-1----:R-:W4:Y:S04]  /*11430*/  LDL.LU R225, [R1+0x16c] ;  /* 0x00016c0001e17983 */ /* 0x002f280000300800 */
[----:B------:R1:W-:Y:S01]  /*11440*/  STL [R1+0x1b4], R217 ;  /* 0x0001b4d901007387 */ /* 0x0003e20000100800 */
[----:B------:R-:W-:-:S03]  /*11450*/  ISETP.GT.U32.AND P1, PT, R245, R223, PT ;  /* 0x000000dff500720c */ /* 0x000fc60003f24070 */
[----:B-1----:R-:W4:Y:S01]  /*11460*/  LDL.LU R217, [R1+0x168] ;  /* 0x0001680001d97983 */ /* 0x002f220000300800 */
[----:B------:R-:W-:-:S03]  /*11470*/  ISETP.GT.U32.AND P4, PT, R245, R221, PT ;  /* 0x000000ddf500720c */ /* 0x000fc60003f84070 */
[----:B------:R-:W4:Y:S01]  /*11480*/  LDL.LU R216, [R1+0x164] ;  /* 0x0001640001d87983 */ /* 0x000f220000300800 */
[C---:B------:R-:W-:Y:S01]  /*11490*/  ISETP.GT.U32.AND P5, PT, R245.reuse, R220, PT ;  /* 0x000000dcf500720c */ /* 0x040fe20003fa4070 */
[--C-:B------:R-:W-:Y:S01]  /*114a0*/  @!P3 IMAD.IADD R226, R226, 0x1, -R245.reuse ;  /* 0x00000001e2e2b824 */ /* 0x100fe200078e0af5 */
[C---:B------:R-:W-:Y:S02]  /*114b0*/  ISETP.GT.U32.AND P0, PT, R245.reuse, R224, PT ;  /* 0x000000e0f500720c */ /* 0x040fe40003f04070 */
[----:B------:R-:W-:Y:S01]  /*114c0*/  ISETP.GT.U32.AND P3, PT, R245, R219, PT ;  /* 0x000000dbf500720c */ /* 0x000fe20003f64070 */
[----:B------:R-:W-:Y:S01]  /*114d0*/  @!P1 IMAD.IADD R223, R223, 0x1, -R245 ;  /* 0x00000001dfdf9824 */ /* 0x000fe200078e0af5 */
[----:B------:R-:W-:-:S03]  /*114e0*/  ISETP.GT.U32.AND P2, PT, R245, R214, PT ;  /* 0x000000d6f500720c */ /* 0x000fc60003f44070 */
[----:B------:R-:W-:-:S04]  /*114f0*/  @!P4 IMAD.IADD R221, R221, 0x1, -R245 ;  /* 0x00000001ddddc824 */ /* 0x000fc800078e0af5 */
[----:B------:R-:W-:Y:S01]  /*11500*/  @!P5 IADD3 R220, R220, -R245, RZ ;  /* 0x800000f5dcdcd210 */ /* 0x000fe20007ffe0ff */
[----:B------:R-:W-:Y:S01]  /*11510*/  STL [R1+0x1b0], R228 ;  /* 0x0001b0e401007387 */ /* 0x000fe20000100800 */
[--C-:B------:R-:W-:Y:S02]  /*11520*/  @!P0 IMAD.IADD R224, R224, 0x1, -R245.reuse ;  /* 0x00000001e0e08824 */ /* 0x100fe400078e0af5 */
[--C-:B------:R-:W-:Y:S01]  /*11530*/  @!P3 IMAD.IADD R219, R219, 0x1, -R245.reuse ;  /* 0x00000001dbdbb824 */ /* 0x100fe200078e0af5 */
[----:B------:R-:W-:Y:S01]  /*11540*/  STL [R1+0x1ac], R237 ;  /* 0x0001aced01007387 */ /* 0x000fe20000100800 */
[----:B------:R-:W-:-:S03]  /*11550*/  @!P2 IMAD.IADD R214, R214, 0x1, -R245 ;  /* 0x00000001d6d6a824 */ /* 0x000fc600078e0af5 */
[----:B------:R-:W-:Y:S04]  /*11560*/  STL [R1+0x1a8], R227 ;  /* 0x0001a8e301007387 */ /* 0x000fe80000100800 */
[----:B------:R-:W-:Y:S04]  /*11570*/  STL [R1+0x1a4], R226 ;  /* 0x0001a4e201007387 */ /* 0x000fe80000100800 */
[----:B------:R-:W-:Y:S04]  /*11580*/  STL [R1+0x1a0], R224 ;  /* 0x0001a0e001007387 */ /* 0x000fe80000100800 */
[----:B------:R1:W-:Y:S04]  /*11590*/  STL [R1+0x19c], R214 ;  /* 0x00019cd601007387 */ /* 0x0003e80000100800 */
[----:B------:R1:W-:Y:S02]  /*115a0*/  STL [R1+0x198], R213 ;  /* 0x000198d501007387 */ /* 0x0003e40000100800 */
[----:B-1----:R-:W-:-:S02]  /*115b0*/  IMAD.MOV.U32 R214, RZ, RZ, R212 ;  /* 0x000000ffffd67224 */ /* 0x002fc400078e00d4 */
[----:B------:R-:W4:Y:S01]  /*115c0*/  LDL.LU R212, [R1+0x160] ;  /* 0x0001600001d47983 */ /* 0x000f220000300800 */
[----:B------:R-:W-:-:S03]  /*115d0*/  IMAD.MOV.U32 R213, RZ, RZ, R211 ;  /* 0x000000ffffd57224 */ /* 0x000fc600078e00d3 */
[----:B------:R-:W4:Y:S04]  /*115e0*/  LDL.LU R211, [R1+0x15c] ;  /* 0x00015c0001d37983 */ /* 0x000f280000300800 */
[----:B------:R-:W4:Y:S04]  /*115f0*/  LDL.LU R228, [R1+0x158] ;  /* 0x0001580001e47983 */ /* 0x000f280000300800 */
[----:B------:R-:W4:Y:S01]  /*11600*/  LDL.LU R224, [R1+0x154] ;  /* 0x0001540001e07983 */ /* 0x000f220000300800 */
[C---:B--2---:R-:W-:Y:S02]  /*11610*/  ISETP.GT.U32.AND P6, PT, R245.reuse, R240, PT ;  /* 0x000000f0f500720c */ /* 0x044fe40003fc4070 */
[----:B------:R-:W-:-:S02]  /*11620*/  ISETP.GT.U32.AND P1, PT, R245, R239, PT ;  /* 0x000000eff500720c */ /* 0x000fc40003f24070 */
[C---:B---3--:R-:W-:Y:S02]  /*11630*/  ISETP.GT.U32.AND P4, PT, R245.reuse, R229, PT ;  /* 0x000000e5f500720c */ /* 0x048fe40003f84070 */
        /* <DEDUP_REMOVED lines=12> */
[----:B------:R-:W-:Y:S01]  /*11700*/  @!P4 IADD3 R220, R220, -R245, RZ ;  /* 0x800000f5dcdcc210 */ /* 0x000fe20007ffe0ff */
[----:B------:R-:W-:Y:S02]  /*11710*/  @!P5 IMAD.IADD R219, R219, 0x1, -R245 ;  /* 0x00000001dbdbd824 */ /* 0x000fe400078e0af5 */
[----:B-1----:R-:W2:Y:S04]  /*11720*/  LDL.LU R223, [R1+0x150] ;  /* 0x0001500001df7983 */ /* 0x002ea80000300800 */
[----:B------:R-:W3:Y:S04]  /*11730*/  LDL.LU R230, [R1+0x14c] ;  /* 0x00014c0001e67983 */ /* 0x000ee80000300800 */
[----:B------:R-:W2:Y:S04]  /*11740*/  LDL.LU R227, [R1+0x148] ;  /* 0x0001480001e37983 */ /* 0x000ea80000300800 */
[----:B------:R1:W-:Y:S04]  /*11750*/  STL [R1+0x190], R221 ;  /* 0x000190dd01007387 */ /* 0x0003e80000100800 */
[----:B------:R1:W-:Y:S04]  /*11760*/  STL [R1+0x18c], R220 ;  /* 0x00018cdc01007387 */ /* 0x0003e80000100800 */
[----:B------:R4:W-:Y:S04]  /*11770*/  STL [R1+0x188], R219 ;  /* 0x000188db01007387 */ /* 0x0009e80000100800 */
[----:B------:R-:W3:Y:S04]  /*11780*/  LDL.LU R226, [R1+0x144] ;  /* 0x0001440001e27983 */ /* 0x000ee80000300800 */
[----:B-1----:R-:W3:Y:S04]  /*11790*/  LDL.LU R221, [R1+0x140] ;  /* 0x0001400001dd7983 */ /* 0x002ee80000300800 */
[----:B------:R-:W3:Y:S01]  /*117a0*/  LDL.LU R220, [R1+0x13c] ;  /* 0x00013c0001dc7983 */ /* 0x000ee20000300800 */
[----:B------:R-:W-:-:S02]  /*117b0*/  ISETP.GT.U32.AND P2, PT, R245, R210, PT ;  /* 0x000000d2f500720c */ /* 0x000fc40003f44070 */
[C---:B------:R-:W-:Y:S01]  /*117c0*/  ISETP.GT.U32.AND P0, PT, R245.reuse, R218, PT ;  /* 0x000000daf500720c */ /* 0x040fe20003f04070 */
[----:B----4-:R-:W4:Y:S01]  /*117d0*/  LDL.LU R219, [R1+0x138] ;  /* 0x0001380001db7983 */ /* 0x010f220000300800 */
[----:B------:R-:W-:-:S09]  /*117e0*/  ISETP.GT.U32.AND P3, PT, R245, R225, PT ;  /* 0x000000e1f500720c */ /* 0x000fd20003f64070 */
[--C-:B------:R-:W-:Y:S01]  /*117f0*/  @!P2 IMAD.IADD R210, R210, 0x1, -R245.reuse ;  /* 0x00000001d2d2a824 */ /* 0x100fe200078e0af5 */
[C---:B------:R-:W-:Y:S01]  /*11800*/  ISETP.GT.U32.AND P2, PT, R245.reuse, R216, PT ;  /* 0x000000d8f500720c */ /* 0x040fe20003f44070 */
[--C-:B------:R-:W-:Y:S01]  /*11810*/  @!P0 IMAD.IADD R218, R218, 0x1, -R245.reuse ;  /* 0x00000001dada8824 */ /* 0x100fe200078e0af5 */
[----:B------:R-:W-:Y:S01]  /*11820*/  ISETP.GT.U32.AND P0, PT, R245, R217, PT ;  /* 0x000000d9f500720c */ /* 0x000fe20003f04070 */
[----:B------:R-:W-:-:S03]  /*11830*/  @!P3 IMAD.IADD R225, R225, 0x1, -R245 ;  /* 0x00000001e1e1b824 */ /* 0x000fc600078e0af5 */
[----:B------:R-:W-:-:S07]  /*11840*/  ISETP.GT.U32.AND P3, PT, R245, R218, PT ;  /* 0x000000daf500720c */ /* 0x000fce0003f64070 */
[--C-:B------:R-:W-:Y:S01]  /*11850*/  @!P2 IMAD.IADD R216, R216, 0x1, -R245.reuse ;  /* 0x00000001d8d8a824 */ /* 0x100fe200078e0af5 */
[----:B------:R-:W-:Y:S01]  /*11860*/  ISETP.GT.U32.AND P2, PT, R245, R240, PT ;  /* 0x000000f0f500720c */ /* 0x000fe20003f44070 */
[--C-:B------:R-:W-:Y:S01]  /*11870*/  @!P0 IMAD.IADD R217, R217, 0x1, -R245.reuse ;  /* 0x00000001d9d98824 */ /* 0x100fe200078e0af5 */
[C---:B------:R-:W-:Y:S02]  /*11880*/  ISETP.GT.U32.AND P0, PT, R245.reuse, R210, PT ;  /* 0x000000d2f500720c */ /* 0x040fe40003f04070 */
[C---:B------:R-:W-:Y:S01]  /*11890*/  ISETP.GT.U32.AND P1, PT, R245.reuse, R239, PT ;  /* 0x000000eff500720c */ /* 0x040fe20003f24070 */
[----:B------:R-:W-:Y:S01]  /*118a0*/  @!P3 IMAD.IADD R218, R218, 0x1, -R245 ;  /* 0x00000001dadab824 */ /* 0x000fe200078e0af5 */
[C---:B------:R-:W-:Y:S02]  /*118b0*/  ISETP.GT.U32.AND P6, PT, R245.reuse, R216, PT ;  /* 0x000000d8f500720c */ /* 0x040fe40003fc4070 */
[----:B------:R-:W-:-:S05]  /*118c0*/  ISETP.GT.U32.AND P4, PT, R245, R229, PT ;  /* 0x000000e5f500720c */ /* 0x000fca0003f84070 */
[--C-:B------:R-:W-:Y:S02]  /*118d0*/  @!P2 IMAD.IADD R240, R240, 0x1, -R245.reuse ;  /* 0x00000001f0f0a824 */ /* 0x100fe400078e0af5 */
[--C-:B------:R-:W-:Y:S01]  /*118e0*/  @!P0 IMAD.IADD R210, R210, 0x1, -R245.reuse ;  /* 0x00000001d2d28824 */ /* 0x100fe200078e0af5 */
[----:B------:R1:W-:Y:S01]  /*118f0*/  STL [R1+0x184], R218 ;  /* 0x000184da01007387 */ /* 0x0003e20000100800 */
[--C-:B------:R-:W-:Y:S01]  /*11900*/  @!P1 IMAD.IADD R239, R239, 0x1, -R245.reuse ;  /* 0x00000001efef9824 */ /* 0x100fe200078e0af5 */
[C---:B------:R-:W-:Y:S01]  /*11910*/  ISETP.GT.U32.AND P5, PT, R245.reuse, R238, PT ;  /* 0x000000eef500720c */ /* 0x040fe20003fa4070 */
[----:B------:R-:W-:Y:S01]  /*11920*/  @!P6 IMAD.IADD R216, R216, 0x1, -R245 ;  /* 0x00000001d8d8e824 */ /* 0x000fe200078e0af5 */
[----:B-1----:R-:W4:Y:S01]  /*11930*/  LDL.LU R218, [R1+0x134] ;  /* 0x0001340001da7983 */ /* 0x002f220000300800 */
[----:B------:R-:W-:-:S03]  /*11940*/  ISETP.GT.U32.AND P2, PT, R245, R212, PT ;  /* 0x000000d4f500720c */ /* 0x000fc60003f44070 */
[----:B------:R1:W-:Y:S01]  /*11950*/  STL [R1+0x180], R210 ;  /* 0x000180d201007387 */ /* 0x0003e20000100800 */
[----:B------:R-:W-:-:S03]  /*11960*/  ISETP.GT.U32.AND P1, PT, R245, R211, PT ;  /* 0x000000d3f500720c */ /* 0x000fc60003f24070 */
[----:B-1----:R-:W4:Y:S01]  /*11970*/  LDL.LU R210, [R1+0x130] ;  /* 0x0001300001d27983 */ /* 0x002f220000300800 */
[----:B------:R-:W-:Y:S01]  /*11980*/  ISETP.GT.U32.AND P3, PT, R245, R225, PT ;  /* 0x000000e1f500720c */ /* 0x000fe20003f64070 */
[----:B------:R-:W-:-:S04]  /*11990*/  @!P4 IMAD.IADD R229, R229, 0x1, -R245 ;  /* 0x00000001e5e5c824 */ /* 0x000fc800078e0af5 */
[----:B------:R-:W-:Y:S02]  /*119a0*/  @!P2 IADD3 R212, R212, -R245, RZ ;  /* 0x800000f5d4d4a210 */ /* 0x000fe40007ffe0ff */
[C---:B------:R-:W-:Y:S02]  /*119b0*/  ISETP.GT.U32.AND P0, PT, R245.reuse, R217, PT ;  /* 0x000000d9f500720c */ /* 0x040fe40003f04070 */
[C---:B------:R-:W-:Y:S01]  /*119c0*/  ISETP.GT.U32.AND P4, PT, R245.reuse, R228, PT ;  /* 0x000000e4f500720c */ /* 0x040fe20003f84070 */
[--C-:B------:R-:W-:Y:S01]  /*119d0*/  @!P5 IMAD.IADD R238, R238, 0x1, -R245.reuse ;  /* 0x00000001eeeed824 */ /* 0x100fe200078e0af5 */
[----:B------:R-:W-:Y:S01]  /*119e0*/  ISETP.GT.U32.AND P5, PT, R245, R224, PT ;  /* 0x000000e0f500720c */ /* 0x000fe20003fa4070 */
[--C-:B------:R-:W-:Y:S01]  /*119f0*/  @!P1 IMAD.IADD R211, R211, 0x1, -R245.reuse ;  /* 0x00000001d3d39824 */ /* 0x100fe200078e0af5 */
[----:B------:R-:W-:Y:S01]  /*11a00*/  STL [R1+0x17c], R240 ;  /* 0x00017cf001007387 */ /* 0x000fe20000100800 */
[----:B------:R-:W-:-:S03]  /*11a10*/  @!P3 IMAD.IADD R225, R225, 0x1, -R245 ;  /* 0x00000001e1e1b824 */ /* 0x000fc600078e0af5 */
[----:B------:R-:W-:Y:S03]  /*11a20*/  STL [R1+0x178], R239 ;  /* 0x000178ef01007387 */ /* 0x000fe60000100800 */
[--C-:B------:R-:W-:Y:S02]  /*11a30*/  @!P0 IMAD.IADD R217, R217, 0x1, -R245.reuse ;  /* 0x00000001d9d98824 */ /* 0x100fe400078e0af5 */
[--C-:B------:R-:W-:Y:S01]  /*11a40*/  @!P4 IMAD.IADD R228, R228, 0x1, -R245.reuse ;  /* 0x00000001e4e4c824 */ /* 0x100fe200078e0af5 */
[----:B------:R-:W-:Y:S04]  /*11a50*/  STL [R1+0x174], R229 ;  /* 0x000174e501007387 */ /* 0x000fe80000100800 */
[----:B------:R-:W-:Y:S04]  /*11a60*/  STL [R1+0x170], R238 ;  /* 0x000170ee01007387 */ /* 0x000fe80000100800 */
[----:B------:R-:W-:Y:S04]  /*11a70*/  STL [R1+0x16c], R225 ;  /* 0x00016ce101007387 */ /* 0x000fe80000100800 */
[----:B------:R1:W-:Y:S04]  /*11a80*/  STL [R1+0x168], R217 ;  /* 0x000168d901007387 */ /* 0x0003e80000100800 */
[----:B------:R1:W-:Y:S01]  /*11a90*/  STL [R1+0x164], R216 ;  /* 0x000164d801007387 */ /* 0x0003e20000100800 */
[----:B------:R-:W-:-:S03]  /*11aa0*/  @!P5 IMAD.IADD R224, R224, 0x1, -R245 ;  /* 0x00000001e0e0d824 */ /* 0x000fc600078e0af5 */
[----:B-1----:R-:W4:Y:S04]  /*11ab0*/  LDL.LU R217, [R1+0x12c] ;  /* 0x00012c0001d97983 */ /* 0x002f280000300800 */
[----:B------:R-:W4:Y:S01]  /*11ac0*/  LDL.LU R216, [R1+0x128] ;  /* 0x0001280001d87983 */ /* 0x000f220000300800 */
[----:B------:R-:W-:Y:S02]  /*11ad0*/  IMAD.MOV.U32 R225, RZ, RZ, R214 ;  /* 0x000000ffffe17224 */ /* 0x000fe400078e00d6 */
[----:B------:R-:W-:Y:S01]  /*11ae0*/  IMAD.MOV.U32 R238, RZ, RZ, R213 ;  /* 0x000000ffffee7224 */ /* 0x000fe200078e00d5 */
[----:B------:R-:W4:Y:S04]  /*11af0*/  LDL.LU R214, [R1+0x124] ;  /* 0x0001240001d67983 */ /* 0x000f280000300800 */
[----:B------:R-:W4:Y:S01]  /*11b00*/  LDL.LU R213, [R1+0x120] ;  /* 0x0001200001d57983 */ /* 0x000f220000300800 */
[----:B------:R-:W-:-:S02]  /*11b10*/  IMAD.MOV.U32 R239, RZ, RZ, R238 ;  /* 0x000000ffffef7224 */ /* 0x000fc400078e00ee */
[----:B------:R-:W-:Y:S01]  /*11b20*/  IMAD.MOV.U32 R238, RZ, RZ, R225 ;  /* 0x000000ffffee7224 */ /* 0x000fe200078e00e1 */
[C---:B--2---:R-:W-:Y:S02]  /*11b30*/  ISETP.GT.U32.AND P6, PT, R245.reuse, R227, PT ;  /* 0x000000e3f500720c */ /* 0x044fe40003fc4070 */
[----:B---3--:R-:W-:-:S11]  /*11b40*/  ISETP.GT.U32.AND P2, PT, R245, R226, PT ;  /* 0x000000e2f500720c */ /* 0x008fd60003f44070 */
[--C-:B------:R-:W-:Y:S01]  /*11b50*/  @!P6 IMAD.IADD R227, R227, 0x1, -R245.reuse ;  /* 0x00000001e3e3e824 */ /* 0x100fe200078e0af5 */
[C---:B------:R-:W-:Y:S02]  /*11b60*/  ISETP.GT.U32.AND P6, PT, R245.reuse, R212, PT ;  /* 0x000000d4f500720c */ /* 0x040fe40003fc4070 */
[C---:B------:R-:W-:Y:S02]  /*11b70*/  ISETP.GT.U32.AND P1, PT, R245.reuse, R221, PT ;  /* 0x000000ddf500720c */ /* 0x040fe40003f24070 */
[C---:B------:R-:W-:Y:S01]  /*11b80*/  ISETP.GT.U32.AND P4, PT, R245.reuse, R220, PT ;  /* 0x000000dcf500720c */ /* 0x040fe20003f84070 */
[----:B------:R-:W-:Y:S01]  /*11b90*/  @!P2 IMAD.IADD R226, R226, 0x1, -R245 ;  /* 0x00000001e2e2a824 */ /* 0x000fe200078e0af5 */
[----:B------:R-:W-:-:S07]  /*11ba0*/  ISETP.GT.U32.AND P2, PT, R245, R211, PT ;  /* 0x000000d3f500720c */ /* 0x000fce0003f44070 */
[--C-:B------:R-:W-:Y:S02]  /*11bb0*/  @!P6 IMAD.IADD R212, R212, 0x1, -R245.reuse ;  /* 0x00000001d4d4e824 */ /* 0x100fe400078e0af5 */
[--C-:B------:R-:W-:Y:S01]  /*11bc0*/  @!P1 IMAD.IADD R221, R221, 0x1, -R245.reuse ;  /* 0x00000001dddd9824 */ /* 0x100fe200078e0af5 */
[C---:B------:R-:W-:Y:S01]  /*11bd0*/  ISETP.GT.U32.AND P1, PT, R245.reuse, R228, PT ;  /* 0x000000e4f500720c */ /* 0x040fe20003f24070 */
[--C-:B------:R-:W-:Y:S01]  /*11be0*/  @!P4 IMAD.IADD R220, R220, 0x1, -R245.reuse ;  /* 0x00000001dcdcc824 */ /* 0x100fe200078e0af5 */
[----:B------:R-:W-:Y:S01]  /*11bf0*/  ISETP.GT.U32.AND P4, PT, R245, R224, PT ;  /* 0x000000e0f500720c */ /* 0x000fe20003f84070 */
[----:B------:R1:W-:Y:S01]  /*11c00*/  STL [R1+0x160], R212 ;  /* 0x000160d401007387 */ /* 0x0003e20000100800 */
[----:B------:R-:W-:-:S03]  /*11c10*/  @!P2 IMAD.IADD R211, R211, 0x1, -R245 ;  /* 0x00000001d3d3a824 */ /* 0x000fc600078e0af5 */
[----:B-1----:R-:W2:Y:S04]  /*11c20*/  LDL.LU R212, [R1+0x11c] ;  /* 0x00011c0001d47983 */ /* 0x002ea80000300800 */
[----:B------:R1:W-:Y:S02]  /*11c30*/  STL [R1+0x15c], R211 ;  /* 0x00015cd301007387 */ /* 0x0003e40000100800 */
[--C-:B------:R-:W-:Y:S02]  /*11c40*/  @!P1 IMAD.IADD R228, R228, 0x1, -R245.reuse ;  /* 0x00000001e4e49824 */ /* 0x100fe400078e0af5 */
[----:B-1----:R-:W3:Y:S04]  /*11c50*/  LDL.LU R211, [R1+0x118] ;  /* 0x0001180001d37983 */ /* 0x002ee80000300800 */
[----:B------:R-:W3:Y:S01]  /*11c60*/  LDL.LU R229, [R1+0x110] ;  /* 0x0001100001e57983 */ /* 0x000ee20000300800 */
[----:B------:R-:W-:-:S03]  /*11c70*/  @!P4 IMAD.IADD R224, R224, 0x1, -R245 ;  /* 0x00000001e0e0c824 */ /* 0x000fc600078e0af5 */
[----:B------:R1:W-:Y:S04]  /*11c80*/  STL [R1+0x158], R228 ;  /* 0x000158e401007387 */ /* 0x0003e80000100800 */
[----:B-1----:R-:W3:Y:S04]  /*11c90*/  LDL.LU R228, [R1+0x108] ;  /* 0x0001080001e47983 */ /* 0x002ee80000300800 */
[----:B------:R-:W3:Y:S04]  /*11ca0*/  LDL.LU R225, [R1+0x104] ;  /* 0x0001040001e17983 */ /* 0x000ee80000300800 */
[----:B------:R1:W-:Y:S04]  /*11cb0*/  STL [R1+0x154], R224 ;  /* 0x000154e001007387 */ /* 0x0003e80000100800 */
[----:B-1----:R-:W3:Y:S01]  /*11cc0*/  LDL.LU R224, [R1+0x100] ;  /* 0x0001000001e07983 */ /* 0x002ee20000300800 */
[----:B------:R-:W-:-:S02]  /*11cd0*/  ISETP.GT.U32.AND P0, PT, R245, R230, PT ;  /* 0x000000e6f500720c */ /* 0x000fc40003f04070 */
[C---:B------:R-:W-:Y:S02]  /*11ce0*/  ISETP.GT.U32.AND P3, PT, R245.reuse, R223, PT ;  /* 0x000000dff500720c */ /* 0x040fe40003f64070 */
[----:B----4-:R-:W-:-:S09]  /*11cf0*/  ISETP.GT.U32.AND P5, PT, R245, R219, PT ;  /* 0x000000dbf500720c */ /* 0x010fd20003fa4070 */
[--C-:B------:R-:W-:Y:S01]  /*11d00*/  @!P0 IMAD.IADD R230, R230, 0x1, -R245.reuse ;  /* 0x00000001e6e68824 */ /* 0x100fe200078e0af5 */
[----:B------:R-:W-:Y:S01]  /*11d10*/  ISETP.GT.U32.AND P0, PT, R245, R210, PT ;  /* 0x000000d2f500720c */ /* 0x000fe20003f04070 */
[--C-:B------:R-:W-:Y:S01]  /*11d20*/  @!P3 IMAD.IADD R223, R223, 0x1, -R245.reuse ;  /* 0x00000001dfdfb824 */ /* 0x100fe200078e0af5 */
[----:B------:R-:W-:Y:S01]  /*11d30*/  ISETP.GT.U32.AND P3, PT, R245, R218, PT ;  /* 0x000000daf500720c */ /* 0x000fe20003f64070 */
[----:B------:R-:W-:-:S03]  /*11d40*/  @!P5 IMAD.IADD R219, R219, 0x1, -R245 ;  /* 0x00000001dbdbd824 */ /* 0x000fc600078e0af5 */
[C---:B------:R-:W-:Y:S02]  /*11d50*/  ISETP.GT.U32.AND P5, PT, R245.reuse, R223, PT ;  /* 0x000000dff500720c */ /* 0x040fe40003fa4070 */
[----:B------:R-:W-:-:S05]  /*11d60*/  ISETP.GT.U32.AND P2, PT, R245, R226, PT ;  /* 0x000000e2f500720c */ /* 0x000fca0003f44070 */
[----:B------:R-:W-:Y:S02]  /*11d70*/  @!P0 IADD3 R210, R210, -R245, RZ ;  /* 0x800000f5d2d28210 */ /* 0x000fe40007ffe0ff */
[C---:B------:R-:W-:Y:S01]  /*11d80*/  ISETP.GT.U32.AND P0, PT, R245.reuse, R227, PT ;  /* 0x000000e3f500720c */ /* 0x040fe20003f04070 */
[--C-:B------:R-:W-:Y:S01]  /*11d90*/  @!P3 IMAD.IADD R218, R218, 0x1, -R245.reuse ;  /* 0x00000001dadab824 */ /* 0x100fe200078e0af5 */
[C---:B------:R-:W-:Y:S02]  /*11da0*/  ISETP.GT.U32.AND P3, PT, R245.reuse, R230, PT ;  /* 0x000000e6f500720c */ /* 0x040fe40003f64070 */
[----:B------:R-:W-:Y:S01]  /*11db0*/  ISETP.GT.U32.AND P1, PT, R245, R221, PT ;  /* 0x000000ddf500720c */ /* 0x000fe20003f24070 */
[----:B------:R-:W-:Y:S01]  /*11dc0*/  @!P5 IMAD.IADD R223, R223, 0x1, -R245 ;  /* 0x00000001dfdfd824 */ /* 0x000fe200078e0af5 */
[C---:B------:R-:W-:Y:S02]  /*11dd0*/  ISETP.GT.U32.AND P4, PT, R245.reuse, R220, PT ;  /* 0x000000dcf500720c */ /* 0x040fe40003f84070 */
[----:B------:R-:W-:-:S02]  /*11de0*/  ISETP.GT.U32.AND P6, PT, R245, R210, PT ;  /* 0x000000d2f500720c */ /* 0x000fc40003fc4070 */
[----:B------:R-:W-:-:S03]  /*11df0*/  ISETP.GT.U32.AND P5, PT, R245, R219, PT ;  /* 0x000000dbf500720c */ /* 0x000fc60003fa4070 */
[--C-:B------:R-:W-:Y:S01]  /*11e00*/  @!P0 IMAD.IADD R227, R227, 0x1, -R245.reuse ;  /* 0x00000001e3e38824 */ /* 0x100fe200078e0af5 */
[C---:B------:R-:W-:Y:S01]  /*11e10*/  ISETP.GT.U32.AND P0, PT, R245.reuse, R217, PT ;  /* 0x000000d9f500720c */ /* 0x040fe20003f04070 */
[--C-:B------:R-:W-:Y:S01]  /*11e20*/  @!P2 IMAD.IADD R226, R226, 0x1, -R245.reuse ;  /* 0x00000001e2e2a824 */ /* 0x100fe200078e0af5 */
[C---:B------:R-:W-:Y:S01]  /*11e30*/  ISETP.GT.U32.AND P2, PT, R245.reuse, R216, PT ;  /* 0x000000d8f500720c */ /* 0x040fe20003f44070 */
[--C-:B------:R-:W-:Y:S01]  /*11e40*/  @!P3 IMAD.IADD R230, R230, 0x1, -R245.reuse ;  /* 0x00000001e6e6b824 */ /* 0x100fe200078e0af5 */
[----:B------:R-:W-:Y:S01]  /*11e50*/  ISETP.GT.U32.AND P3, PT, R245, R218, PT ;  /* 0x000000daf500720c */ /* 0x000fe20003f64070 */
[--C-:B------:R-:W-:Y:S01]  /*11e60*/  @!P1 IMAD.IADD R221, R221, 0x1, -R245.reuse ;  /* 0x00000001dddd9824 */ /* 0x100fe200078e0af5 */
[C---:B------:R-:W-:Y:S01]  /*11e70*/  ISETP.GT.U32.AND P1, PT, R245.reuse, R214, PT ;  /* 0x000000d6f500720c */ /* 0x040fe20003f24070 */
[--C-:B------:R-:W-:Y:S01]  /*11e80*/  @!P4 IMAD.IADD R220, R220, 0x1, -R245.reuse ;  /* 0x00000001dcdcc824 */ /* 0x100fe200078e0af5 */
[----:B------:R-:W-:Y:S01]  /*11e90*/  ISETP.GT.U32.AND P4, PT, R245, R213, PT ;  /* 0x000000d5f500720c */ /* 0x000fe20003f84070 */
[----:B------:R-:W-:Y:S01]  /*11ea0*/  @!P6 IMAD.IADD R210, R210, 0x1, -R245 ;  /* 0x00000001d2d2e824 */ /* 0x000fe200078e0af5 */
[----:B------:R-:W-:-:S02]  /*11eb0*/  @!P5 IADD3 R219, R219, -R245, RZ ;  /* 0x800000f5dbdbd210 */ /* 0x000fc40007ffe0ff */
[----:B------:R-:W-:Y:S01]  /*11ec0*/  ISETP.GT.U32.AND P6, PT, R245, R239, PT ;  /* 0x000000eff500720c */ /* 0x000fe20003fc4070 */
[--C-:B------:R-:W-:Y:S02]  /*11ed0*/  @!P0 IMAD.IADD R217, R217, 0x1, -R245.reuse ;  /* 0x00000001d9d98824 */ /* 0x100fe400078e0af5 */
[----:B------:R-:W-:Y:S01]  /*11ee0*/  IMAD.HI.U32 R237, R244, R236, RZ ;  /* 0x000000ecf4ed7227 */ /* 0x000fe200078e00ff */
[----:B------:R1:W-:Y:S03]  /*11ef0*/  STL [R1+0x150], R223 ;  /* 0x000150df01007387 */ /* 0x0003e60000100800 */
[----:B------:R-:W-:Y:S01]  /*11f00*/  @!P2 IMAD.IADD R216, R216, 0x1, -R245 ;  /* 0x00000001d8d8a824 */ /* 0x000fe200078e0af5 */
[----:B------:R-:W-:Y:S01]  /*11f10*/  ISETP.GT.U32.AND P2, PT, R245, R238, PT ;  /* 0x000000eef500720c */ /* 0x000fe20003f44070 */
[----:B------:R-:W-:Y:S02]  /*11f20*/  IMAD.MOV R237, RZ, RZ, -R237 ;  /* 0x000000ffffed7224 */ /* 0x000fe400078e0aed */
[--C-:B------:R-:W-:Y:S01]  /*11f30*/  @!P3 IMAD.IADD R218, R218, 0x1, -R245.reuse ;  /* 0x00000001dadab824 */ /* 0x100fe200078e0af5 */
[----:B-1----:R-:W4:Y:S01]  /*11f40*/  LDL.LU R223, [R1+0xfc] ;  /* 0x0000fc0001df7983 */ /* 0x002f220000300800 */
[----:B------:R-:W-:-:S02]  /*11f50*/  @!P1 IMAD.IADD R214, R214, 0x1, -R245 ;  /* 0x00000001d6d69824 */ /* 0x000fc400078e0af5 */
[----:B------:R-:W-:Y:S02]  /*11f60*/  IMAD R236, R245, R237, R236 ;  /* 0x000000edf5ec7224 */ /* 0x000fe400078e02ec */
[--C-:B------:R-:W-:Y:S02]  /*11f70*/  @!P4 IMAD.IADD R213, R213, 0x1, -R245.reuse ;  /* 0x00000001d5d5c824 */ /* 0x100fe400078e0af5 */
[--C-:B------:R-:W-:Y:S01]  /*11f80*/  @!P6 IMAD.IADD R239, R239, 0x1, -R245.reuse ;  /* 0x00000001efefe824 */ /* 0x100fe200078e0af5 */
[C---:B------:R-:W-:Y:S01]  /*11f90*/  ISETP.GT.U32.AND P6, PT, R245.reuse, R217, PT ;  /* 0x000000d9f500720c */ /* 0x040fe20003fc4070 */
[----:B------:R-:W-:Y:S01]  /*11fa0*/  STL [R1+0x4e1c], R236 ;  /* 0x004e1cec01007387 */ /* 0x000fe20000100800 */
[--C-:B------:R-:W-:Y:S01]  /*11fb0*/  @!P2 IMAD.IADD R238, R238, 0x1, -R245.reuse ;  /* 0x00000001eeeea824 */ /* 0x100fe200078e0af5 */
[----:B------:R-:W-:Y:S02]  /*11fc0*/  ISETP.GT.U32.AND P2, PT, R245, R214, PT ;  /* 0x000000d6f500720c */ /* 0x000fe40003f44070 */
[----:B------:R-:W-:Y:S04]  /*11fd0*/  STL [R1+0x14c], R230 ;  /* 0x00014ce601007387 */ /* 0x000fe80000100800 */
[----:B------:R-:W-:Y:S04]  /*11fe0*/  STL [R1+0x148], R227 ;  /* 0x000148e301007387 */ /* 0x000fe80000100800 */
[----:B------:R-:W-:Y:S04]  /*11ff0*/  STL [R1+0x144], R226 ;  /* 0x000144e201007387 */ /* 0x000fe80000100800 */
[----:B------:R-:W-:Y:S04]  /*12000*/  STL [R1+0x140], R221 ;  /* 0x000140dd01007387 */ /* 0x000fe80000100800 */
[----:B------:R-:W-:Y:S04]  /*12010*/  STL [R1+0x13c], R220 ;  /* 0x00013cdc01007387 */ /* 0x000fe80000100800 */
[----:B------:R-:W-:Y:S01]  /*12020*/  STL [R1+0x138], R219 ;  /* 0x000138db01007387 */ /* 0x000fe20000100800 */
[----:B------:R-:W-:-:S03]  /*12030*/  @!P6 IMAD.IADD R217, R217, 0x1, -R245 ;  /* 0x00000001d9d9e824 */ /* 0x000fc600078e0af5 */
[----:B------:R-:W-:Y:S04]  /*12040*/  STL [R1+0x134], R218 ;  /* 0x000134da01007387 */ /* 0x000fe80000100800 */
[----:B------:R1:W-:Y:S01]  /*12050*/  STL [R1+0x130], R210 ;  /* 0x000130d201007387 */ /* 0x0003e20000100800 */
[----:B------:R-:W-:Y:S01]  /*12060*/  @!P2 IMAD.IADD R214, R214, 0x1, -R245 ;  /* 0x00000001d6d6a824 */ /* 0x000fe200078e0af5 */
[----:B-1----:R-:W-:-:S05]  /*12070*/  IADD3 R210, R222, 0x1f6, RZ ;  /* 0x000001f6ded27810 */ /* 0x002fca0007ffe0ff */
[----:B------:R-:W-:Y:S04]  /*12080*/  STL [R1+0x4838], R210 ;  /* 0x004838d201007387 */ /* 0x000fe80000100800 */
[----:B------:R1:W-:Y:S04]  /*12090*/  STL [R1+0x12c], R217 ;  /* 0x00012cd901007387 */ /* 0x0003e80000100800 */
[----:B------:R-:W4:Y:S01]  /*120a0*/  LDL.LU R227, [R1+0xf8] ;  /* 0x0000f80001e37983 */ /* 0x000f220000300800 */
[----:B------:R-:W-:Y:S01]  /*120b0*/  IABS R237, R210 ;  /* 0x000000d200ed7213 */ /* 0x000fe20000000000 */
[----:B------:R-:W-:-:S02]  /*120c0*/  IMAD.MOV.U32 R220, RZ, RZ, R209 ;  /* 0x000000ffffdc7224 */ /* 0x000fc400078e00d1 */
[----:B------:R-:W-:Y:S02]  /*120d0*/  IMAD.MOV.U32 R219, RZ, RZ, R208 ;  /* 0x000000ffffdb7224 */ /* 0x000fe400078e00d0 */
[----:B------:R-:W-:Y:S01]  /*120e0*/  IMAD.MOV.U32 R221, RZ, RZ, R207 ;  /* 0x000000ffffdd7224 */ /* 0x000fe200078e00cf */
[C---:B--2---:R-:W-:Y:S02]  /*120f0*/  ISETP.GT.U32.AND P5, PT, R245.reuse, R212, PT ;  /* 0x000000d4f500720c */ /* 0x044fe40003fa4070 */
[C---:B---3--:R-:W-:Y:S02]  /*12100*/  ISETP.GT.U32.AND P0, PT, R245.reuse, R229, PT ;  /* 0x000000e5f500720c */ /* 0x048fe40003f04070 */
[----:B------:R-:W-:-:S09]  /*12110*/  ISETP.GT.U32.AND P3, PT, R245, R211, PT ;  /* 0x000000d3f500720c */ /* 0x000fd20003f64070 */
[--C-:B------:R-:W-:Y:S01]  /*12120*/  @!P5 IMAD.IADD R212, R212, 0x1, -R245.reuse ;  /* 0x00000001d4d4d824 */ /* 0x100fe200078e0af5 */
[----:B------:R-:W-:Y:S01]  /*12130*/  ISETP.GT.U32.AND P1, PT, R245, R228, PT ;  /* 0x000000e4f500720c */ /* 0x000fe20003f24070 */
[--C-:B------:R-:W-:Y:S01]  /*12140*/  @!P0 IMAD.IADD R229, R229, 0x1, -R245.reuse ;  /* 0x00000001e5e58824 */ /* 0x100fe200078e0af5 */
[C---:B------:R-:W-:Y:S02]  /*12150*/  ISETP.GT.U32.AND P4, PT, R245.reuse, R225, PT ;  /* 0x000000e1f500720c */ /* 0x040fe40003f84070 */
[----:B------:R-:W-:Y:S01]  /*12160*/  ISETP.GT.U32.AND P0, PT, R245, R216, PT ;  /* 0x000000d8f500720c */ /* 0x000fe20003f04070 */
[----:B------:R-:W-:Y:S01]  /*12170*/  @!P3 IMAD.IADD R211, R211, 0x1, -R245 ;  /* 0x00000001d3d3b824 */ /* 0x000fe200078e0af5 */
[----:B------:R-:W-:-:S07]  /*12180*/  ISETP.GT.U32.AND P5, PT, R245, R224, PT ;  /* 0x000000e0f500720c */ /* 0x000fce0003fa4070 */
[--C-:B------:R-:W-:Y:S01]  /*12190*/  @!P1 IMAD.IADD R228, R228, 0x1, -R245.reuse ;  /* 0x00000001e4e49824 */ /* 0x100fe200078e0af5 */
[----:B------:R-:W-:Y:S02]  /*121a0*/  ISETP.GT.U32.AND P1, PT, R245, R213, PT ;  /* 0x000000d5f500720c */ /* 0x000fe40003f24070 */
[----:B------:R-:W-:Y:S02]  /*121b0*/  @!P4 IADD3 R225, R225, -R245, RZ ;  /* 0x800000f5e1e1c210 */ /* 0x000fe40007ffe0ff */
[C---:B------:R-:W-:Y:S01]  /*121c0*/  ISETP.GT.U32.AND P4, PT, R245.reuse, R212, PT ;  /* 0x000000d4f500720c */ /* 0x040fe20003f84070 */
[--C-:B------:R-:W-:Y:S02]  /*121d0*/  @!P0 IMAD.IADD R216, R216, 0x1, -R245.reuse ;  /* 0x00000001d8d88824 */ /* 0x100fe400078e0af5 */
[--C-:B------:R-:W-:Y:S01]  /*121e0*/  @!P5 IMAD.IADD R224, R224, 0x1, -R245.reuse ;  /* 0x00000001e0e0d824 */ /* 0x100fe200078e0af5 */
[----:B------:R-:W-:Y:S02]  /*121f0*/  ISETP.GT.U32.AND P5, PT, R245, R211, PT ;  /* 0x000000d3f500720c */ /* 0x000fe40003fa4070 */
[----:B------:R2:W-:Y:S04]  /*12200*/  STL [R1+0x128], R216 ;  /* 0x000128d801007387 */ /* 0x0005e80000100800 */
[----:B------:R-:W3:Y:S01]  /*12210*/  LDL.LU R226, [R1+0xf4] ;  /* 0x0000f40001e27983 */ /* 0x000ee20000300800 */
[----:B------:R-:W-:-:S03]  /*12220*/  @!P1 IMAD.IADD R213, R213, 0x1, -R245 ;  /* 0x00000001d5d59824 */ /* 0x000fc600078e0af5 */
[----:B------:R-:W3:Y:S01]  /*12230*/  LDL.LU R218, [R1+0xf0] ;  /* 0x0000f00001da7983 */ /* 0x000ee20000300800 */
[----:B------:R-:W-:-:S03]  /*12240*/  @!P4 IMAD.IADD R212, R212, 0x1, -R245 ;  /* 0x00000001d4d4c824 */ /* 0x000fc600078e0af5 */
[----:B------:R2:W-:Y:S04]  /*12250*/  STL [R1+0x124], R214 ;  /* 0x000124d601007387 */ /* 0x0005e80000100800 */
[----:B-1----:R-:W3:Y:S01]  /*12260*/  LDL.LU R217, [R1+0xec] ;  /* 0x0000ec0001d97983 */ /* 0x002ee20000300800 */
[----:B------:R-:W-:-:S03]  /*12270*/  @!P5 IMAD.IADD R211, R211, 0x1, -R245 ;  /* 0x00000001d3d3d824 */ /* 0x000fc600078e0af5 */
[----:B--2---:R-:W2:Y:S04]  /*12280*/  LDL.LU R216, [R1+0xe8] ;  /* 0x0000e80001d87983 */ /* 0x004ea80000300800 */
[----:B------:R-:W-:Y:S01]  /*12290*/  STL [R1+0x120], R213 ;  /* 0x000120d501007387 */ /* 0x000fe20000100800 */
[----:B------:R-:W-:-:S03]  /*122a0*/  MOV R214, R205 ;  /* 0x000000cd00d67202 */ /* 0x000fc60000000f00 */
[----:B------:R1:W-:Y:S04]  /*122b0*/  STL [R1+0x11c], R212 ;  /* 0x00011cd401007387 */ /* 0x0003e80000100800 */
[----:B-1----:R-:W2:Y:S04]  /*122c0*/  LDL.LU R212, [R1+0xe4] ;  /* 0x0000e40001d47983 */ /* 0x002ea80000300800 */
[----:B------:R1:W-:Y:S04]  /*122d0*/  STL [R1+0x118], R211 ;  /* 0x000118d301007387 */ /* 0x0003e80000100800 */
[----:B------:R-:W2:Y:S04]  /*122e0*/  LDL.LU R205, [R1+0xe0] ;  /* 0x0000e00001cd7983 */ /* 0x000ea80000300800 */
[----:B-1----:R-:W2:Y:S04]  /*122f0*/  LDL.LU R211, [R1+0xdc] ;  /* 0x0000dc0001d37983 */ /* 0x002ea80000300800 */
[----:B------:R-:W2:Y:S04]  /*12300*/  LDL.LU R210, [R1+0xd8] ;  /* 0x0000d80001d27983 */ /* 0x000ea80000300800 */
[----:B------:R-:W2:Y:S04]  /*12310*/  LDL.LU R209, [R1+0xd4] ;  /* 0x0000d40001d17983 */ /* 0x000ea80000300800 */
[----:B------:R-:W2:Y:S04]  /*12320*/  LDL.LU R208, [R1+0xd0] ;  /* 0x0000d00001d07983 */ /* 0x000ea80000300800 */
[----:B------:R-:W2:Y:S01]  /*12330*/  LDL.LU R207, [R1+0xcc] ;  /* 0x0000cc0001cf7983 */ /* 0x000ea20000300800 */
[----:B----4-:R-:W-:-:S02]  /*12340*/  ISETP.GT.U32.AND P3, PT, R245, R223, PT ;  /* 0x000000dff500720c */ /* 0x010fc40003f64070 */
[C---:B------:R-:W-:Y:S02]  /*12350*/  ISETP.GT.U32.AND P0, PT, R245.reuse, R229, PT ;  /* 0x000000e5f500720c */ /* 0x040fe40003f04070 */
[C---:B------:R-:W-:Y:S02]  /*12360*/  ISETP.GT.U32.AND P2, PT, R245.reuse, R238, PT ;  /* 0x000000eef500720c */ /* 0x040fe40003f44070 */
[----:B------:R-:W-:-:S07]  /*12370*/  ISETP.GT.U32.AND P1, PT, R245, R228, PT ;  /* 0x000000e4f500720c */ /* 0x000fce0003f24070 */
[--C-:B------:R-:W-:Y:S01]  /*12380*/  @!P3 IMAD.IADD R223, R223, 0x1, -R245.reuse ;  /* 0x00000001dfdfb824 */ /* 0x100fe200078e0af5 */
[C---:B------:R-:W-:Y:S02]  /*12390*/  ISETP.GT.U32.AND P3, PT, R245.reuse, R239, PT ;  /* 0x000000eff500720c */ /* 0x040fe40003f64070 */
[----:B------:R-:W-:Y:S01]  /*123a0*/  ISETP.GT.U32.AND P4, PT, R245, R225, PT ;  /* 0x000000e1f500720c */ /* 0x000fe20003f84070 */
[--C-:B------:R-:W-:Y:S01]  /*123b0*/  @!P0 IMAD.IADD R229, R229, 0x1, -R245.reuse ;  /* 0x00000001e5e58824 */ /* 0x100fe200078e0af5 */
[C---:B------:R-:W-:Y:S01]  /*123c0*/  ISETP.GT.U32.AND P6, PT, R245.reuse, R223, PT ;  /* 0x000000dff500720c */ /* 0x040fe20003fc4070 */
[--C-:B------:R-:W-:Y:S02]  /*123d0*/  @!P2 IMAD.IADD R238, R238, 0x1, -R245.reuse ;  /* 0x00000001eeeea824 */ /* 0x100fe400078e0af5 */
[----:B------:R-:W-:Y:S01]  /*123e0*/  @!P1 IMAD.IADD R228, R228, 0x1, -R245 ;  /* 0x00000001e4e49824 */ /* 0x000fe200078e0af5 */
[----:B------:R-:W-:-:S05]  /*123f0*/  ISETP.GT.U32.AND P5, PT, R245, R224, PT ;  /* 0x000000e0f500720c */ /* 0x000fca0003fa4070 */
[--C-:B------:R-:W-:Y:S02]  /*12400*/  @!P3 IMAD.IADD R239, R239, 0x1, -R245.reuse ;  /* 0x00000001efefb824 */ /* 0x100fe400078e0af5 */
[----:B------:R-:W-:Y:S02]  /*12410*/  IMAD.MOV.U32 R213, RZ, RZ, R206 ;  /* 0x000000ffffd57224 */ /* 0x000fe400078e00ce */
[--C-:B------:R-:W-:Y:S01]  /*12420*/  @!P4 IMAD.IADD R225, R225, 0x1, -R245.reuse ;  /* 0x00000001e1e1c824 */ /* 0x100fe200078e0af5 */
[----:B------:R-:W4:Y:S01]  /*12430*/  LDL.LU R206, [R1+0xc8] ;  /* 0x0000c80001ce7983 */ /* 0x000f220000300800 */
[--C-:B------:R-:W-:Y:S02]  /*12440*/  @!P6 IMAD.IADD R223, R223, 0x1, -R245.reuse ;  /* 0x00000001dfdfe824 */ /* 0x100fe400078e0af5 */
[----:B------:R-:W-:Y:S01]  /*12450*/  @!P5 IMAD.IADD R224, R224, 0x1, -R245 ;  /* 0x00000001e0e0d824 */ /* 0x000fe200078e0af5 */
[----:B------:R-:W4:Y:S04]  /*12460*/  LDL.LU R236, [R1+0x64] ;  /* 0x0000640001ec7983 */ /* 0x000f280000300800 */
[----:B------:R-:W4:Y:S04]  /*12470*/  LDL.LU R235, [R1+0x60] ;  /* 0x0000600001eb7983 */ /* 0x000f280000300800 */
[----:B------:R-:W4:Y:S04]  /*12480*/  LDL.LU R234, [R1+0x5c] ;  /* 0x00005c0001ea7983 */ /* 0x000f280000300800 */
[----:B------:R-:W4:Y:S01]  /*12490*/  LDL.LU R233, [R1+0x58] ;  /* 0x0000580001e97983 */ /* 0x000f220000300800 */
[----:B------:R-:W-:-:S03]  /*124a0*/  ISETP.GT.U32.AND P3, PT, R245, R227, PT ;  /* 0x000000e3f500720c */ /* 0x000fc60003f64070 */
[----:B------:R-:W4:Y:S04]  /*124b0*/  LDL.LU R232, [R1+0x54] ;  /* 0x0000540001e87983 */ /* 0x000f280000300800 */
[----:B------:R-:W4:Y:S04]  /*124c0*/  LDL.LU R231, [R1+0x50] ;  /* 0x0000500001e77983 */ /* 0x000f280000300800 */
[----:B------:R-:W4:Y:S02]  /*124d0*/  LDL.LU R230, [R1+0x4c] ;  /* 0x00004c0001e67983 */ /* 0x000f240000300800 */
[----:B------:R-:W-:-:S02]  /*124e0*/  @!P3 IMAD.IADD R227, R227, 0x1, -R245 ;  /* 0x00000001e3e3b824 */ /* 0x000fc400078e0af5 */
[----:B------:R-:W-:Y:S04]  /*124f0*/  STL [R1+0x114], R239 ;  /* 0x000114ef01007387 */ /* 0x000fe80000100800 */
[----:B------:R-:W-:Y:S04]  /*12500*/  STL [R1+0x110], R229 ;  /* 0x000110e501007387 */ /* 0x000fe80000100800 */
[----:B------:R-:W-:Y:S04]  /*12510*/  STL [R1+0x10c], R238 ;  /* 0x00010cee01007387 */ /* 0x000fe80000100800 */
[----:B------:R-:W-:Y:S04]  /*12520*/  STL [R1+0x108], R228 ;  /* 0x000108e401007387 */ /* 0x000fe80000100800 */
[----:B------:R1:W-:Y:S04]  /*12530*/  STL [R1+0x104], R225 ;  /* 0x000104e101007387 */ /* 0x0003e80000100800 */
[----:B------:R1:W-:Y:S04]  /*12540*/  STL [R1+0x100], R224 ;  /* 0x000100e001007387 */ /* 0x0003e80000100800 */
[----:B------:R1:W-:Y:S04]  /*12550*/  STL [R1+0xfc], R223 ;  /* 0x0000fcdf01007387 */ /* 0x0003e80000100800 */
[----:B-1----:R-:W4:Y:S04]  /*12560*/  LDL.LU R225, [R1+0xc4] ;  /* 0x0000c40001e17983 */ /* 0x002f280000300800 */
[----:B------:R-:W4:Y:S04]  /*12570*/  LDL.LU R224, [R1+0xc0] ;  /* 0x0000c00001e07983 */ /* 0x000f280000300800 */
[----:B------:R-:W4:Y:S01]  /*12580*/  LDL.LU R223, [R1+0xbc] ;  /* 0x0000bc0001df7983 */ /* 0x000f220000300800 */
[----:B---3--:R-:W-:-:S02]  /*12590*/  ISETP.GT.U32.AND P0, PT, R245, R226, PT ;  /* 0x000000e2f500720c */ /* 0x008fc40003f04070 */
[C---:B------:R-:W-:Y:S02]  /*125a0*/  ISETP.GT.U32.AND P2, PT, R245.reuse, R218, PT ;  /* 0x000000daf500720c */ /* 0x040fe40003f44070 */
[C---:B------:R-:W-:Y:S02]  /*125b0*/  ISETP.GT.U32.AND P1, PT, R245.reuse, R217, PT ;  /* 0x000000d9f500720c */ /* 0x040fe40003f24070 */
[----:B--2---:R-:W-:-:S07]  /*125c0*/  ISETP.GT.U32.AND P4, PT, R245, R216, PT ;  /* 0x000000d8f500720c */ /* 0x004fce0003f84070 */
[--C-:B------:R-:W-:Y:S02]  /*125d0*/  @!P0 IMAD.IADD R226, R226, 0x1, -R245.reuse ;  /* 0x00000001e2e28824 */ /* 0x100fe400078e0af5 */
[--C-:B------:R-:W-:Y:S02]  /*125e0*/  @!P2 IMAD.IADD R218, R218, 0x1, -R245.reuse ;  /* 0x00000001dadaa824 */ /* 0x100fe400078e0af5 */
[--C-:B------:R-:W-:Y:S02]  /*125f0*/  @!P1 IMAD.IADD R217, R217, 0x1, -R245.reuse ;  /* 0x00000001d9d99824 */ /* 0x100fe400078e0af5 */
[----:B------:R-:W-:Y:S01]  /*12600*/  @!P4 IMAD.IADD R216, R216, 0x1, -R245 ;  /* 0x00000001d8d8c824 */ /* 0x000fe200078e0af5 */
[C---:B------:R-:W-:Y:S02]  /*12610*/  ISETP.GT.U32.AND P5, PT, R245.reuse, R212, PT ;  /* 0x000000d4f500720c */ /* 0x040fe40003fa4070 */
[C---:B------:R-:W-:Y:S02]  /*12620*/  ISETP.GT.U32.AND P6, PT, R245.reuse, R205, PT ;  /* 0x000000cdf500720c */ /* 0x040fe40003fc4070 */
[----:B------:R-:W-:-:S02]  /*12630*/  ISETP.GT.U32.AND P3, PT, R245, R211, PT ;  /* 0x000000d3f500720c */ /* 0x000fc40003f64070 */
[C---:B------:R-:W-:Y:S02]  /*12640*/  ISETP.GT.U32.AND P0, PT, R245.reuse, R210, PT ;  /* 0x000000d2f500720c */ /* 0x040fe40003f04070 */
[C---:B------:R-:W-:Y:S02]  /*12650*/  ISETP.GT.U32.AND P2, PT, R245.reuse, R209, PT ;  /* 0x000000d1f500720c */ /* 0x040fe40003f44070 */
[C---:B------:R-:W-:Y:S02]  /*12660*/  ISETP.GT.U32.AND P1, PT, R245.reuse, R208, PT ;  /* 0x000000d0f500720c */ /* 0x040fe40003f24070 */
[----:B------:R-:W-:-:S03]  /*12670*/  ISETP.GT.U32.AND P4, PT, R245, R207, PT ;  /* 0x000000cff500720c */ /* 0x000fc60003f84070 */
[--C-:B------:R-:W-:Y:S01]  /*12680*/  @!P6 IMAD.IADD R205, R205, 0x1, -R245.reuse ;  /* 0x00000001cdcde824 */ /* 0x100fe200078e0af5 */
[----:B------:R-:W-:Y:S01]  /*12690*/  ISETP.GT.U32.AND P6, PT, R245, R227, PT ;  /* 0x000000e3f500720c */ /* 0x000fe20003fc4070 */
[--C-:B------:R-:W-:Y:S01]  /*126a0*/  @!P3 IMAD.IADD R211, R211, 0x1, -R245.reuse ;  /* 0x00000001d3d3b824 */ /* 0x100fe200078e0af5 */
[C---:B------:R-:W-:Y:S01]  /*126b0*/  ISETP.GT.U32.AND P3, PT, R245.reuse, R226, PT ;  /* 0x000000e2f500720c */ /* 0x040fe20003f64070 */
[--C-:B------:R-:W-:Y:S01]  /*126c0*/  @!P0 IMAD.IADD R210, R210, 0x1, -R245.reuse ;  /* 0x00000001d2d28824 */ /* 0x100fe200078e0af5 */
[----:B------:R-:W-:Y:S01]  /*126d0*/  ISETP.GT.U32.AND P0, PT, R245, R218, PT ;  /* 0x000000daf500720c */ /* 0x000fe20003f04070 */
[--C-:B------:R-:W-:Y:S01]  /*126e0*/  @!P2 IMAD.IADD R209, R209, 0x1, -R245.reuse ;  /* 0x00000001d1d1a824 */ /* 0x100fe200078e0af5 */
[C---:B------:R-:W-:Y:S01]  /*126f0*/  ISETP.GT.U32.AND P2, PT, R245.reuse, R217, PT ;  /* 0x000000d9f500720c */ /* 0x040fe20003f44070 */
[--C-:B------:R-:W-:Y:S01]  /*12700*/  @!P1 IMAD.IADD R208, R208, 0x1, -R245.reuse ;  /* 0x00000001d0d09824 */ /* 0x100fe200078e0af5 */
[----:B------:R-:W-:Y:S02]  /*12710*/  @!P5 IADD3 R212, R212, -R245, RZ ;  /* 0x800000f5d4d4d210 */ /* 0x000fe40007ffe0ff */
[----:B------:R-:W-:Y:S01]  /*12720*/  ISETP.GT.U32.AND P1, PT, R245, R216, PT ;  /* 0x000000d8f500720c */ /* 0x000fe20003f24070 */
[--C-:B------:R-:W-:Y:S01]  /*12730*/  @!P4 IMAD.IADD R207, R207, 0x1, -R245.reuse ;  /* 0x00000001cfcfc824 */ /* 0x100fe200078e0af5 */
[----:B------:R-:W-:Y:S01]  /*12740*/  ISETP.GT.U32.AND P4, PT, R245, R212, PT ;  /* 0x000000d4f500720c */ /* 0x000fe20003f84070 */
[----:B------:R-:W-:-:S02]  /*12750*/  @!P6 IMAD.IADD R227, R227, 0x1, -R245 ;  /* 0x00000001e3e3e824 */ /* 0x000fc400078e0af5 */
[--C-:B------:R-:W-:Y:S02]  /*12760*/  @!P3 IMAD.IADD R226, R226, 0x1, -R245.reuse ;  /* 0x00000001e2e2b824 */ /* 0x100fe400078e0af5 */
[--C-:B------:R-:W-:Y:S02]  /*12770*/  @!P0 IMAD.IADD R218, R218, 0x1, -R245.reuse ;  /* 0x00000001dada8824 */ /* 0x100fe400078e0af5 */
[--C-:B------:R-:W-:Y:S01]  /*12780*/  @!P2 IMAD.IADD R217, R217, 0x1, -R245.reuse ;  /* 0x00000001d9d9a824 */ /* 0x100fe200078e0af5 */
[----:B------:R-:W-:Y:S03]  /*12790*/  STL [R1+0xf8], R227 ;  /* 0x0000f8e301007387 */ /* 0x000fe60000100800 */
[--C-:B------:R-:W-:Y:S01]  /*127a0*/  @!P1 IMAD.IADD R216, R216, 0x1, -R245.reuse ;  /* 0x00000001d8d89824 */ /* 0x100fe200078e0af5 */
[----:B------:R-:W-:Y:S01]  /*127b0*/  STL [R1+0xf4], R226 ;  /* 0x0000f4e201007387 */ /* 0x000fe20000100800 */
[----:B------:R-:W-:-:S03]  /*127c0*/  @!P4 IMAD.IADD R212, R212, 0x1, -R245 ;  /* 0x00000001d4d4c824 */ /* 0x000fc600078e0af5 */
[----:B------:R1:W-:Y:S04]  /*127d0*/  STL [R1+0xf0], R218 ;  /* 0x0000f0da01007387 */ /* 0x0003e80000100800 */
[----:B------:R2:W-:Y:S04]  /*127e0*/  STL [R1+0xec], R217 ;  /* 0x0000ecd901007387 */ /* 0x0005e80000100800 */
[----:B------:R3:W-:Y:S01]  /*127f0*/  STL [R1+0xe8], R216 ;  /* 0x0000e8d801007387 */ /* 0x0007e20000100800 */
[----:B-1----:R-:W-:Y:S01]  /*12800*/  MOV R218, R214 ;  /* 0x000000d600da7202 */ /* 0x002fe20000000f00 */
[----:B--2---:R-:W-:-:S02]  /*12810*/  IMAD.MOV.U32 R217, RZ, RZ, R213 ;  /* 0x000000ffffd97224 */ /* 0x004fc400078e00d5 */
[----:B---3--:R-:W2:Y:S04]  /*12820*/  LDL.LU R216, [R1+0xa4] ;  /* 0x0000a40001d87983 */ /* 0x008ea80000300800 */
[----:B------:R-:W3:Y:S04]  /*12830*/  LDL.LU R214, [R1+0xa0] ;  /* 0x0000a00001d67983 */ /* 0x000ee80000300800 */
[----:B------:R-:W3:Y:S04]  /*12840*/  LDL.LU R213, [R1+0x9c] ;  /* 0x00009c0001d57983 */ /* 0x000ee80000300800 */
[----:B------:R1:W-:Y:S04]  /*12850*/  STL [R1+0xe4], R212 ;  /* 0x0000e4d401007387 */ /* 0x0003e80000100800 */
[----:B-1----:R-:W3:Y:S01]  /*12860*/  LDL.LU R212, [R1+0x98] ;  /* 0x0000980001d47983 */ /* 0x002ee20000300800 */
        /* <DEDUP_REMOVED lines=9> */
[--C-:B------:R-:W-:Y:S01]  /*12900*/  @!P0 IMAD.IADD R210, R210, 0x1, -R245.reuse ;  /* 0x00000001d2d28824 */ /* 0x100fe200078e0af5 */
[----:B------:R-:W-:Y:S01]  /*12910*/  ISETP.GT.U32.AND P4, PT, R245, R207, PT ;  /* 0x000000cff500720c */ /* 0x000fe20003f84070 */
[----:B------:R-:W-:Y:S01]  /*12920*/  @!P2 IMAD.IADD R209, R209, 0x1, -R245 ;  /* 0x00000001d1d1a824 */ /* 0x000fe200078e0af5 */
[----:B------:R-:W-:-:S05]  /*12930*/  ISETP.GT.U32.AND P2, PT, R245, R221, PT ;  /* 0x000000ddf500720c */ /* 0x000fca0003f44070 */
[--C-:B------:R-:W-:Y:S01]  /*12940*/  @!P5 IMAD.IADD R205, R205, 0x1, -R245.reuse ;  /* 0x00000001cdcdd824 */ /* 0x100fe200078e0af5 */
[C---:B------:R-:W-:Y:S02]  /*12950*/  ISETP.GT.U32.AND P5, PT, R245.reuse, R225, PT ;  /* 0x000000e1f500720c */ /* 0x040fe40003fa4070 */
[C---:B------:R-:W-:Y:S02]  /*12960*/  ISETP.GT.U32.AND P3, PT, R245.reuse, R224, PT ;  /* 0x000000e0f500720c */ /* 0x040fe40003f64070 */
[C---:B------:R-:W-:Y:S01]  /*12970*/  ISETP.GT.U32.AND P0, PT, R245.reuse, R223, PT ;  /* 0x000000dff500720c */ /* 0x040fe20003f04070 */
[--C-:B------:R-:W-:Y:S01]  /*12980*/  @!P1 IMAD.IADD R208, R208, 0x1, -R245.reuse ;  /* 0x00000001d0d09824 */ /* 0x100fe200078e0af5 */
[C---:B------:R-:W-:Y:S01]  /*12990*/  ISETP.GT.U32.AND P1, PT, R245.reuse, R220, PT ;  /* 0x000000dcf500720c */ /* 0x040fe20003f24070 */
[----:B------:R1:W-:Y:S01]  /*129a0*/  STL [R1+0xe0], R205 ;  /* 0x0000e0cd01007387 */ /* 0x0003e20000100800 */
[--C-:B------:R-:W-:Y:S01]  /*129b0*/  @!P6 IMAD.IADD R206, R206, 0x1, -R245.reuse ;  /* 0x00000001cecee824 */ /* 0x100fe200078e0af5 */
[----:B------:R-:W-:Y:S01]  /*129c0*/  ISETP.GT.U32.AND P6, PT, R245, R218, PT ;  /* 0x000000daf500720c */ /* 0x000fe20003fc4070 */
[--C-:B------:R-:W-:Y:S01]  /*129d0*/  @!P4 IMAD.IADD R207, R207, 0x1, -R245.reuse ;  /* 0x00000001cfcfc824 */ /* 0x100fe200078e0af5 */
[----:B-1----:R-:W4:Y:S02]  /*129e0*/  LDL.LU R205, [R1+0x94] ;  /* 0x0000940001cd7983 */ /* 0x002f240000300800 */
[--C-:B------:R-:W-:Y:S01]  /*129f0*/  @!P5 IMAD.IADD R225, R225, 0x1, -R245.reuse ;  /* 0x00000001e1e1d824 */ /* 0x100fe200078e0af5 */
[C---:B------:R-:W-:Y:S01]  /*12a00*/  ISETP.GT.U32.AND P5, PT, R245.reuse, R217, PT ;  /* 0x000000d9f500720c */ /* 0x040fe20003fa4070 */
[--C-:B------:R-:W-:Y:S01]  /*12a10*/  @!P3 IMAD.IADD R224, R224, 0x1, -R245.reuse ;  /* 0x00000001e0e0b824 */ /* 0x100fe200078e0af5 */
[----:B------:R-:W-:Y:S01]  /*12a20*/  ISETP.GT.U32.AND P4, PT, R245, R219, PT ;  /* 0x000000dbf500720c */ /* 0x000fe20003f84070 */
[--C-:B------:R-:W-:Y:S01]  /*12a30*/  @!P0 IMAD.IADD R223, R223, 0x1, -R245.reuse ;  /* 0x00000001dfdf8824 */ /* 0x100fe200078e0af5 */
[----:B------:R-:W-:Y:S01]  /*12a40*/  @!P2 IADD3 R221, R221, -R245, RZ ;  /* 0x800000f5dddda210 */ /* 0x000fe20007ffe0ff */
[----:B------:R-:W-:-:S03]  /*12a50*/  @!P1 IMAD.IADD R220, R220, 0x1, -R245 ;  /* 0x00000001dcdc9824 */ /* 0x000fc600078e0af5 */
[--C-:B------:R-:W-:Y:S01]  /*12a60*/  @!P6 IMAD.IADD R218, R218, 0x1, -R245.reuse ;  /* 0x00000001dadae824 */ /* 0x100fe200078e0af5 */
[----:B------:R-:W-:Y:S01]  /*12a70*/  ISETP.GT.U32.AND P6, PT, R245, R225, PT ;  /* 0x000000e1f500720c */ /* 0x000fe20003fc4070 */
[----:B------:R1:W-:Y:S03]  /*12a80*/  STL [R1+0xdc], R211 ;  /* 0x0000dcd301007387 */ /* 0x0003e60000100800 */
[--C-:B------:R-:W-:Y:S01]  /*12a90*/  @!P5 IMAD.IADD R217, R217, 0x1, -R245.reuse ;  /* 0x00000001d9d9d824 */ /* 0x100fe200078e0af5 */
[----:B------:R-:W-:Y:S01]  /*12aa0*/  ISETP.GT.U32.AND P5, PT, R245, R224, PT ;  /* 0x000000e0f500720c */ /* 0x000fe20003fa4070 */
[----:B------:R-:W-:Y:S01]  /*12ab0*/  @!P4 IMAD.IADD R219, R219, 0x1, -R245 ;  /* 0x00000001dbdbc824 */ /* 0x000fe200078e0af5 */
[----:B------:R1:W-:Y:S04]  /*12ac0*/  STL [R1+0xd8], R210 ;  /* 0x0000d8d201007387 */ /* 0x0003e80000100800 */
[----:B------:R1:W-:Y:S04]  /*12ad0*/  STL [R1+0xd4], R209 ;  /* 0x0000d4d101007387 */ /* 0x0003e80000100800 */
[----:B------:R1:W-:Y:S04]  /*12ae0*/  STL [R1+0xd0], R208 ;  /* 0x0000d0d001007387 */ /* 0x0003e80000100800 */
[----:B-1----:R-:W4:Y:S01]  /*12af0*/  LDL.LU R211, [R1+0x90] ;  /* 0x0000900001d37983 */ /* 0x002f220000300800 */
[----:B------:R-:W-:-:S03]  /*12b00*/  IMAD.HI.U32 R238, R244, R237, RZ ;  /* 0x000000edf4ee7227 */ /* 0x000fc600078e00ff */
[----:B------:R1:W-:Y:S04]  /*12b10*/  STL [R1+0xcc], R207 ;  /* 0x0000cccf01007387 */ /* 0x0003e80000100800 */
[----:B------:R-:W4:Y:S04]  /*12b20*/  LDL.LU R210, [R1+0x8c] ;  /* 0x00008c0001d27983 */ /* 0x000f280000300800 */
[----:B------:R-:W4:Y:S01]  /*12b30*/  LDL.LU R209, [R1+0x88] ;  /* 0x0000880001d17983 */ /* 0x000f220000300800 */
[----:B------:R-:W-:-:S03]  /*12b40*/  @!P6 IMAD.IADD R225, R225, 0x1, -R245 ;  /* 0x00000001e1e1e824 */ /* 0x000fc600078e0af5 */
[----:B------:R1:W-:Y:S01]  /*12b50*/  STL [R1+0xc8], R206 ;  /* 0x0000c8ce01007387 */ /* 0x0003e20000100800 */
[----:B------:R-:W-:-:S03]  /*12b60*/  IMAD.MOV R238, RZ, RZ, -R238 ;  /* 0x000000ffffee7224 */ /* 0x000fc600078e0aee */
[----:B------:R-:W4:Y:S01]  /*12b70*/  LDL.LU R208, [R1+0x84] ;  /* 0x0000840001d07983 */ /* 0x000f220000300800 */
[----:B------:R-:W-:-:S03]  /*12b80*/  @!P5 IMAD.IADD R224, R224, 0x1, -R245 ;  /* 0x00000001e0e0d824 */ /* 0x000fc600078e0af5 */
[----:B-1----:R-:W4:Y:S01]  /*12b90*/  LDL.LU R207, [R1+0x80] ;  /* 0x0000800001cf7983 */ /* 0x002f220000300800 */
[----:B------:R-:W-:-:S03]  /*12ba0*/  IMAD R237, R245, R238, R237 ;  /* 0x000000eef5ed7224 */ /* 0x000fc600078e02ed */
[----:B------:R-:W4:Y:S04]  /*12bb0*/  LDL.LU R206, [R1+0x7c] ;  /* 0x00007c0001ce7983 */ /* 0x000f280000300800 */
[----:B------:R-:W-:Y:S04]  /*12bc0*/  STL [R1+0xc4], R225 ;  /* 0x0000c4e101007387 */ /* 0x000fe80000100800 */
[----:B------:R-:W-:Y:S01]  /*12bd0*/  STL [R1+0xc0], R224 ;  /* 0x0000c0e001007387 */ /* 0x000fe20000100800 */
[C---:B--2---:R-:W-:Y:S02]  /*12be0*/  ISETP.GT.U32.AND P3, PT, R245.reuse, R216, PT ;  /* 0x000000d8f500720c */ /* 0x044fe40003f64070 */
[----:B---3--:R-:W-:-:S02]  /*12bf0*/  ISETP.GT.U32.AND P0, PT, R245, R214, PT ;  /* 0x000000d6f500720c */ /* 0x008fc40003f04070 */
[----:B------:R-:W-:-:S09]  /*12c00*/  ISETP.GT.U32.AND P2, PT, R245, R213, PT ;  /* 0x000000d5f500720c */ /* 0x000fd20003f44070 */
[--C-:B------:R-:W-:Y:S01]  /*12c10*/  @!P3 IMAD.IADD R216, R216, 0x1, -R245.reuse ;  /* 0x00000001d8d8b824 */ /* 0x100fe200078e0af5 */
[C---:B------:R-:W-:Y:S01]  /*12c20*/  ISETP.GT.U32.AND P1, PT, R245.reuse, R212, PT ;  /* 0x000000d4f500720c */ /* 0x040fe20003f24070 */
[--C-:B------:R-:W-:Y:S01]  /*12c30*/  @!P0 IMAD.IADD R214, R214, 0x1, -R245.reuse ;  /* 0x00000001d6d68824 */ /* 0x100fe200078e0af5 */
[----:B------:R-:W-:Y:S01]  /*12c40*/  ISETP.GT.U32.AND P3, PT, R245, R223, PT ;  /* 0x000000dff500720c */ /* 0x000fe20003f64070 */
[----:B------:R-:W-:Y:S01]  /*12c50*/  @!P2 IMAD.IADD R213, R213, 0x1, -R245 ;  /* 0x00000001d5d5a824 */ /* 0x000fe200078e0af5 */
[C---:B------:R-:W-:Y:S02]  /*12c60*/  ISETP.GT.U32.AND P0, PT, R245.reuse, R221, PT ;  /* 0x000000ddf500720c */ /* 0x040fe40003f04070 */
[----:B------:R-:W-:-:S07]  /*12c70*/  ISETP.GT.U32.AND P2, PT, R245, R220, PT ;  /* 0x000000dcf500720c */ /* 0x000fce0003f44070 */
[--C-:B------:R-:W-:Y:S01]  /*12c80*/  @!P1 IMAD.IADD R212, R212, 0x1, -R245.reuse ;  /* 0x00000001d4d49824 */ /* 0x100fe200078e0af5 */
[----:B------:R-:W-:Y:S02]  /*12c90*/  ISETP.GT.U32.AND P1, PT, R245, R219, PT ;  /* 0x000000dbf500720c */ /* 0x000fe40003f24070 */
[----:B------:R-:W-:Y:S01]  /*12ca0*/  @!P3 IADD3 R223, R223, -R245, RZ ;  /* 0x800000f5dfdfb210 */ /* 0x000fe20007ffe0ff */
[--C-:B------:R-:W-:Y:S02]  /*12cb0*/  @!P0 IMAD.IADD R221, R221, 0x1, -R245.reuse ;  /* 0x00000001dddd8824 */ /* 0x100fe400078e0af5 */
[--C-:B------:R-:W-:Y:S02]  /*12cc0*/  @!P2 IMAD.IADD R220, R220, 0x1, -R245.reuse ;  /* 0x00000001dcdca824 */ /* 0x100fe400078e0af5 */
[----:B------:R-:W-:Y:S04]  /*12cd0*/  STL [R1+0xbc], R223 ;  /* 0x0000bcdf01007387 */ /* 0x000fe80000100800 */
[----:B------:R-:W-:Y:S02]  /*12ce0*/  STL [R1+0xb8], R221 ;  /* 0x0000b8dd01007387 */ /* 0x000fe40000100800 */
[----:B------:R-:W-:-:S02]  /*12cf0*/  @!P1 IMAD.IADD R219, R219, 0x1, -R245 ;  /* 0x00000001dbdb9824 */ /* 0x000fc400078e0af5 */
[----:B------:R-:W-:Y:S04]  /*12d00*/  STL [R1+0xb4], R220 ;  /* 0x0000b4dc01007387 */ /* 0x000fe80000100800 */
[----:B------:R1:W-:Y:S04]  /*12d10*/  STL [R1+0x4e20], R237 ;  /* 0x004e20ed01007387 */ /* 0x0003e80000100800 */
[----:B------:R-:W-:Y:S04]  /*12d20*/  STL [R1+0xb0], R219 ;  /* 0x0000b0db01007387 */ /* 0x000fe80000100800 */
[----:B-1----:R-:W2:Y:S01]  /*12d30*/  LDL.LU R237, [R1+0x68] ;  /* 0x0000680001ed7983 */ /* 0x002ea20000300800 */
        /* <DEDUP_REMOVED lines=11> */
[----:B------:R-:W-:-:S06]  /*12df0*/  @!P0 IMAD.IADD R214, R214, 0x1, -R245 ;  /* 0x00000001d6d68824 */ /* 0x000fcc00078e0af5 */
[--C-:B------:R-:W-:Y:S01]  /*12e00*/  @!P4 IMAD.IADD R218, R218, 0x1, -R245.reuse ;  /* 0x00000001dadac824 */ /* 0x100fe200078e0af5 */
[----:B------:R-:W-:Y:S01]  /*12e10*/  ISETP.GT.U32.AND P4, PT, R245, R211, PT ;  /* 0x000000d3f500720c */ /* 0x000fe20003f84070 */
[--C-:B------:R-:W-:Y:S01]  /*12e20*/  @!P2 IMAD.IADD R213, R213, 0x1, -R245.reuse ;  /* 0x00000001d5d5a824 */ /* 0x100fe200078e0af5 */
[C---:B------:R-:W-:Y:S02]  /*12e30*/  ISETP.GT.U32.AND P5, PT, R245.reuse, R210, PT ;  /* 0x000000d2f500720c */ /* 0x040fe40003fa4070 */
[C---:B------:R-:W-:Y:S02]  /*12e40*/  ISETP.GT.U32.AND P3, PT, R245.reuse, R209, PT ;  /* 0x000000d1f500720c */ /* 0x040fe40003f64070 */
[C---:B------:R-:W-:Y:S02]  /*12e50*/  ISETP.GT.U32.AND P0, PT, R245.reuse, R208, PT ;  /* 0x000000d0f500720c */ /* 0x040fe40003f04070 */
[----:B------:R-:W-:Y:S01]  /*12e60*/  ISETP.GT.U32.AND P2, PT, R245, R207, PT ;  /* 0x000000cff500720c */ /* 0x000fe20003f44070 */
[----:B------:R-:W-:Y:S01]  /*12e70*/  @!P6 IMAD.IADD R205, R205, 0x1, -R245 ;  /* 0x00000001cdcde824 */ /* 0x000fe200078e0af5 */
        /* <DEDUP_REMOVED lines=8> */
[----:B------:R-:W-:Y:S02]  /*12f00*/  @!P3 IADD3 R209, R209, -R245, RZ ;  /* 0x800000f5d1d1b210 */ /* 0x000fe40007ffe0ff */
[----:B------:R-:W-:Y:S01]  /*12f10*/  ISETP.GT.U32.AND P3, PT, R245, R242, PT ;  /* 0x000000f2f500720c */ /* 0x000fe20003f64070 */
[--C-:B------:R-:W-:Y:S01]  /*12f20*/  @!P2 IMAD.IADD R207, R207, 0x1, -R245.reuse ;  /* 0x00000001cfcfa824 */ /* 0x100fe200078e0af5 */
[----:B------:R-:W-:Y:S01]  /*12f30*/  ISETP.GT.U32.AND P2, PT, R245, R236, PT ;  /* 0x000000ecf500720c */ /* 0x000fe20003f44070 */
[--C-:B------:R-:W-:Y:S01]  /*12f40*/  @!P6 IMAD.IADD R247, R247, 0x1, -R245.reuse ;  /* 0x00000001f7f7e824 */ /* 0x100fe200078e0af5 */
[C---:B------:R-:W-:Y:S01]  /*12f50*/  ISETP.GT.U32.AND P6, PT, R245.reuse, R211, PT ;  /* 0x000000d3f500720c */ /* 0x040fe20003fc4070 */
[--C-:B------:R-:W-:Y:S01]  /*12f60*/  @!P4 IMAD.IADD R246, R246, 0x1, -R245.reuse ;  /* 0x00000001f6f6c824 */ /* 0x100fe200078e0af5 */
[----:B------:R-:W-:Y:S01]  /*12f70*/  ISETP.GT.U32.AND P4, PT, R245, R210, PT ;  /* 0x000000d2f500720c */ /* 0x000fe20003f84070 */
[----:B------:R-:W-:-:S02]  /*12f80*/  @!P1 IMAD.IADD R206, R206, 0x1, -R245 ;  /* 0x00000001cece9824 */ /* 0x000fc400078e0af5 */
[----:B------:R-:W-:Y:S01]  /*12f90*/  @!P5 IMAD.IADD R243, R243, 0x1, -R245 ;  /* 0x00000001f3f3d824 */ /* 0x000fe200078e0af5 */
[----:B------:R-:W-:-:S03]  /*12fa0*/  ISETP.GT.U32.AND P5, PT, R245, R209, PT ;  /* 0x000000d1f500720c */ /* 0x000fc60003fa4070 */
        /* <DEDUP_REMOVED lines=8> */
[----:B------:R-:W-:Y:S01]  /*13030*/  STL [R1+0x9c], R213 ;  /* 0x00009cd501007387 */ /* 0x000fe20000100800 */
[----:B------:R-:W-:-:S03]  /*13040*/  @!P6 IMAD.IADD R211, R211, 0x1, -R245 ;  /* 0x00000001d3d3e824 */ /* 0x000fc600078e0af5 */
[----:B------:R-:W-:Y:S01]  /*13050*/  STL [R1+0x98], R212 ;  /* 0x000098d401007387 */ /* 0x000fe20000100800 */
[----:B------:R-:W-:-:S03]  /*13060*/  @!P4 IMAD.IADD R210, R210, 0x1, -R245 ;  /* 0x00000001d2d2c824 */ /* 0x000fc600078e0af5 */
[----:B------:R1:W-:Y:S01]  /*13070*/  STL [R1+0x94], R205 ;  /* 0x000094cd01007387 */ /* 0x0003e20000100800 */
[----:B------:R-:W-:Y:S01]  /*13080*/  @!P5 IADD3 R209, R209, -R245, RZ ;  /* 0x800000f5d1d1d210 */ /* 0x000fe20007ffe0ff */
[--C-:B------:R-:W-:Y:S01]  /*13090*/  @!P3 IMAD.IADD R208, R208, 0x1, -R245.reuse ;  /* 0x00000001d0d0b824 */ /* 0x100fe200078e0af5 */
[----:B-1----:R-:W-:Y:S01]  /*130a0*/  IADD3 R205, R222, 0x1f7, RZ ;  /* 0x000001f7decd7810 */ /* 0x002fe20007ffe0ff */
[----:B------:R-:W-:-:S04]  /*130b0*/  @!P2 IMAD.IADD R206, R206, 0x1, -R245 ;  /* 0x00000001cecea824 */ /* 0x000fc800078e0af5 */
[----:B------:R-:W-:Y:S04]  /*130c0*/  STL [R1+0x482c], R205 ;  /* 0x00482ccd01007387 */ /* 0x000fe80000100800 */
[----:B------:R-:W-:Y:S04]  /*130d0*/  STL [R1+0x90], R211 ;  /* 0x000090d301007387 */ /* 0x000fe80000100800 */
[----:B------:R-:W-:Y:S04]  /*130e0*/  STL [R1+0x8c], R210 ;  /* 0x00008cd201007387 */ /* 0x000fe80000100800 */
[----:B------:R-:W-:Y:S04]  /*130f0*/  STL [R1+0x88], R209 ;  /* 0x000088d101007387 */ /* 0x000fe80000100800 */
[----:B------:R1:W-:Y:S01]  /*13100*/  STL [R1+0x84], R208 ;  /* 0x000084d001007387 */ /* 0x0003e20000100800 */
[----:B------:R-:W-:-:S02]  /*13110*/  IABS R238, R205 ;  /* 0x000000cd00ee7213 */ /* 0x000fc40000000000 */
[----:B--2---:R-:W-:-:S13]  /*13120*/  ISETP.GT.U32.AND P0, PT, R245, R237, PT ;  /* 0x000000edf500720c */ /* 0x004fda0003f04070 */
[----:B------:R-:W-:Y:S01]  /*13130*/  @!P0 IMAD.IADD R237, R237, 0x1, -R245 ;  /* 0x00000001eded8824 */ /* 0x000fe200078e0af5 */
[----:B------:R-:W-:-:S13]  /*13140*/  ISETP.GT.U32.AND P0, PT, R245, R207, PT ;  /* 0x000000cff500720c */ /* 0x000fda0003f04070 */
[----:B------:R-:W-:-:S05]  /*13150*/  @!P0 IMAD.IADD R207, R207, 0x1, -R245 ;  /* 0x00000001cfcf8824 */ /* 0x000fca00078e0af5 */
[----:B------:R2:W-:Y:S04]  /*13160*/  STL [R1+0x80], R207 ;  /* 0x000080cf01007387 */ /* 0x0005e80000100800 */
[----:B------:R-:W3:Y:S04]  /*13170*/  LDL.LU R229, [R1+0x48] ;  /* 0x0000480001e57983 */ /* 0x000ee80000300800 */
[----:B------:R4:W-:Y:S04]  /*13180*/  STL [R1+0x7c], R206 ;  /* 0x00007cce01007387 */ /* 0x0009e80000100800 */
[----:B------:R-:W3:Y:S04]  /*13190*/  LDL.LU R228, [R1+0x44] ;  /* 0x0000440001e47983 */ /* 0x000ee80000300800 */
[----:B-1----:R-:W3:Y:S04]  /*131a0*/  LDL.LU R208, [R1+0x40] ;  /* 0x0000400001d07983 */ /* 0x002ee80000300800 */
[----:B--2---:R-:W2:Y:S04]  /*131b0*/  LDL.LU R207, [R1+0x3c] ;  /* 0x00003c0001cf7983 */ /* 0x004ea80000300800 */
[----:B----4-:R-:W4:Y:S04]  /*131c0*/  LDL.LU R206, [R1+0x38] ;  /* 0x0000380001ce7983 */ /* 0x010f280000300800 */
[----:B------:R-:W4:Y:S04]  /*131d0*/  LDL.LU R205, [R1+0x34] ;  /* 0x0000340001cd7983 */ /* 0x000f280000300800 */
        /* <DEDUP_REMOVED lines=12> */
[----:B------:R-:W4:Y:S01]  /*132a0*/  LDL.LU R209, [R1] ;  /* 0x0000000001d17983 */ /* 0x000f220000300800 */
[----:B------:R-:W-:-:S02]  /*132b0*/  ISETP.GT.U32.AND P1, PT, R245, R235, PT ;  /* 0x000000ebf500720c */ /* 0x000fc40003f24070 */
[C---:B------:R-:W-:Y:S02]  /*132c0*/  ISETP.GT.U32.AND P4, PT, R245.reuse, R246, PT ;  /* 0x000000f6f500720c */ /* 0x040fe40003f84070 */
[C---:B------:R-:W-:Y:S02]  /*132d0*/  ISETP.GT.U32.AND P5, PT, R245.reuse, R243, PT ;  /* 0x000000f3f500720c */ /* 0x040fe40003fa4070 */
[----:B------:R-:W-:-:S07]  /*132e0*/  ISETP.GT.U32.AND P2, PT, R245, R236, PT ;  /* 0x000000ecf500720c */ /* 0x000fce0003f44070 */
[--C-:B------:R-:W-:Y:S01]  /*132f0*/  @!P1 IMAD.IADD R235, R235, 0x1, -R245.reuse ;  /* 0x00000001ebeb9824 */ /* 0x100fe200078e0af5 */
[C---:B------:R-:W-:Y:S01]  /*13300*/  ISETP.GT.U32.AND P1, PT, R245.reuse, R247, PT ;  /* 0x000000f7f500720c */ /* 0x040fe20003f24070 */
[--C-:B------:R-:W-:Y:S01]  /*13310*/  @!P4 IMAD.IADD R246, R246, 0x1, -R245.reuse ;  /* 0x00000001f6f6c824 */ /* 0x100fe200078e0af5 */
[C---:B------:R-:W-:Y:S02]  /*13320*/  ISETP.GT.U32.AND P4, PT, R245.reuse, R233, PT ;  /* 0x000000e9f500720c */ /* 0x040fe40003f84070 */
[----:B------:R-:W-:Y:S01]  /*13330*/  ISETP.GT.U32.AND P3, PT, R245, R242, PT ;  /* 0x000000f2f500720c */ /* 0x000fe20003f64070 */
[--C-:B------:R-:W-:Y:S01]  /*13340*/  @!P5 IMAD.IADD R243, R243, 0x1, -R245.reuse ;  /* 0x00000001f3f3d824 */ /* 0x100fe200078e0af5 */
[C---:B------:R-:W-:Y:S02]  /*13350*/  ISETP.GT.U32.AND P5, PT, R245.reuse, R232, PT ;  /* 0x000000e8f500720c */ /* 0x040fe40003fa4070 */
[----:B------:R-:W-:Y:S01]  /*13360*/  ISETP.GT.U32.AND P6, PT, R245, R235, PT ;  /* 0x000000ebf500720c */ /* 0x000fe20003fc4070 */
[----:B------:R-:W-:-:S04]  /*13370*/  @!P2 IMAD.IADD R236, R236, 0x1, -R245 ;  /* 0x00000001ececa824 */ /* 0x000fc800078e0af5 */
[--C-:B------:R-:W-:Y:S01]  /*13380*/  @!P1 IMAD.IADD R247, R247, 0x1, -R245.reuse ;  /* 0x00000001f7f79824 */ /* 0x100fe200078e0af5 */
[----:B------:R-:W-:Y:S01]  /*13390*/  ISETP.GT.U32.AND P1, PT, R245, R234, PT ;  /* 0x000000eaf500720c */ /* 0x000fe20003f24070 */
[--C-:B------:R-:W-:Y:S01]  /*133a0*/  @!P4 IMAD.IADD R233, R233, 0x1, -R245.reuse ;  /* 0x00000001e9e9c824 */ /* 0x100fe200078e0af5 */
[C---:B------:R-:W-:Y:S01]  /*133b0*/  ISETP.GT.U32.AND P0, PT, R245.reuse, R237, PT ;  /* 0x000000edf500720c */ /* 0x040fe20003f04070 */
[--C-:B------:R-:W-:Y:S01]  /*133c0*/  @!P3 IMAD.IADD R242, R242, 0x1, -R245.reuse ;  /* 0x00000001f2f2b824 */ /* 0x100fe200078e0af5 */
[----:B------:R-:W-:Y:S02]  /*133d0*/  ISETP.GT.U32.AND P3, PT, R245, R231, PT ;  /* 0x000000e7f500720c */ /* 0x000fe40003f64070 */
[----:B------:R-:W-:Y:S01]  /*133e0*/  @!P5 IADD3 R232, R232, -R245, RZ ;  /* 0x800000f5e8e8d210 */ /* 0x000fe20007ffe0ff */
[----:B------:R-:W-:-:S06]  /*133f0*/  @!P6 IMAD.IADD R235, R235, 0x1, -R245 ;  /* 0x00000001ebebe824 */ /* 0x000fcc00078e0af5 */
[--C-:B------:R-:W-:Y:S02]  /*13400*/  @!P1 IMAD.IADD R234, R234, 0x1, -R245.reuse ;  /* 0x00000001eaea9824 */ /* 0x100fe400078e0af5 */
[--C-:B------:R-:W-:Y:S01]  /*13410*/  @!P0 IMAD.IADD R237, R237, 0x1, -R245.reuse ;  /* 0x00000001eded8824 */ /* 0x100fe200078e0af5 */
[----:B------:R-:W-:Y:S01]  /*13420*/  ISETP.GT.U32.AND P0, PT, R245, R230, PT ;  /* 0x000000e6f500720c */ /* 0x000fe20003f04070 */
[----:B------:R-:W-:-:S12]  /*13430*/  @!P3 IMAD.IADD R231, R231, 0x1, -R245 ;  /* 0x00000001e7e7b824 */ /* 0x000fd800078e0af5 */
[----:B------:R-:W-:Y:S01]  /*13440*/  @!P0 IMAD.IADD R230, R230, 0x1, -R245 ;  /* 0x00000001e6e68824 */ /* 0x000fe200078e0af5 */
[C---:B---3--:R-:W-:Y:S02]  /*13450*/  ISETP.GT.U32.AND P2, PT, R245.reuse, R229, PT ;  /* 0x000000e5f500720c */ /* 0x048fe40003f44070 */
[C---:B--2---:R-:W-:Y:S02]  /*13460*/  ISETP.GT.U32.AND P4, PT, R245.reuse, R207, PT ;  /* 0x000000cff500720c */ /* 0x044fe40003f84070 */
[C---:B------:R-:W-:Y:S02]  /*13470*/  ISETP.GT.U32.AND P6, PT, R245.reuse, R228, PT ;  /* 0x000000e4f500720c */ /* 0x040fe40003fc4070 */
[C---:B----4-:R-:W-:Y:S02]  /*13480*/  ISETP.GT.U32.AND P5, PT, R245.reuse, R206, PT ;  /* 0x000000cef500720c */ /* 0x050fe40003fa4070 */
[----:B------:R-:W-:-:S05]  /*13490*/  ISETP.GT.U32.AND P1, PT, R245, R208, PT ;  /* 0x000000d0f500720c */ /* 0x000fca0003f24070 */
[--C-:B------:R-:W-:Y:S02]  /*134a0*/  @!P2 IMAD.IADD R229, R229, 0x1, -R245.reuse ;  /* 0x00000001e5e5a824 */ /* 0x100fe400078e0af5 */
[--C-:B------:R-:W-:Y:S01]  /*134b0*/  @!P4 IMAD.IADD R207, R207, 0x1, -R245.reuse ;  /* 0x00000001cfcfc824 */ /* 0x100fe200078e0af5 */
[C---:B------:R-:W-:Y:S02]  /*134c0*/  ISETP.GT.U32.AND P4, PT, R245.reuse, R232, PT ;  /* 0x000000e8f500720c */ /* 0x040fe40003f84070 */
[C---:B------:R-:W-:Y:S02]  /*134d0*/  ISETP.GT.U32.AND P2, PT, R245.reuse, R213, PT ;  /* 0x000000d5f500720c */ /* 0x040fe40003f44070 */
[C---:B------:R-:W-:Y:S01]  /*134e0*/  ISETP.GT.U32.AND P3, PT, R245.reuse, R205, PT ;  /* 0x000000cdf500720c */ /* 0x040fe20003f64070 */
[--C-:B------:R-:W-:Y:S01]  /*134f0*/  @!P5 IMAD.IADD R206, R206, 0x1, -R245.reuse ;  /* 0x00000001ceced824 */ /* 0x100fe200078e0af5 */
[----:B------:R-:W-:Y:S01]  /*13500*/  ISETP.GT.U32.AND P5, PT, R245, R231, PT ;  /* 0x000000e7f500720c */ /* 0x000fe20003fa4070 */
[----:B------:R-:W-:-:S02]  /*13510*/  @!P6 IMAD.IADD R228, R228, 0x1, -R245 ;  /* 0x00000001e4e4e824 */ /* 0x000fc400078e0af5 */
[----:B------:R-:W-:Y:S01]  /*13520*/  @!P1 IMAD.IADD R208, R208, 0x1, -R245 ;  /* 0x00000001d0d09824 */ /* 0x000fe200078e0af5 */
[----:B------:R-:W-:-:S03]  /*13530*/  ISETP.GT.U32.AND P1, PT, R245, R233, PT ;  /* 0x000000e9f500720c */ /* 0x000fc60003f24070 */
[----:B------:R-:W-:Y:S02]  /*13540*/  @!P4 IADD3 R232, R232, -R245, RZ ;  /* 0x800000f5e8e8c210 */ /* 0x000fe40007ffe0ff */
[--C-:B------:R-:W-:Y:S01]  /*13550*/  @!P2 IMAD.IADD R213, R213, 0x1, -R245.reuse ;  /* 0x00000001d5d5a824 */ /* 0x100fe200078e0af5 */
[C---:B------:R-:W-:Y:S02]  /*13560*/  ISETP.GT.U32.AND P4, PT, R245.reuse, R207, PT ;  /* 0x000000cff500720c */ /* 0x040fe40003f84070 */
[C---:B------:R-:W-:Y:S02]  /*13570*/  ISETP.GT.U32.AND P2, PT, R245.reuse, R228, PT ;  /* 0x000000e4f500720c */ /* 0x040fe40003f44070 */
[----:B------:R-:W-:Y:S01]  /*13580*/  ISETP.GT.U32.AND P0, PT, R245, R224, PT ;  /* 0x000000e0f500720c */ /* 0x000fe20003f04070 */
[--C-:B------:R-:W-:Y:S01]  /*13590*/  @!P3 IMAD.IADD R205, R205, 0x1, -R245.reuse ;  /* 0x00000001cdcdb824 */ /* 0x100fe200078e0af5 */
[----:B------:R-:W-:Y:S01]  /*135a0*/  ISETP.GT.U32.AND P3, PT, R245, R230, PT ;  /* 0x000000e6f500720c */ /* 0x000fe20003f64070 */
[--C-:B------:R-:W-:Y:S01]  /*135b0*/  @!P5 IMAD.IADD R231, R231, 0x1, -R245.reuse ;  /* 0x00000001e7e7d824 */ /* 0x100fe200078e0af5 */
        /* <DEDUP_REMOVED lines=13> */
[----:B------:R-:W-:Y:S01]  /*13690*/  @!P1 IMAD.IADD R208, R208, 0x1, -R245 ;  /* 0x00000001d0d09824 */ /* 0x000fe200078e0af5 */
[----:B------:R-:W-:-:S02]  /*136a0*/  ISETP.GT.U32.AND P1, PT, R245, R211, PT ;  /* 0x000000d3f500720c */ /* 0x000fc40003f24070 */
[----:B------:R-:W-:Y:S02]  /*136b0*/  ISETP.GT.U32.AND P6, PT, R245, R234, PT ;  /* 0x000000eaf500720c */ /* 0x000fe40003fc4070 */
[----:B------:R-:W-:Y:S01]  /*136c0*/  @!P4 IADD3 R220, R220, -R245, RZ ;  /* 0x800000f5dcdcc210 */ /* 0x000fe20007ffe0ff */
[--C-:B------:R-:W-:Y:S01]  /*136d0*/  @!P2 IMAD.IADD R223, R223, 0x1, -R245.reuse ;  /* 0x00000001dfdfa824 */ /* 0x100fe200078e0af5 */
[----:B------:R-:W-:Y:S01]  /*136e0*/  ISETP.GT.U32.AND P4, PT, R245, R210, PT ;  /* 0x000000d2f500720c */ /* 0x000fe20003f84070 */
[--C-:B------:R-:W-:Y:S01]  /*136f0*/  @!P0 IMAD.IADD R229, R229, 0x1, -R245.reuse ;  /* 0x00000001e5e58824 */ /* 0x100fe200078e0af5 */
[C---:B------:R-:W-:Y:S02]  /*13700*/  ISETP.GT.U32.AND P2, PT, R245.reuse, R214, PT ;  /* 0x000000d6f500720c */ /* 0x040fe40003f44070 */
[----:B------:R-:W-:Y:S01]  /*13710*/  ISETP.GT.U32.AND P0, PT, R245, R224, PT ;  /* 0x000000e0f500720c */ /* 0x000fe20003f04070 */
[--C-:B------:R-:W-:Y:S01]  /*13720*/  @!P3 IMAD.IADD R205, R205, 0x1, -R245.reuse ;  /* 0x00000001cdcdb824 */ /* 0x100fe200078e0af5 */
[----:B------:R-:W-:Y:S01]  /*13730*/  ISETP.GT.U32.AND P3, PT, R245, R218, PT ;  /* 0x000000daf500720c */ /* 0x000fe20003f64070 */
[--C-:B------:R-:W-:Y:S01]  /*13740*/  @!P5 IMAD.IADD R221, R221, 0x1, -R245.reuse ;  /* 0x00000001ddddd824 */ /* 0x100fe200078e0af5 */
[----:B------:R-:W-:Y:S01]  /*13750*/  ISETP.GT.U32.AND P5, PT, R245, R209, PT ;  /* 0x000000d1f500720c */ /* 0x000fe20003fa4070 */
        /* <DEDUP_REMOVED lines=11> */
[----:B------:R-:W-:Y:S01]  /*13810*/  ISETP.GT.U32.AND P3, PT, R245, R252, PT ;  /* 0x000000fcf500720c */ /* 0x000fe20003f64070 */
[----:B------:R-:W-:-:S02]  /*13820*/  @!P5 IMAD.IADD R209, R209, 0x1, -R245 ;  /* 0x00000001d1d1d824 */ /* 0x000fc400078e0af5 */
[--C-:B------:R-:W-:Y:S01]  /*13830*/  @!P1 IMAD.IADD R212, R212, 0x1, -R245.reuse ;  /* 0x00000001d4d49824 */ /* 0x100fe200078e0af5 */
[----:B------:R-:W-:Y:S01]  /*13840*/  ISETP.GT.U32.AND P5, PT, R245, R218, PT ;  /* 0x000000daf500720c */ /* 0x000fe20003fa4070 */
[--C-:B------:R-:W-:Y:S01]  /*13850*/  @!P6 IMAD.IADD R213, R213, 0x1, -R245.reuse ;  /* 0x00000001d5d5e824 */ /* 0x100fe200078e0af5 */
[----:B------:R-:W-:Y:S01]  /*13860*/  ISETP.GT.U32.AND P1, PT, R245, R220, PT ;  /* 0x000000dcf500720c */ /* 0x000fe20003f24070 */
[--C-:B------:R-:W-:Y:S01]  /*13870*/  @!P4 IMAD.IADD R221, R221, 0x1, -R245.reuse ;  /* 0x00000001ddddc824 */ /* 0x100fe200078e0af5 */
[----:B------:R-:W-:Y:S02]  /*13880*/  ISETP.GT.U32.AND P6, PT, R245, R216, PT ;  /* 0x000000d8f500720c */ /* 0x000fe40003fc4070 */
[----:B------:R-:W-:Y:S01]  /*13890*/  @!P2 IADD3 R211, R211, -R245, RZ ;  /* 0x800000f5d3d3a210 */ /* 0x000fe20007ffe0ff */
[----:B------:R-:W-:Y:S01]  /*138a0*/  @!P0 IMAD.IADD R219, R219, 0x1, -R245 ;  /* 0x00000001dbdb8824 */ /* 0x000fe200078e0af5 */
[C---:B------:R-:W-:Y:S02]  /*138b0*/  ISETP.GT.U32.AND P4, PT, R245.reuse, R210, PT ;  /* 0x000000d2f500720c */ /* 0x040fe40003f84070 */
[----:B------:R-:W-:-:S02]  /*138c0*/  ISETP.GT.U32.AND P2, PT, R245, R214, PT ;  /* 0x000000d6f500720c */ /* 0x000fc40003f44070 */
[C---:B------:R-:W-:Y:S01]  /*138d0*/  ISETP.GT.U32.AND P0, PT, R245.reuse, R0, PT ;  /* 0x00000000f500720c */ /* 0x040fe20003f04070 */
[--C-:B------:R-:W-:Y:S01]  /*138e0*/  @!P3 IMAD.IADD R252, R252, 0x1, -R245.reuse ;  /* 0x00000001fcfcb824 */ /* 0x100fe200078e0af5 */
[C---:B------:R-:W-:Y:S01]  /*138f0*/  ISETP.GT.U32.AND P3, PT, R245.reuse, R219, PT ;  /* 0x000000dbf500720c */ /* 0x040fe20003f64070 */
[--C-:B------:R-:W-:Y:S01]  /*13900*/  @!P5 IMAD.IADD R218, R218, 0x1, -R245.reuse ;  /* 0x00000001dadad824 */ /* 0x100fe200078e0af5 */
[C---:B------:R-:W-:Y:S01]  /*13910*/  ISETP.GT.U32.AND P5, PT, R245.reuse, R209, PT ;  /* 0x000000d1f500720c */ /* 0x040fe20003fa4070 */
[--C-:B------:R-:W-:Y:S01]  /*13920*/  @!P1 IMAD.IADD R220, R220, 0x1, -R245.reuse ;  /* 0x00000001dcdc9824 */ /* 0x100fe200078e0af5 */
[C---:B------:R-:W-:Y:S01]  /*13930*/  ISETP.GT.U32.AND P1, PT, R245.reuse, R212, PT ;  /* 0x000000d4f500720c */ /* 0x040fe20003f24070 */
[--C-:B------:R-:W-:Y:S02]  /*13940*/  @!P6 IMAD.IADD R216, R216, 0x1, -R245.reuse ;  /* 0x00000001d8d8e824 */ /* 0x100fe400078e0af5 */
[--C-:B------:R-:W-:Y:S01]  /*13950*/  @!P4 IMAD.IADD R210, R210, 0x1, -R245.reuse ;  /* 0x00000001d2d2c824 */ /* 0x100fe200078e0af5 */
[C---:B------:R-:W-:Y:S01]  /*13960*/  ISETP.GT.U32.AND P4, PT, R245.reuse, R248, PT ;  /* 0x000000f8f500720c */ /* 0x040fe20003f84070 */
[--C-:B------:R-:W-:Y:S01]  /*13970*/  @!P2 IMAD.IADD R214, R214, 0x1, -R245.reuse ;  /* 0x00000001d6d6a824 */ /* 0x100fe200078e0af5 */
[C---:B------:R-:W-:Y:S01]  /*13980*/  ISETP.GT.U32.AND P2, PT, R245.reuse, R250, PT ;  /* 0x000000faf500720c */ /* 0x040fe20003f44070 */
[----:B------:R-:W-:Y:S01]  /*13990*/  @!P0 IMAD.IADD R0, R0, 0x1, -R245 ;  /* 0x0000000100008824 */ /* 0x000fe200078e0af5 */
[----:B------:R-:W-:-:S02]  /*139a0*/  ISETP.GT.U32.AND P6, PT, R245, R223, PT ;  /* 0x000000dff500720c */ /* 0x000fc40003fc4070 */
        /* <DEDUP_REMOVED lines=8> */
[----:B------:R-:W-:Y:S02]  /*13a30*/  ISETP.GT.U32.AND P4, PT, R245, R8, PT ;  /* 0x00000008f500720c */ /* 0x000fe40003f84070 */
[----:B------:R-:W-:Y:S01]  /*13a40*/  @!P2 IADD3 R250, R250, -R245, RZ ;  /* 0x800000f5fafaa210 */ /* 0x000fe20007ffe0ff */
[--C-:B------:R-:W-:Y:S01]  /*13a50*/  @!P6 IMAD.IADD R223, R223, 0x1, -R245.reuse ;  /* 0x00000001dfdfe824 */ /* 0x100fe200078e0af5 */
[C---:B------:R-:W-:Y:S01]  /*13a60*/  ISETP.GT.U32.AND P2, PT, R245.reuse, R6, PT ;  /* 0x00000006f500720c */ /* 0x040fe20003f44070 */
[----:B------:R-:W-:Y:S01]  /*13a70*/  @!P0 IMAD.IADD R216, R216, 0x1, -R245 ;  /* 0x00000001d8d88824 */ /* 0x000fe200078e0af5 */
[----:B------:R-:W-:-:S02]  /*13a80*/  ISETP.GT.U32.AND P6, PT, R245, R0, PT ;  /* 0x00000000f500720c */ /* 0x000fc40003fc4070 */
        /* <DEDUP_REMOVED lines=13> */
[--C-:B------:R-:W-:Y:S01]  /*13b60*/  @!P0 IMAD.IADD R251, R251, 0x1, -R245.reuse ;  /* 0x00000001fbfb8824 */ /* 0x100fe200078e0af5 */
[----:B------:R-:W-:Y:S01]  /*13b70*/  ISETP.GT.U32.AND P0, PT, R245, R5, PT ;  /* 0x00000005f500720c */ /* 0x000fe20003f04070 */
[--C-:B------:R-:W-:Y:S01]  /*13b80*/  @!P3 IMAD.IADD R3, R3, 0x1, -R245.reuse ;  /* 0x000000010303b824 */ /* 0x100fe200078e0af5 */
[----:B------:R-:W-:Y:S01]  /*13b90*/  ISETP.GT.U32.AND P3, PT, R245, R10, PT ;  /* 0x0000000af500720c */ /* 0x000fe20003f64070 */
[----:B------:R-:W-:-:S02]  /*13ba0*/  @!P5 IMAD.IADD R9, R9, 0x1, -R245 ;  /* 0x000000010909d824 */ /* 0x000fc400078e0af5 */
[--C-:B------:R-:W-:Y:S01]  /*13bb0*/  @!P1 IMAD.IADD R7, R7, 0x1, -R245.reuse ;  /* 0x0000000107079824 */ /* 0x100fe200078e0af5 */
[C---:B------:R-:W-:Y:S02]  /*13bc0*/  ISETP.GT.U32.AND P5, PT, R245.reuse, R3, PT ;  /* 0x00000003f500720c */ /* 0x040fe40003fa4070 */
[C---:B------:R-:W-:Y:S01]  /*13bd0*/  ISETP.GT.U32.AND P1, PT, R245.reuse, R248, PT ;  /* 0x000000f8f500720c */ /* 0x040fe20003f24070 */
[--C-:B------:R-:W-:Y:S01]  /*13be0*/  @!P4 IMAD.IADD R2, R2, 0x1, -R245.reuse ;  /* 0x000000010202c824 */ /* 0x100fe200078e0af5 */
[----:B------:R-:W-:Y:S01]  /*13bf0*/  ISETP.GT.U32.AND P4, PT, R245, R8, PT ;  /* 0x00000008f500720c */ /* 0x000fe20003f84070 */
[--C-:B------:R-:W-:Y:S01]  /*13c00*/  @!P2 IMAD.IADD R249, R249, 0x1, -R245.reuse ;  /* 0x00000001f9f9a824 */ /* 0x100fe200078e0af5 */
[----:B------:R-:W-:Y:S01]  /*13c10*/  ISETP.GT.U32.AND P2, PT, R245, R6, PT ;  /* 0x00000006f500720c */ /* 0x000fe20003f44070 */
[--C-:B------:R-:W-:Y:S02]  /*13c20*/  @!P6 IMAD.IADD R4, R4, 0x1, -R245.reuse ;  /* 0x000000010404e824 */ /* 0x100fe400078e0af5 */
[--C-:B------:R-:W-:Y:S01]  /*13c30*/  @!P0 IMAD.IADD R5, R5, 0x1, -R245.reuse ;  /* 0x0000000105058824 */ /* 0x100fe200078e0af5 */
[C---:B------:R-:W-:Y:S01]  /*13c40*/  ISETP.GT.U32.AND P0, PT, R245.reuse, R250, PT ;  /* 0x000000faf500720c */ /* 0x040fe20003f04070 */
[----:B------:R-:W-:Y:S01]  /*13c50*/  @!P3 IMAD.IADD R10, R10, 0x1, -R245 ;  /* 0x000000010a0ab824 */ /* 0x000fe200078e0af5 */
[----:B------:R-:W-:-:S02]  /*13c60*/  ISETP.GT.U32.AND P6, PT, R245, R251, PT ;  /* 0x000000fbf500720c */ /* 0x000fc40003fc4070 */
[----:B------:R-:W-:Y:S01]  /*13c70*/  ISETP.GT.U32.AND P3, PT, R245, R4, PT ;  /* 0x00000004f500720c */ /* 0x000fe20003f64070 */
[--C-:B------:R-:W-:Y:S01]  /*13c80*/  @!P5 IMAD.IADD R3, R3, 0x1, -R245.reuse ;  /* 0x000000010303d824 */ /* 0x100fe200078e0af5 */
[C---:B------:R-:W-:Y:S01]  /*13c90*/  ISETP.GT.U32.AND P5, PT, R245.reuse, R9, PT ;  /* 0x00000009f500720c */ /* 0x040fe20003fa4070 */
[--C-:B------:R-:W-:Y:S01]  /*13ca0*/  @!P1 IMAD.IADD R248, R248, 0x1, -R245.reuse ;  /* 0x00000001f8f89824 */ /* 0x100fe200078e0af5 */
[C---:B------:R-:W-:Y:S01]  /*13cb0*/  ISETP.GT.U32.AND P1, PT, R245.reuse, R7, PT ;  /* 0x00000007f500720c */ /* 0x040fe20003f24070 */
[--C-:B------:R-:W-:Y:S01]  /*13cc0*/  @!P4 IMAD.IADD R8, R8, 0x1, -R245.reuse ;  /* 0x000000010808c824 */ /* 0x100fe200078e0af5 */
[C---:B------:R-:W-:Y:S01]  /*13cd0*/  ISETP.GT.U32.AND P4, PT, R245.reuse, R15, PT ;  /* 0x0000000ff500720c */ /* 0x040fe20003f84070 */
[----:B------:R-:W-:Y:S01]  /*13ce0*/  @!P2 IMAD.IADD R6, R6, 0x1, -R245 ;  /* 0x000000010606a824 */ /* 0x000fe200078e0af5 */
[----:B------:R-:W-:Y:S02]  /*13cf0*/  ISETP.GT.U32.AND P2, PT, R245, R13, PT ;  /* 0x0000000df500720c */ /* 0x000fe40003f44070 */
[----:B------:R-:W-:-:S02]  /*13d00*/  @!P0 IADD3 R250, R250, -R245, RZ ;  /* 0x800000f5fafa8210 */ /* 0x000fc40007ffe0ff */
[----:B------:R-:W-:Y:S01]  /*13d10*/  ISETP.GT.U32.AND P0, PT, R245, R5, PT ;  /* 0x00000005f500720c */ /* 0x000fe20003f04070 */
        /* <DEDUP_REMOVED lines=26> */
[----:B------:R-:W-:Y:S02]  /*13ec0*/  @!P0 IADD3 R12, R12, -R245, RZ ;  /* 0x800000f50c0c8210 */ /* 0x000fe40007ffe0ff */
[----:B------:R-:W-:Y:S01]  /*13ed0*/  ISETP.GT.U32.AND P0, PT, R245, R19, PT ;  /* 0x00000013f500720c */ /* 0x000fe20003f04070 */
[--C-:B------:R-:W-:Y:S02]  /*13ee0*/  @!P6 IMAD.IADD R17, R17, 0x1, -R245.reuse ;  /* 0x000000011111e824 */ /* 0x100fe400078e0af5 */
[--C-:B------:R-:W-:Y:S01]  /*13ef0*/  @!P3 IMAD.IADD R18, R18, 0x1, -R245.reuse ;  /* 0x000000011212b824 */ /* 0x100fe200078e0af5 */
[----:B------:R-:W-:Y:S01]  /*13f00*/  ISETP.GT.U32.AND P3, PT, R245, R12, PT ;  /* 0x0000000cf500720c */ /* 0x000fe20003f64070 */
[--C-:B------:R-:W-:Y:S01]  /*13f10*/  @!P5 IMAD.IADD R23, R23, 0x1, -R245.reuse ;  /* 0x000000011717d824 */ /* 0x100fe200078e0af5 */
[----:B------:R-:W-:Y:S01]  /*13f20*/  ISETP.GT.U32.AND P6, PT, R245, R11, PT ;  /* 0x0000000bf500720c */ /* 0x000fe20003fc4070 */
        /* <DEDUP_REMOVED lines=8> */
[C---:B------:R-:W-:Y:S02]  /*13fb0*/  ISETP.GT.U32.AND P0, PT, R245.reuse, R13, PT ;  /* 0x0000000df500720c */ /* 0x040fe40003f04070 */
[----:B------:R-:W-:Y:S02]  /*13fc0*/  @!P3 IADD3 R12, R12, -R245, RZ ;  /* 0x800000f50c0cb210 */ /* 0x000fe40007ffe0ff */
        /* <DEDUP_REMOVED lines=25> */
[----:B------:R-:W-:Y:S01]  /*14160*/  @!P0 IMAD.IADD R19, R19, 0x1, -R245 ;  /* 0x0000000113138824 */ /* 0x000fe200078e0af5 */
[----:B------:R-:W-:-:S02]  /*14170*/  ISETP.GT.U32.AND P0, PT, R245, R26, PT ;  /* 0x0000001af500720c */ /* 0x000fc40003f04070 */
[----:B------:R-:W-:Y:S02]  /*14180*/  @!P3 IADD3 R25, R25, -R245, RZ ;  /* 0x800000f51919b210 */ /* 0x000fe40007ffe0ff */
[----:B------:R-:W-:Y:S01]  /*14190*/  ISETP.GT.U32.AND P3, PT, R245, R32, PT ;  /* 0x00000020f500720c */ /* 0x000fe20003f64070 */
[--C-:B------:R-:W-:Y:S02]  /*141a0*/  @!P6 IMAD.IADD R30, R30, 0x1, -R245.reuse ;  /* 0x000000011e1ee824 */ /* 0x100fe400078e0af5 */
        /* <DEDUP_REMOVED lines=10> */
[----:B------:R-:W-:-:S03]  /*14250*/  @!P3 IMAD.IADD R32, R32, 0x1, -R245 ;  /* 0x000000012020b824 */ /* 0x000fc600078e0af5 */
        /* <DEDUP_REMOVED lines=9> */
[----:B------:R-:W-:Y:S01]  /*142f0*/  @!P0 IMAD.IADD R33, R33, 0x1, -R245 ;  /* 0x0000000121218824 */ /* 0x000fe200078e0af5 */
[----:B------:R-:W-:-:S03]  /*14300*/  ISETP.GT.U32.AND P0, PT, R245, R27, PT ;  /* 0x0000001bf500720c */ /* 0x000fc60003f04070 */
        /* <DEDUP_REMOVED lines=8> */
[----:B------:R-:W-:Y:S01]  /*14390*/  @!P4 IADD3 R37, R37, -R245, RZ ;  /* 0x800000f52525c210 */ /* 0x000fe20007ffe0ff */
[----:B------:R-:W-:Y:S01]  /*143a0*/  @!P0 IMAD.IADD R27, R27, 0x1, -R245 ;  /* 0x000000011b1b8824 */ /* 0x000fe200078e0af5 */
[----:B------:R-:W-:-:S02]  /*143b0*/  ISETP.GT.U32.AND P4, PT, R245, R44, PT ;  /* 0x0000002cf500720c */ /* 0x000fc40003f84070 */
[C---:B------:R-:W-:Y:S02]  /*143c0*/  ISETP.GT.U32.AND P2, PT, R245.reuse, R41, PT ;  /* 0x00000029f500720c */ /* 0x040fe40003f44070 */
[C---:B------:R-:W-:Y:S01]  /*143d0*/  ISETP.GT.U32.AND P0, PT, R245.reuse, R33, PT ;  /* 0x00000021f500720c */ /* 0x040fe20003f04070 */
[--C-:B------:R-:W-:Y:S01]  /*143e0*/  @!P3 IMAD.IADD R32, R32, 0x1, -R245.reuse ;  /* 0x000000012020b824 */ /* 0x100fe200078e0af5 */
[----:B------:R-:W-:Y:S02]  /*143f0*/  @!P6 IADD3 R24, R24, -R245, RZ ;  /* 0x800000f51818e210 */ /* 0x000fe40007ffe0ff */
[C---:B------:R-:W-:Y:S02]  /*14400*/  ISETP.GT.U32.AND P3, PT, R245.reuse, R39, PT ;  /* 0x00000027f500720c */ /* 0x040fe40003f64070 */
        /* <DEDUP_REMOVED lines=31> */
[C---:B------:R-:W-:Y:S02]  /*14600*/  ISETP.GT.U32.AND P6, PT, R245.reuse, R37, PT ;  /* 0x00000025f500720c */ /* 0x040fe40003fc4070 */
        /* <DEDUP_REMOVED lines=10> */
[----:B------:R-:W-:-:S02]  /*146b0*/  ISETP.GT.U32.AND P5, PT, R245, R52, PT ;  /* 0x00000034f500720c */ /* 0x000fc40003fa4070 */
[----:B------:R-:W-:Y:S01]  /*146c0*/  @!P6 IADD3 R37, R37, -R245, RZ ;  /* 0x800000f52525e210 */ /* 0x000fe20007ffe0ff */
[--C-:B------:R-:W-:Y:S01]  /*146d0*/  @!P1 IMAD.IADD R43, R43, 0x1, -R245.reuse ;  /* 0x000000012b2b9824 */ /* 0x100fe200078e0af5 */
[C---:B------:R-:W-:Y:S02]  /*146e0*/  ISETP.GT.U32.AND P6, PT, R245.reuse, R49, PT ;  /* 0x00000031f500720c */ /* 0x040fe40003fc4070 */
        /* <DEDUP_REMOVED lines=12> */
[----:B------:R-:W-:-:S02]  /*147b0*/  ISETP.GT.U32.AND P6, PT, R245, R56, PT ;  /* 0x00000038f500720c */ /* 0x000fc40003fc4070 */
[----:B------:R-:W-:Y:S02]  /*147c0*/  @!P1 IADD3 R50, R50, -R245, RZ ;  /* 0x800000f532329210 */ /* 0x000fe40007ffe0ff */
        /* <DEDUP_REMOVED lines=33> */
[----:B------:R-:W-:Y:S01]  /*149e0*/  ISETP.GT.U32.AND P3, PT, R245, R60, PT ;  /* 0x0000003cf500720c */ /* 0x000fe20003f64070 */
        /* <DEDUP_REMOVED lines=8> */
[----:B------:R-:W-:-:S02]  /*14a70*/  ISETP.GT.U32.AND P4, PT, R245, R72, PT ;  /* 0x00000048f500720c */ /* 0x000fc40003f84070 */
[C---:B------:R-:W-:Y:S02]  /*14a80*/  ISETP.GT.U32.AND P2, PT, R245.reuse, R70, PT ;  /* 0x00000046f500720c */ /* 0x040fe40003f44070 */
[C---:B------:R-:W-:Y:S01]  /*14a90*/  ISETP.GT.U32.AND P0, PT, R245.reuse, R61, PT ;  /* 0x0000003df500720c */ /* 0x040fe20003f04070 */
[--C-:B------:R-:W-:Y:S01]  /*14aa0*/  @!P3 IMAD.IADD R60, R60, 0x1, -R245.reuse ;  /* 0x000000013c3cb824 */ /* 0x100fe200078e0af5 */
[C---:B------:R-:W-:Y:S01]  /*14ab0*/  ISETP.GT.U32.AND P3, PT, R245.reuse, R67, PT ;  /* 0x00000043f500720c */ /* 0x040fe20003f64070 */
[--C-:B------:R-:W-:Y:S01]  /*14ac0*/  @!P5 IMAD.IADD R66, R66, 0x1, -R245.reuse ;  /* 0x000000014242d824 */ /* 0x100fe200078e0af5 */
[C---:B------:R-:W-:Y:S01]  /*14ad0*/  ISETP.GT.U32.AND P5, PT, R245.reuse, R73, PT ;  /* 0x00000049f500720c */ /* 0x040fe20003fa4070 */
[--C-:B------:R-:W-:Y:S01]  /*14ae0*/  @!P1 IMAD.IADD R64, R64, 0x1, -R245.reuse ;  /* 0x0000000140409824 */ /* 0x100fe200078e0af5 */
[----:B------:R-:W-:Y:S02]  /*14af0*/  @!P6 IADD3 R50, R50, -R245, RZ ;  /* 0x800000f53232e210 */ /* 0x000fe40007ffe0ff */
[C---:B------:R-:W-:Y:S01]  /*14b00*/  ISETP.GT.U32.AND P1, PT, R245.reuse, R71, PT ;  /* 0x00000047f500720c */ /* 0x040fe20003f24070 */
[--C-:B------:R-:W-:Y:S01]  /*14b10*/  @!P4 IMAD.IADD R72, R72, 0x1, -R245.reuse ;  /* 0x000000014848c824 */ /* 0x100fe200078e0af5 */
[C---:B------:R-:W-:Y:S01]  /*14b20*/  ISETP.GT.U32.AND P6, PT, R245.reuse, R62, PT ;  /* 0x0000003ef500720c */ /* 0x040fe20003fc4070 */
[--C-:B------:R-:W-:Y:S01]  /*14b30*/  @!P2 IMAD.IADD R70, R70, 0x1, -R245.reuse ;  /* 0x000000014646a824 */ /* 0x100fe200078e0af5 */
[----:B------:R-:W-:Y:S01]  /*14b40*/  ISETP.GT.U32.AND P4, PT, R245, R66, PT ;  /* 0x00000042f500720c */ /* 0x000fe20003f84070 */
[----:B------:R-:W-:Y:S01]  /*14b50*/  @!P0 IMAD.IADD R61, R61, 0x1, -R245 ;  /* 0x000000013d3d8824 */ /* 0x000fe200078e0af5 */
[----:B------:R-:W-:-:S02]  /*14b60*/  ISETP.GT.U32.AND P2, PT, R245, R64, PT ;  /* 0x00000040f500720c */ /* 0x000fc40003f44070 */
[----:B------:R-:W-:Y:S01]  /*14b70*/  ISETP.GT.U32.AND P0, PT, R245, R68, PT ;  /* 0x00000044f500720c */ /* 0x000fe20003f04070 */
[--C-:B------:R-:W-:Y:S01]  /*14b80*/  @!P3 IMAD.IADD R67, R67, 0x1, -R245.reuse ;  /* 0x000000014343b824 */ /* 0x100fe200078e0af5 */
        /* <DEDUP_REMOVED lines=12> */
[C---:B------:R-:W-:Y:S01]  /*14c50*/  ISETP.GT.U32.AND P0, PT, R245.reuse, R75, PT ;  /* 0x0000004bf500720c */ /* 0x040fe20003f04070 */
[--C-:B------:R-:W-:Y:S01]  /*14c60*/  @!P3 IMAD.IADD R74, R74, 0x1, -R245.reuse ;  /* 0x000000014a4ab824 */ /* 0x100fe200078e0af5 */
[----:B------:R-:W-:Y:S01]  /*14c70*/  ISETP.GT.U32.AND P3, PT, R245, R68, PT ;  /* 0x00000044f500720c */ /* 0x000fe20003f64070 */
        /* <DEDUP_REMOVED lines=9> */
[----:B------:R-:W-:Y:S02]  /*14d10*/  @!P0 IADD3 R75, R75, -R245, RZ ;  /* 0x800000f54b4b8210 */ /* 0x000fe40007ffe0ff */
[C---:B------:R-:W-:Y:S02]  /*14d20*/  ISETP.GT.U32.AND P6, PT, R245.reuse, R63, PT ;  /* 0x0000003ff500720c */ /* 0x040fe40003fc4070 */
        /* <DEDUP_REMOVED lines=25> */
[----:B------:R-:W-:Y:S01]  /*14ec0*/  @!P6 IADD3 R75, R75, -R245, RZ ;  /* 0x800000f54b4be210 */ /* 0x000fe20007ffe0ff */
[--C-:B------:R-:W-:Y:S01]  /*14ed0*/  @!P0 IMAD.IADD R76, R76, 0x1, -R245.reuse ;  /* 0x000000014c4c8824 */ /* 0x100fe200078e0af5 */
[C---:B------:R-:W-:Y:S02]  /*14ee0*/  ISETP.GT.U32.AND P6, PT, R245.reuse, R82, PT ;  /* 0x00000052f500720c */ /* 0x040fe40003fc4070 */
[----:B------:R-:W-:Y:S01]  /*14ef0*/  ISETP.GT.U32.AND P0, PT, R245, R83, PT ;  /* 0x00000053f500720c */ /* 0x000fe20003f04070 */
[--C-:B------:R-:W-:Y:S01]  /*14f00*/  @!P3 IMAD.IADD R81, R81, 0x1, -R245.reuse ;  /* 0x000000015151b824 */ /* 0x100fe200078e0af5 */
[----:B------:R-:W-:Y:S01]  /*14f10*/  ISETP.GT.U32.AND P3, PT, R245, R88, PT ;  /* 0x00000058f500720c */ /* 0x000fe20003f64070 */
[--C-:B------:R-:W-:Y:S02]  /*14f20*/  @!P5 IMAD.IADD R87, R87, 0x1, -R245.reuse ;  /* 0x000000015757d824 */ /* 0x100fe400078e0af5 */
[----:B------:R-:W-:Y:S01]  /*14f30*/  @!P1 IMAD.IADD R85, R85, 0x1, -R245 ;  /* 0x0000000155559824 */ /* 0x000fe200078e0af5 */
[----:B------:R-:W-:-:S02]  /*14f40*/  ISETP.GT.U32.AND P5, PT, R245, R81, PT ;  /* 0x00000051f500720c */ /* 0x000fc40003fa4070 */
[C---:B------:R-:W-:Y:S01]  /*14f50*/  ISETP.GT.U32.AND P1, PT, R245.reuse, R79, PT ;  /* 0x0000004ff500720c */ /* 0x040fe20003f24070 */
[--C-:B------:R-:W-:Y:S01]  /*14f60*/  @!P4 IMAD.IADD R80, R80, 0x1, -R245.reuse ;  /* 0x000000015050c824 */ /* 0x100fe200078e0af5 */
[C---:B------:R-:W-:Y:S01]  /*14f70*/  ISETP.GT.U32.AND P4, PT, R245.reuse, R86, PT ;  /* 0x00000056f500720c */ /* 0x040fe20003f84070 */
[--C-:B------:R-:W-:Y:S01]  /*14f80*/  @!P2 IMAD.IADD R78, R78, 0x1, -R245.reuse ;  /* 0x000000014e4ea824 */ /* 0x100fe200078e0af5 */
[----:B------:R-:W-:Y:S01]  /*14f90*/  ISETP.GT.U32.AND P2, PT, R245, R84, PT ;  /* 0x00000054f500720c */ /* 0x000fe20003f44070 */
[--C-:B------:R-:W-:Y:S02]  /*14fa0*/  @!P6 IMAD.IADD R82, R82, 0x1, -R245.reuse ;  /* 0x000000015252e824 */ /* 0x100fe400078e0af5 */
[----:B------:R-:W-:Y:S01]  /*14fb0*/  @!P0 IMAD.IADD R83, R83, 0x1, -R245 ;  /* 0x0000000153538824 */ /* 0x000fe200078e0af5 */
[----:B------:R-:W-:Y:S02]  /*14fc0*/  ISETP.GT.U32.AND P0, PT, R245, R77, PT ;  /* 0x0000004df500720c */ /* 0x000fe40003f04070 */
[----:B------:R-:W-:-:S02]  /*14fd0*/  @!P3 IADD3 R88, R88, -R245, RZ ;  /* 0x800000f55858b210 */ /* 0x000fc40007ffe0ff */
[C---:B------:R-:W-:Y:S02]  /*14fe0*/  ISETP.GT.U32.AND P6, PT, R245.reuse, R76, PT ;  /* 0x0000004cf500720c */ /* 0x040fe40003fc4070 */
        /* <DEDUP_REMOVED lines=25> */
[----:B------:R-:W-:Y:S01]  /*15180*/  @!P6 IADD3 R88, R88, -R245, RZ ;  /* 0x800000f55858e210 */ /* 0x000fe20007ffe0ff */
[--C-:B------:R-:W-:Y:S01]  /*15190*/  @!P3 IMAD.IADD R89, R89, 0x1, -R245.reuse ;  /* 0x000000015959b824 */ /* 0x100fe200078e0af5 */
[C---:B------:R-:W-:Y:S02]  /*151a0*/  ISETP.GT.U32.AND P6, PT, R245.reuse, R95, PT ;  /* 0x0000005ff500720c */ /* 0x040fe40003fc4070 */
        /* <DEDUP_REMOVED lines=13> */
[----:B------:R-:W-:Y:S02]  /*15280*/  ISETP.GT.U32.AND P3, PT, R245, R90, PT ;  /* 0x0000005af500720c */ /* 0x000fe40003f64070 */
[----:B------:R-:W-:Y:S01]  /*15290*/  @!P5 IADD3 R101, R101, -R245, RZ ;  /* 0x800000f56565d210 */ /* 0x000fe20007ffe0ff */
[--C-:B------:R-:W-:Y:S01]  /*152a0*/  @!P1 IMAD.IADD R99, R99, 0x1, -R245.reuse ;  /* 0x0000000163639824 */ /* 0x100fe200078e0af5 */
[C---:B------:R-:W-:Y:S02]  /*152b0*/  ISETP.GT.U32.AND P6, PT, R245.reuse, R89, PT ;  /* 0x00000059f500720c */ /* 0x040fe40003fc4070 */
        /* <DEDUP_REMOVED lines=22> */
[----:B------:R-:W-:Y:S01]  /*15420*/  @!P3 IMAD.IADD R96, R96, 0x1, -R245 ;  /* 0x000000016060b824 */ /* 0x000fe200078e0af5 */
[----:B------:R-:W-:-:S02]  /*15430*/  ISETP.GT.U32.AND P3, PT, R245, R103, PT ;  /* 0x00000067f500720c */ /* 0x000fc40003f64070 */
        /* <DEDUP_REMOVED lines=77> */
[C---:B------:R-:W-:Y:S01]  /*15910*/  ISETP.GT.U32.AND P0, PT, R245.reuse, R125, PT ;  /* 0x0000007df500720c */ /* 0x040fe20003f04070 */
[--C-:B------:R-:W-:Y:S01]  /*15920*/  @!P3 IMAD.IADD R124, R124, 0x1, -R245.reuse ;  /* 0x000000017c7cb824 */ /* 0x100fe200078e0af5 */
[----:B------:R-:W-:Y:S01]  /*15930*/  ISETP.GT.U32.AND P3, PT, R245, R118, PT ;  /* 0x00000076f500720c */ /* 0x000fe20003f64070 */
[--C-:B------:R-:W-:Y:S02]  /*15940*/  @!P6 IMAD.IADD R121, R121, 0x1, -R245.reuse ;  /* 0x000000017979e824 */ /* 0x100fe400078e0af5 */
        /* <DEDUP_REMOVED lines=60> */
[----:B------:R-:W-:Y:S01]  /*15d10*/  @!P2 IMAD.IADD R134, R134, 0x1, -R245 ;  /* 0x000000018686a824 */ /* 0x000fe200078e0af5 */
[----:B------:R-:W-:Y:S02]  /*15d20*/  ISETP.GT.U32.AND P2, PT, R245, R141, PT ;  /* 0x0000008df500720c */ /* 0x000fe40003f44070 */
[----:B------:R-:W-:-:S02]  /*15d30*/  @!P0 IADD3 R139, R139, -R245, RZ ;  /* 0x800000f58b8b8210 */ /* 0x000fc40007ffe0ff */
        /* <DEDUP_REMOVED lines=40> */
[C---:B------:R-:W-:Y:S02]  /*15fc0*/  ISETP.GT.U32.AND P6, PT, R245.reuse, R147, PT ;  /* 0x00000093f500720c */ /* 0x040fe40003fc4070 */
[----:B------:R-:W-:Y:S02]  /*15fd0*/  @!P3 IADD3 R152, R152, -R245, RZ ;  /* 0x800000f59898b210 */ /* 0x000fe40007ffe0ff */
        /* <DEDUP_REMOVED lines=13> */
[----:B------:R-:W-:Y:S02]  /*160b0*/  ISETP.GT.U32.AND P3, PT, R245, R152, PT ;  /* 0x00000098f500720c */ /* 0x000fe40003f64070 */
[----:B------:R-:W-:Y:S01]  /*160c0*/  @!P5 IADD3 R151, R151, -R245, RZ ;  /* 0x800000f59797d210 */ /* 0x000fe20007ffe0ff */
        /* <DEDUP_REMOVED lines=26> */
[--C-:B------:R-:W-:Y:S02]  /*16270*/  @!P5 IMAD.IADD R165, R165, 0x1, -R245.reuse ;  /* 0x00000001a5a5d824 */ /* 0x100fe400078e0af5 */
[----:B------:R-:W-:Y:S01]  /*16280*/  @!P1 IMAD.IADD R163, R163, 0x1, -R245 ;  /* 0x00000001a3a39824 */ /* 0x000fe200078e0af5 */
        /* <DEDUP_REMOVED lines=9> */
[----:B------:R-:W-:-:S03]  /*16320*/  ISETP.GT.U32.AND P6, PT, R245, R154, PT ;  /* 0x0000009af500720c */ /* 0x000fc60003fc4070 */
[--C-:B------:R-:W-:Y:S01]  /*16330*/  @!P5 IMAD.IADD R159, R159, 0x1, -R245.reuse ;  /* 0x000000019f9fd824 */ /* 0x100fe200078e0af5 */
[----:B------:R-:W-:Y:S01]  /*16340*/  ISETP.GT.U32.AND P5, PT, R245, R165, PT ;  /* 0x000000a5f500720c */ /* 0x000fe20003fa4070 */
[--C-:B------:R-:W-:Y:S01]  /*16350*/  @!P1 IMAD.IADD R157, R157, 0x1, -R245.reuse ;  /* 0x000000019d9d9824 */ /* 0x100fe200078e0af5 */
[C---:B------:R-:W-:Y:S01]  /*16360*/  ISETP.GT.U32.AND P1, PT, R245.reuse, R163, PT ;  /* 0x000000a3f500720c */ /* 0x040fe20003f24070 */
[--C-:B------:R-:W-:Y:S01]  /*16370*/  @!P3 IMAD.IADD R166, R166, 0x1, -R245.reuse ;  /* 0x00000001a6a6b824 */ /* 0x100fe200078e0af5 */
[C---:B------:R-:W-:Y:S02]  /*16380*/  ISETP.GT.U32.AND P3, PT, R245.reuse, R160, PT ;  /* 0x000000a0f500720c */ /* 0x040fe40003f64070 */
[----:B------:R-:W-:Y:S01]  /*16390*/  @!P4 IADD3 R164, R164, -R245, RZ ;  /* 0x800000f5a4a4c210 */ /* 0x000fe20007ffe0ff */
[--C-:B------:R-:W-:Y:S01]  /*163a0*/  @!P2 IMAD.IADD R162, R162, 0x1, -R245.reuse ;  /* 0x00000001a2a2a824 */ /* 0x100fe200078e0af5 */
[C---:B------:R-:W-:Y:S02]  /*163b0*/  ISETP.GT.U32.AND P4, PT, R245.reuse, R171, PT ;  /* 0x000000abf500720c */ /* 0x040fe40003f84070 */
[C---:B------:R-:W-:Y:S01]  /*163c0*/  ISETP.GT.U32.AND P2, PT, R245.reuse, R169, PT ;  /* 0x000000a9f500720c */ /* 0x040fe20003f44070 */
[--C-:B------:R-:W-:Y:S01]  /*163d0*/  @!P6 IMAD.IADD R154, R154, 0x1, -R245.reuse ;  /* 0x000000019a9ae824 */ /* 0x100fe200078e0af5 */
[----:B------:R-:W-:Y:S01]  /*163e0*/  ISETP.GT.U32.AND P6, PT, R245, R166, PT ;  /* 0x000000a6f500720c */ /* 0x000fe20003fc4070 */
[--C-:B------:R-:W-:Y:S01]  /*163f0*/  @!P5 IMAD.IADD R165, R165, 0x1, -R245.reuse ;  /* 0x00000001a5a5d824 */ /* 0x100fe200078e0af5 */
[----:B------:R-:W-:Y:S01]  /*16400*/  ISETP.GT.U32.AND P5, PT, R245, R172, PT ;  /* 0x000000acf500720c */ /* 0x000fe20003fa4070 */
        /* <DEDUP_REMOVED lines=9> */
[C---:B------:R-:W-:Y:S01]  /*164a0*/  ISETP.GT.U32.AND P6, PT, R245.reuse, R173, PT ;  /* 0x000000adf500720c */ /* 0x040fe20003fc4070 */
[--C-:B------:R-:W-:Y:S02]  /*164b0*/  @!P5 IMAD.IADD R172, R172, 0x1, -R245.reuse ;  /* 0x00000001acacd824 */ /* 0x100fe400078e0af5 */
[--C-:B------:R-:W-:Y:S01]  /*164c0*/  @!P1 IMAD.IADD R170, R170, 0x1, -R245.reuse ;  /* 0x00000001aaaa9824 */ /* 0x100fe200078e0af5 */
[----:B------:R-:W-:Y:S01]  /*164d0*/  ISETP.GT.U32.AND P5, PT, R245, R179, PT ;  /* 0x000000b3f500720c */ /* 0x000fe20003fa4070 */
[----:B------:R-:W-:-:S04]  /*164e0*/  @!P3 IMAD.IADD R167, R167, 0x1, -R245 ;  /* 0x00000001a7a7b824 */ /* 0x000fc800078e0af5 */
[--C-:B------:R-:W-:Y:S01]  /*164f0*/  @!P4 IMAD.IADD R178, R178, 0x1, -R245.reuse ;  /* 0x00000001b2b2c824 */ /* 0x100fe200078e0af5 */
[C---:B------:R-:W-:Y:S01]  /*16500*/  ISETP.GT.U32.AND P4, PT, R245.reuse, R172, PT ;  /* 0x000000acf500720c */ /* 0x040fe20003f84070 */
[--C-:B------:R-:W-:Y:S01]  /*16510*/  @!P2 IMAD.IADD R176, R176, 0x1, -R245.reuse ;  /* 0x00000001b0b0a824 */ /* 0x100fe200078e0af5 */
[----:B------:R-:W-:Y:S01]  /*16520*/  ISETP.GT.U32.AND P2, PT, R245, R170, PT ;  /* 0x000000aaf500720c */ /* 0x000fe20003f44070 */
[----:B------:R-:W-:Y:S01]  /*16530*/  @!P6 IMAD.IADD R173, R173, 0x1, -R245 ;  /* 0x00000001adade824 */ /* 0x000fe200078e0af5 */
[----:B------:R-:W-:-:S03]  /*16540*/  ISETP.GT.U32.AND P6, PT, R245, R167, PT ;  /* 0x000000a7f500720c */ /* 0x000fc60003fc4070 */
[----:B------:R-:W-:Y:S01]  /*16550*/  @!P5 IMAD.IADD R179, R179, 0x1, -R245 ;  /* 0x00000001b3b3d824 */ /* 0x000fe200078e0af5 */
[----:B------:R-:W-:-:S05]  /*16560*/  ISETP.GT.U32.AND P5, PT, R245, R173, PT ;  /* 0x000000adf500720c */ /* 0x000fca0003fa4070 */
[--C-:B------:R-:W-:Y:S01]  /*16570*/  @!P4 IMAD.IADD R172, R172, 0x1, -R245.reuse ;  /* 0x00000001acacc824 */ /* 0x100fe200078e0af5 */
[C---:B------:R-:W-:Y:S01]  /*16580*/  ISETP.GT.U32.AND P4, PT, R245.reuse, R178, PT ;  /* 0x000000b2f500720c */ /* 0x040fe20003f84070 */
[--C-:B------:R-:W-:Y:S01]  /*16590*/  @!P2 IMAD.IADD R170, R170, 0x1, -R245.reuse ;  /* 0x00000001aaaaa824 */ /* 0x100fe200078e0af5 */
[----:B------:R-:W-:Y:S01]  /*165a0*/  ISETP.GT.U32.AND P2, PT, R245, R176, PT ;  /* 0x000000b0f500720c */ /* 0x000fe20003f44070 */
[----:B------:R-:W-:Y:S01]  /*165b0*/  @!P6 IMAD.IADD R167, R167, 0x1, -R245 ;  /* 0x00000001a7a7e824 */ /* 0x000fe200078e0af5 */
[----:B------:R-:W-:Y:S01]  /*165c0*/  ISETP.GT.U32.AND P6, PT, R245, R179, PT ;  /* 0x000000b3f500720c */ /* 0x000fe20003fc4070 */
[----:B------:R-:W-:Y:S01]  /*165d0*/  IMAD.HI.U32 R239, R244, R238, RZ ;  /* 0x000000eef4ef7227 */ /* 0x000fe200078e00ff */
[----:B------:R-:W-:-:S03]  /*165e0*/  IADD3 R217, R222, 0x1f8, RZ ;  /* 0x000001f8ded97810 */ /* 0x000fc60007ffe0ff */
[----:B------:R-:W-:Y:S02]  /*165f0*/  IMAD.MOV R239, RZ, RZ, -R239 ;  /* 0x000000ffffef7224 */ /* 0x000fe400078e0aef */
[--C-:B------:R-:W-:Y:S01]  /*16600*/  @!P5 IMAD.IADD R173, R173, 0x1, -R245.reuse ;  /* 0x00000001adadd824 */ /* 0x100fe200078e0af5 */
[C---:B------:R-:W-:Y:S01]  /*16610*/  ISETP.GT.U32.AND P5, PT, R245.reuse, R180, PT ;  /* 0x000000b4f500720c */ /* 0x040fe20003fa4070 */
[--C-:B------:R-:W-:Y:S01]  /*16620*/  @!P4 IMAD.IADD R178, R178, 0x1, -R245.reuse ;  /* 0x00000001b2b2c824 */ /* 0x100fe200078e0af5 */
[C---:B------:R-:W-:Y:S01]  /*16630*/  ISETP.GT.U32.AND P4, PT, R245.reuse, R185, PT ;  /* 0x000000b9f500720c */ /* 0x040fe20003f84070 */
[--C-:B------:R-:W-:Y:S01]  /*16640*/  @!P2 IMAD.IADD R176, R176, 0x1, -R245.reuse ;  /* 0x00000001b0b0a824 */ /* 0x100fe200078e0af5 */
[C---:B------:R-:W-:Y:S01]  /*16650*/  ISETP.GT.U32.AND P2, PT, R245.reuse, R183, PT ;  /* 0x000000b7f500720c */ /* 0x040fe20003f44070 */
[----:B------:R-:W-:Y:S01]  /*16660*/  IMAD R238, R245, R239, R238 ;  /* 0x000000eff5ee7224 */ /* 0x000fe200078e02ee */
[----:B------:R-:W-:Y:S01]  /*16670*/  IABS R239, R217 ;  /* 0x000000d900ef7213 */ /* 0x000fe20000000000 */
[----:B------:R-:W-:Y:S01]  /*16680*/  @!P6 IMAD.IADD R179, R179, 0x1, -R245 ;  /* 0x00000001b3b3e824 */ /* 0x000fe200078e0af5 */
[----:B------:R-:W-:Y:S01]  /*16690*/  ISETP.GT.U32.AND P6, PT, R245, R186, PT ;  /* 0x000000baf500720c */ /* 0x000fe20003fc4070 */
[----:B------:R-:W-:Y:S02]  /*166a0*/  STL [R1+0x78], R247 ;  /* 0x000078f701007387 */ /* 0x000fe40000100800 */
[----:B------:R-:W-:-:S02]  /*166b0*/  IMAD.HI.U32 R240, R244, R239, RZ ;  /* 0x000000eff4f07227 */ /* 0x000fc400078e00ff */
[----:B------:R-:W-:Y:S04]  /*166c0*/  STL [R1+0x74], R246 ;  /* 0x000074f601007387 */ /* 0x000fe80000100800 */
[----:B------:R-:W-:Y:S01]  /*166d0*/  STL [R1+0x70], R243 ;  /* 0x000070f301007387 */ /* 0x000fe20000100800 */
[----:B------:R-:W-:-:S03]  /*166e0*/  IMAD.MOV R240, RZ, RZ, -R240 ;  /* 0x000000fffff07224 */ /* 0x000fc600078e0af0 */
[----:B------:R-:W-:Y:S04]  /*166f0*/  STL [R1+0x4e28], R237 ;  /* 0x004e28ed01007387 */ /* 0x000fe80000100800 */
[----:B------:R-:W-:Y:S01]  /*16700*/  STL [R1+0x6c], R242 ;  /* 0x00006cf201007387 */ /* 0x000fe20000100800 */
[----:B------:R-:W-:-:S03]  /*16710*/  @!P5 IMAD.IADD R180, R180, 0x1, -R245 ;  /* 0x00000001b4b4d824 */ /* 0x000fc600078e0af5 */
[----:B------:R-:W-:Y:S01]  /*16720*/  STL [R1+0x4e24], R236 ;  /* 0x004e24ec01007387 */ /* 0x000fe20000100800 */
[----:B------:R-:W-:-:S03]  /*16730*/  @!P4 IMAD.IADD R185, R185, 0x1, -R245 ;  /* 0x00000001b9b9c824 */ /* 0x000fc600078e0af5 */
[----:B------:R1:W-:Y:S01]  /*16740*/  STL [R1+0x4824], R217 ;  /* 0x004824d901007387 */ /* 0x0003e20000100800 */
[----:B------:R-:W-:Y:S01]  /*16750*/  @!P2 IMAD.IADD R183, R183, 0x1, -R245 ;  /* 0x00000001b7b7a824 */ /* 0x000fe200078e0af5 */
[C---:B------:R-:W-:Y:S01]  /*16760*/  ISETP.GT.U32.AND P4, PT, R245.reuse, R192, PT ;  /* 0x000000c0f500720c */ /* 0x040fe20003f84070 */
[C---:B------:R-:W-:Y:S01]  /*16770*/  IMAD R239, R245.reuse, R240, R239 ;  /* 0x000000f0f5ef7224 */ /* 0x040fe200078e02ef */
[C---:B------:R-:W-:Y:S01]  /*16780*/  ISETP.GT.U32.AND P2, PT, R245.reuse, R190, PT ;  /* 0x000000bef500720c */ /* 0x040fe20003f44070 */
[----:B------:R-:W-:Y:S01]  /*16790*/  @!P6 IMAD.IADD R186, R186, 0x1, -R245 ;  /* 0x00000001babae824 */ /* 0x000fe200078e0af5 */
[----:B-1----:R-:W-:Y:S02]  /*167a0*/  IADD3 R217, R222, 0x1f9, RZ ;  /* 0x000001f9ded97810 */ /* 0x002fe40007ffe0ff */
[----:B------:R-:W-:Y:S02]  /*167b0*/  ISETP.GT.U32.AND P6, PT, R245, R180, PT ;  /* 0x000000b4f500720c */ /* 0x000fe40003fc4070 */
[----:B------:R-:W-:Y:S01]  /*167c0*/  IABS R240, R217 ;  /* 0x000000d900f07213 */ /* 0x000fe20000000000 */
[----:B------:R1:W-:Y:S04]  /*167d0*/  STL [R1+0x4814], R217 ;  /* 0x004814d901007387 */ /* 0x0003e80000100800 */
[----:B------:R-:W-:-:S02]  /*167e0*/  IMAD.HI.U32 R241, R244, R240, RZ ;  /* 0x000000f0f4f17227 */ /* 0x000fc400078e00ff */
[----:B------:R-:W-:Y:S02]  /*167f0*/  @!P2 IADD3 R190, R190, -R245, RZ ;  /* 0x800000f5bebea210 */ /* 0x000fe40007ffe0ff */
[----:B------:R-:W-:Y:S01]  /*16800*/  IMAD.MOV R241, RZ, RZ, -R241 ;  /* 0x000000fffff17224 */ /* 0x000fe200078e0af1 */
[----:B-1----:R-:W-:Y:S01]  /*16810*/  IADD3 R217, R222, 0x1fa, RZ ;  /* 0x000001faded97810 */ /* 0x002fe20007ffe0ff */
[--C-:B------:R-:W-:Y:S01]  /*16820*/  @!P4 IMAD.IADD R192, R192, 0x1, -R245.reuse ;  /* 0x00000001c0c0c824 */ /* 0x100fe200078e0af5 */
[C---:B------:R-:W-:Y:S01]  /*16830*/  ISETP.GT.U32.AND P4, PT, R245.reuse, R186, PT ;  /* 0x000000baf500720c */ /* 0x040fe20003f84070 */
[C---:B------:R-:W-:Y:S01]  /*16840*/  IMAD R240, R245.reuse, R241, R240 ;  /* 0x000000f1f5f07224 */ /* 0x040fe200078e02f0 */
[----:B------:R-:W-:Y:S01]  /*16850*/  IABS R241, R217 ;  /* 0x000000d900f17213 */ /* 0x000fe20000000000 */
[----:B------:R-:W-:Y:S01]  /*16860*/  @!P6 IMAD.IADD R180, R180, 0x1, -R245 ;  /* 0x00000001b4b4e824 */ /* 0x000fe200078e0af5 */
[----:B------:R-:W-:-:S03]  /*16870*/  ISETP.GT.U32.AND P6, PT, R245, R190, PT ;  /* 0x000000bef500720c */ /* 0x000fc60003fc4070 */
[----:B------:R-:W-:Y:S01]  /*16880*/  IMAD.HI.U32 R242, R244, R241, RZ ;  /* 0x000000f1f4f27227 */ /* 0x000fe200078e00ff */
[----:B------:R1:W-:Y:S04]  /*16890*/  STL [R1+0x4804], R217 ;  /* 0x004804d901007387 */ /* 0x0003e80000100800 */
[----:B------:R-:W-:Y:S01]  /*168a0*/  IADD3 R242, -R242, RZ, RZ ;  /* 0x000000fff2f27210 */ /* 0x000fe20007ffe1ff */
[----:B------:R-:W-:Y:S01]  /*168b0*/  @!P4 IMAD.IADD R186, R186, 0x1, -R245 ;  /* 0x00000001babac824 */ /* 0x000fe200078e0af5 */
[C---:B------:R-:W-:Y:S02]  /*168c0*/  ISETP.GT.U32.AND P4, PT, R245.reuse, R193, PT ;  /* 0x000000c1f500720c */ /* 0x040fe40003f84070 */
[----:B-1----:R-:W-:Y:S01]  /*168d0*/  IADD3 R217, R222, 0x1fb, RZ ;  /* 0x000001fbded97810 */ /* 0x002fe20007ffe0ff */
[----:B------:R-:W-:-:S02]  /*168e0*/  IMAD R241, R245, R242, R241 ;  /* 0x000000f2f5f17224 */ /* 0x000fc400078e02f1 */
[----:B------:R-:W-:Y:S01]  /*168f0*/  @!P6 IMAD.IADD R190, R190, 0x1, -R245 ;  /* 0x00000001bebee824 */ /* 0x000fe200078e0af5 */
[----:B------:R-:W-:Y:S02]  /*16900*/  IABS R242, R217 ;  /* 0x000000d900f27213 */ /* 0x000fe40000000000 */
[----:B------:R-:W-:-:S03]  /*16910*/  ISETP.GT.U32.AND P6, PT, R245, R197, PT ;  /* 0x000000c5f500720c */ /* 0x000fc60003fc4070 */
[----:B------:R-:W-:Y:S01]  /*16920*/  IMAD.HI.U32 R243, R244, R242, RZ ;  /* 0x000000f2f4f37227 */ /* 0x000fe200078e00ff */
[----:B------:R1:W-:Y:S03]  /*16930*/  STL [R1+0x47fc], R217 ;  /* 0x0047fcd901007387 */ /* 0x0003e60000100800 */
[----:B------:R-:W-:Y:S02]  /*16940*/  IMAD.MOV R243, RZ, RZ, -R243 ;  /* 0x000000fffff37224 */ /* 0x000fe400078e0af3 */
[--C-:B------:R-:W-:Y:S02]  /*16950*/  @!P4 IMAD.IADD R193, R193, 0x1, -R245.reuse ;  /* 0x00000001c1c1c824 */ /* 0x100fe400078e0af5 */
[----:B------:R-:W-:Y:S01]  /*16960*/  IMAD R242, R245, R243, R242 ;  /* 0x000000f3f5f27224 */ /* 0x000fe200078e02f2 */
[----:B-1----:R-:W-:Y:S01]  /*16970*/  IADD3 R217, R222, 0x1fc, RZ ;  /* 0x000001fcded97810 */ /* 0x002fe20007ffe0ff */
[----:B------:R-:W-:Y:S01]  /*16980*/  @!P6 IMAD.IADD R197, R197, 0x1, -R245 ;  /* 0x00000001c5c5e824 */ /* 0x000fe200078e0af5 */
[----:B------:R-:W-:-:S02]  /*16990*/  ISETP.GT.U32.AND P6, PT, R245, R193, PT ;  /* 0x000000c1f500720c */ /* 0x000fc40003fc4070 */
[----:B------:R-:W-:Y:S01]  /*169a0*/  IABS R243, R217 ;  /* 0x000000d900f37213 */ /* 0x000fe20000000000 */
[----:B------:R-:W-:-:S04]  /*169b0*/  IMAD R247, R215, c[0x0][0x18c], RZ ;  /* 0x00006300d7f77a24 */ /* 0x000fc800078e02ff */
[----:B------:R-:W-:-:S04]  /*169c0*/  IMAD.HI.U32 R246, R244, R243, RZ ;  /* 0x000000f3f4f67227 */ /* 0x000fc800078e00ff */
[----:B------:R-:W-:Y:S02]  /*169d0*/  IMAD.MOV R246, RZ, RZ, -R246 ;  /* 0x000000fffff67224 */ /* 0x000fe400078e0af6 */
[----:B------:R-:W-:Y:S02]  /*169e0*/  @!P6 IMAD.IADD R193, R193, 0x1, -R245 ;  /* 0x00000001c1c1e824 */ /* 0x000fe400078e0af5 */
[----:B------:R-:W-:Y:S01]  /*169f0*/  IMAD R243, R245, R246, R243 ;  /* 0x000000f6f5f37224 */ /* 0x000fe200078e02f3 */
[C---:B------:R-:W-:Y:S01]  /*16a00*/  LEA R246, P6, R247.reuse, c[0x0][0x168], 0x2 ;  /* 0x00005a00f7f67a11 */ /* 0x040fe200078c10ff */
[----:B------:R1:W-:Y:S03]  /*16a10*/  STL [R1+0x47f4], R217 ;  /* 0x0047f4d901007387 */ /* 0x0003e60000100800 */
[----:B------:R-:W-:Y:S01]  /*16a20*/  LEA.HI.X.SX32 R247, R247, c[0x0][0x16c], 0x2, P6 ;  /* 0x00005b00f7f77a11 */ /* 0x000fe200030f16ff */
[----:B------:R-:W2:Y:S04]  /*16a30*/  LDL R226, [R1+0x4194] ;  /* 0x0041940001e27983 */ /* 0x000ea80000100800 */
[----:B------:R-:W3:Y:S04]  /*16a40*/  LDL R225, [R1+0x4190] ;  /* 0x0041900001e17983 */ /* 0x000ee80000100800 */
[----:B------:R-:W4:Y:S04]  /*16a50*/  LDL R236, [R1+0x41a0] ;  /* 0x0041a00001ec7983 */ /* 0x000f280000100800 */
[----:B------:R-:W4:Y:S04]  /*16a60*/  LDL R237, [R1+0x419c] ;  /* 0x00419c0001ed7983 */ /* 0x000f280000100800 */
[----:B-1----:R-:W4:Y:S04]  /*16a70*/  LDL R217, [R1+0x41a4] ;  /* 0x0041a40001d97983 */ /* 0x002f280000100800 */
[----:B------:R-:W4:Y:S04]  /*16a80*/  LDL R215, [R1+0x41a8] ;  /* 0x0041a80001d77983 */ /* 0x000f280000100800 */
[----:B------:R-:W4:Y:S04]  /*16a90*/  LDL R227, [R1+0x41ac] ;  /* 0x0041ac0001e37983 */ /* 0x000f280000100800 */
[----:B------:R1:W-:Y:S04]  /*16aa0*/  STL [R1+0x4d98], R246 ;  /* 0x004d98f601007387 */ /* 0x0003e80000100800 */
[----:B-1----:R-:W4:Y:S04]  /*16ab0*/  LDL R246, [R1+0x41b0] ;  /* 0x0041b00001f67983 */ /* 0x002f280000100800 */
[----:B------:R1:W-:Y:S04]  /*16ac0*/  STL [R1+0x4d9c], R247 ;  /* 0x004d9cf701007387 */ /* 0x0003e80000100800 */
[----:B-1----:R-:W4:Y:S01]  /*16ad0*/  LDL R247, [R1+0x4198] ;  /* 0x0041980001f77983 */ /* 0x002f220000100800 */
[----:B------:R-:W-:-:S13]  /*16ae0*/  ISETP.GT.U32.AND P0, PT, R245, R161, PT ;  /* 0x000000a1f500720c */ /* 0x000fda0003f04070 */
[----:B------:R-:W-:Y:S01]  /*16af0*/  @!P0 IMAD.IADD R161, R161, 0x1, -R245 ;  /* 0x00000001a1a18824 */ /* 0x000fe200078e0af5 */
[----:B------:R-:W-:-:S13]  /*16b00*/  ISETP.GT.U32.AND P0, PT, R245, R155, PT ;  /* 0x0000009bf500720c */ /* 0x000fda0003f04070 */
[----:B------:R-:W-:Y:S01]  /*16b10*/  @!P0 IMAD.IADD R155, R155, 0x1, -R245 ;  /* 0x000000019b9b8824 */ /* 0x000fe200078e0af5 */
[C---:B------:R-:W-:Y:S02]  /*16b20*/  ISETP.GT.U32.AND P0, PT, R245.reuse, R161, PT ;  /* 0x000000a1f500720c */ /* 0x040fe40003f04070 */
[----:B------:R-:W-:-:S11]  /*16b30*/  ISETP.GT.U32.AND P3, PT, R245, R174, PT ;  /* 0x000000aef500720c */ /* 0x000fd60003f64070 */
[--C-:B------:R-:W-:Y:S01]  /*16b40*/  @!P0 IMAD.IADD R161, R161, 0x1, -R245.reuse ;  /* 0x00000001a1a18824 */ /* 0x100fe200078e0af5 */
[----:B------:R-:W-:Y:S01]  /*16b50*/  ISETP.GT.U32.AND P0, PT, R245, R168, PT ;  /* 0x000000a8f500720c */ /* 0x000fe20003f04070 */
[----:B------:R-:W-:-:S12]  /*16b60*/  @!P3 IMAD.IADD R174, R174, 0x1, -R245 ;  /* 0x00000001aeaeb824 */ /* 0x000fd800078e0af5 */
[----:B------:R-:W-:Y:S01]  /*16b70*/  @!P0 IMAD.IADD R168, R168, 0x1, -R245 ;  /* 0x00000001a8a88824 */ /* 0x000fe200078e0af5 */
[C---:B------:R-:W-:Y:S02]  /*16b80*/  ISETP.GT.U32.AND P0, PT, R245.reuse, R175, PT ;  /* 0x000000aff500720c */ /* 0x040fe40003f04070 */
[C---:B------:R-:W-:Y:S02]  /*16b90*/  ISETP.GT.U32.AND P1, PT, R245.reuse, R177, PT ;  /* 0x000000b1f500720c */ /* 0x040fe40003f24070 */
[----:B------:R-:W-:-:S09]  /*16ba0*/  ISETP.GT.U32.AND P3, PT, R245, R168, PT ;  /* 0x000000a8f500720c */ /* 0x000fd20003f64070 */
[--C-:B------:R-:W-:Y:S01]  /*16bb0*/  @!P0 IMAD.IADD R175, R175, 0x1, -R245.reuse ;  /* 0x00000001afaf8824 */ /* 0x100fe200078e0af5 */
[----:B------:R-:W-:Y:S02]  /*16bc0*/  ISETP.GT.U32.AND P0, PT, R245, R169, PT ;  /* 0x000000a9f500720c */ /* 0x000fe40003f04070 */
[----:B------:R-:W-:Y:S01]  /*16bd0*/  @!P1 IADD3 R177, R177, -R245, RZ ;  /* 0x800000f5b1b19210 */ /* 0x000fe20007ffe0ff */
[----:B------:R-:W-:Y:S01]  /*16be0*/  @!P3 IMAD.IADD R168, R168, 0x1, -R245 ;  /* 0x00000001a8a8b824 */ /* 0x000fe200078e0af5 */
[C---:B------:R-:W-:Y:S02]  /*16bf0*/  ISETP.GT.U32.AND P3, PT, R245.reuse, R174, PT ;  /* 0x000000aef500720c */ /* 0x040fe40003f64070 */
[----:B------:R-:W-:-:S07]  /*16c00*/  ISETP.GT.U32.AND P1, PT, R245, R171, PT ;  /* 0x000000abf500720c */ /* 0x000fce0003f24070 */
[----:B------:R-:W-:Y:S01]  /*16c10*/  @!P0 IMAD.IADD R169, R169, 0x1, -R245 ;  /* 0x00000001a9a98824 */ /* 0x000fe200078e0af5 */
[----:B------:R-:W-:-:S03]  /*16c20*/  ISETP.GT.U32.AND P0, PT, R245, R175, PT ;  /* 0x000000aff500720c */ /* 0x000fc60003f04070 */
[--C-:B------:R-:W-:Y:S01]  /*16c30*/  @!P3 IMAD.IADD R174, R174, 0x1, -R245.reuse ;  /* 0x00000001aeaeb824 */ /* 0x100fe200078e0af5 */
[----:B------:R-:W-:Y:S01]  /*16c40*/  ISETP.GT.U32.AND P3, PT, R245, R181, PT ;  /* 0x000000b5f500720c */ /* 0x000fe20003f64070 */
[----:B------:R-:W-:Y:S01]  /*16c50*/  @!P1 IMAD.IADD R171, R171, 0x1, -R245 ;  /* 0x00000001abab9824 */ /* 0x000fe200078e0af5 */
[----:B------:R-:W-:-:S07]  /*16c60*/  ISETP.GT.U32.AND P1, PT, R245, R177, PT ;  /* 0x000000b1f500720c */ /* 0x000fce0003f24070 */
[----:B------:R-:W-:Y:S01]  /*16c70*/  @!P0 IMAD.IADD R175, R175, 0x1, -R245 ;  /* 0x00000001afaf8824 */ /* 0x000fe200078e0af5 */
[----:B------:R-:W-:-:S03]  /*16c80*/  ISETP.GT.U32.AND P0, PT, R245, R182, PT ;  /* 0x000000b6f500720c */ /* 0x000fc60003f04070 */
[----:B------:R-:W-:Y:S01]  /*16c90*/  @!P3 IMAD.IADD R181, R181, 0x1, -R245 ;  /* 0x00000001b5b5b824 */ /* 0x000fe200078e0af5 */
[----:B------:R-:W-:Y:S02]  /*16ca0*/  ISETP.GT.U32.AND P3, PT, R245, R188, PT ;  /* 0x000000bcf500720c */ /* 0x000fe40003f64070 */
[----:B------:R-:W-:Y:S02]  /*16cb0*/  @!P1 IADD3 R177, R177, -R245, RZ ;  /* 0x800000f5b1b19210 */ /* 0x000fe40007ffe0ff */
[C---:B------:R-:W-:Y:S02]  /*16cc0*/  ISETP.GT.U32.AND P1, PT, R245.reuse, R184, PT ;  /* 0x000000b8f500720c */ /* 0x040fe40003f24070 */
[----:B------:R-:W-:-:S03]  /*16cd0*/  ISETP.GT.U32.AND P5, PT, R245, R187, PT ;  /* 0x000000bbf500720c */ /* 0x000fc60003fa4070 */
[----:B------:R-:W-:Y:S01]  /*16ce0*/  @!P0 IMAD.IADD R182, R182, 0x1, -R245 ;  /* 0x00000001b6b68824 */ /* 0x000fe200078e0af5 */
[----:B------:R-:W-:-:S03]  /*16cf0*/  ISETP.GT.U32.AND P0, PT, R245, R189, PT ;  /* 0x000000bdf500720c */ /* 0x000fc60003f04070 */
[----:B------:R-:W-:Y:S01]  /*16d00*/  @!P3 IMAD.IADD R188, R188, 0x1, -R245 ;  /* 0x00000001bcbcb824 */ /* 0x000fe200078e0af5 */
[----:B------:R-:W-:-:S03]  /*16d10*/  ISETP.GT.U32.AND P3, PT, R245, R182, PT ;  /* 0x000000b6f500720c */ /* 0x000fc60003f64070 */
[--C-:B------:R-:W-:Y:S01]  /*16d20*/  @!P1 IMAD.IADD R184, R184, 0x1, -R245.reuse ;  /* 0x00000001b8b89824 */ /* 0x100fe200078e0af5 */
[----:B------:R-:W-:Y:S01]  /*16d30*/  ISETP.GT.U32.AND P1, PT, R245, R191, PT ;  /* 0x000000bff500720c */ /* 0x000fe20003f24070 */
[----:B------:R-:W-:Y:S01]  /*16d40*/  @!P5 IMAD.IADD R187, R187, 0x1, -R245 ;  /* 0x00000001bbbbd824 */ /* 0x000fe200078e0af5 */
[----:B------:R-:W-:-:S03]  /*16d50*/  ISETP.GT.U32.AND P5, PT, R245, R181, PT ;  /* 0x000000b5f500720c */ /* 0x000fc60003fa4070 */
[--C-:B------:R-:W-:Y:S01]  /*16d60*/  @!P0 IMAD.IADD R189, R189, 0x1, -R245.reuse ;  /* 0x00000001bdbd8824 */ /* 0x100fe200078e0af5 */
[C---:B------:R-:W-:Y:S02]  /*16d70*/  ISETP.GT.U32.AND P0, PT, R245.reuse, R183, PT ;  /* 0x000000b7f500720c */ /* 0x040fe40003f04070 */
[C---:B------:R-:W-:Y:S01]  /*16d80*/  ISETP.GT.U32.AND P2, PT, R245.reuse, R184, PT ;  /* 0x000000b8f500720c */ /* 0x040fe20003f44070 */
[----:B------:R-:W-:Y:S01]  /*16d90*/  @!P3 IMAD.IADD R182, R182, 0x1, -R245 ;  /* 0x00000001b6b6b824 */ /* 0x000fe200078e0af5 */
[----:B------:R-:W-:-:S03]  /*16da0*/  ISETP.GT.U32.AND P3, PT, R245, R188, PT ;  /* 0x000000bcf500720c */ /* 0x000fc60003f64070 */
        /* <DEDUP_REMOVED lines=12> */
[----:B------:R-:W-:Y:S01]  /*16e70*/  @!P5 IMAD.IADD R187, R187, 0x1, -R245 ;  /* 0x00000001bbbbd824 */ /* 0x000fe200078e0af5 */
[----:B------:R-:W-:-:S03]  /*16e80*/  ISETP.GT.U32.AND P5, PT, R245, R194, PT ;  /* 0x000000c2f500720c */ /* 0x000fc60003fa4070 */
[----:B------:R-:W-:Y:S02]  /*16e90*/  @!P0 IADD3 R189, R189, -R245, RZ ;  /* 0x800000f5bdbd8210 */ /* 0x000fe40007ffe0ff */
[----:B------:R-:W-:Y:S01]  /*16ea0*/  ISETP.GT.U32.AND P0, PT, R245, R196, PT ;  /* 0x000000c4f500720c */ /* 0x000fe20003f04070 */
[--C-:B------:R-:W-:Y:S01]  /*16eb0*/  @!P2 IMAD.IADD R191, R191, 0x1, -R245.reuse ;  /* 0x00000001bfbfa824 */ /* 0x100fe200078e0af5 */
[----:B------:R-:W-:Y:S01]  /*16ec0*/  ISETP.GT.U32.AND P2, PT, R245, R198, PT ;  /* 0x000000c6f500720c */ /* 0x000fe20003f44070 */
[--C-:B------:R-:W-:Y:S01]  /*16ed0*/  @!P3 IMAD.IADD R195, R195, 0x1, -R245.reuse ;  /* 0x00000001c3c3b824 */ /* 0x100fe200078e0af5 */
[C---:B------:R-:W-:Y:S02]  /*16ee0*/  ISETP.GT.U32.AND P3, PT, R245.reuse, R202, PT ;  /* 0x000000caf500720c */ /* 0x040fe40003f64070 */
[--C-:B------:R-:W-:Y:S01]  /*16ef0*/  @!P1 IMAD.IADD R192, R192, 0x1, -R245.reuse ;  /* 0x00000001c0c09824 */ /* 0x100fe200078e0af5 */
[C---:B------:R-:W-:Y:S01]  /*16f00*/  ISETP.GT.U32.AND P1, PT, R245.reuse, R199, PT ;  /* 0x000000c7f500720c */ /* 0x040fe20003f24070 */
[----:B------:R-:W-:Y:S01]  /*16f10*/  @!P5 IMAD.IADD R194, R194, 0x1, -R245 ;  /* 0x00000001c2c2d824 */ /* 0x000fe200078e0af5 */
[----:B------:R-:W-:-:S02]  /*16f20*/  ISETP.GT.U32.AND P4, PT, R245, R200, PT ;  /* 0x000000c8f500720c */ /* 0x000fc40003f84070 */
[C---:B------:R-:W-:Y:S02]  /*16f30*/  ISETP.GT.U32.AND P5, PT, R245.reuse, R201, PT ;  /* 0x000000c9f500720c */ /* 0x040fe40003fa4070 */
[--C-:B------:R-:W-:Y:S01]  /*16f40*/  @!P0 IMAD.IADD R196, R196, 0x1, -R245.reuse ;  /* 0x00000001c4c48824 */ /* 0x100fe200078e0af5 */
[C---:B------:R-:W-:Y:S01]  /*16f50*/  ISETP.GT.U32.AND P0, PT, R245.reuse, R203, PT ;  /* 0x000000cbf500720c */ /* 0x040fe20003f04070 */
[--C-:B------:R-:W-:Y:S01]  /*16f60*/  @!P2 IMAD.IADD R198, R198, 0x1, -R245.reuse ;  /* 0x00000001c6c6a824 */ /* 0x100fe200078e0af5 */
[----:B------:R-:W-:Y:S02]  /*16f70*/  ISETP.GT.U32.AND P2, PT, R245, R194, PT ;  /* 0x000000c2f500720c */ /* 0x000fe40003f44070 */
[----:B------:R-:W-:Y:S02]  /*16f80*/  @!P3 IADD3 R202, R202, -R245, RZ ;  /* 0x800000f5cacab210 */ /* 0x000fe40007ffe0ff */
[--C-:B------:R-:W-:Y:S01]  /*16f90*/  @!P1 IMAD.IADD R199, R199, 0x1, -R245.reuse ;  /* 0x00000001c7c79824 */ /* 0x100fe200078e0af5 */
[C---:B------:R-:W-:Y:S01]  /*16fa0*/  ISETP.GT.U32.AND P3, PT, R245.reuse, R204, PT ;  /* 0x000000ccf500720c */ /* 0x040fe20003f64070 */
[--C-:B------:R-:W-:Y:S01]  /*16fb0*/  @!P4 IMAD.IADD R200, R200, 0x1, -R245.reuse ;  /* 0x00000001c8c8c824 */ /* 0x100fe200078e0af5 */
[----:B------:R-:W-:Y:S01]  /*16fc0*/  ISETP.GT.U32.AND P1, PT, R245, R195, PT ;  /* 0x000000c3f500720c */ /* 0x000fe20003f24070 */
[----:B------:R-:W-:Y:S01]  /*16fd0*/  @!P5 IMAD.IADD R201, R201, 0x1, -R245 ;  /* 0x00000001c9c9d824 */ /* 0x000fe200078e0af5 */
[----:B------:R-:W-:-:S02]  /*16fe0*/  ISETP.GT.U32.AND P4, PT, R245, R196, PT ;  /* 0x000000c4f500720c */ /* 0x000fc40003f84070 */
[--C-:B------:R-:W-:Y:S01]  /*16ff0*/  @!P0 IMAD.IADD R203, R203, 0x1, -R245.reuse ;  /* 0x00000001cbcb8824 */ /* 0x100fe200078e0af5 */
[C---:B------:R-:W-:Y:S01]  /*17000*/  ISETP.GT.U32.AND P5, PT, R245.reuse, R197, PT ;  /* 0x000000c5f500720c */ /* 0x040fe20003fa4070 */
[--C-:B------:R-:W-:Y:S01]  /*17010*/  @!P2 IMAD.IADD R194, R194, 0x1, -R245.reuse ;  /* 0x00000001c2c2a824 */ /* 0x100fe200078e0af5 */
[C---:B------:R-:W-:Y:S02]  /*17020*/  ISETP.GT.U32.AND P0, PT, R245.reuse, R198, PT ;  /* 0x000000c6f500720c */ /* 0x040fe40003f04070 */
[C---:B------:R-:W-:Y:S02]  /*17030*/  ISETP.GT.U32.AND P2, PT, R245.reuse, R199, PT ;  /* 0x000000c7f500720c */ /* 0x040fe40003f44070 */
[--C-:B------:R-:W-:Y:S01]  /*17040*/  @!P3 IMAD.IADD R204, R204, 0x1, -R245.reuse ;  /* 0x00000001ccccb824 */ /* 0x100fe200078e0af5 */
[----:B------:R-:W-:Y:S01]  /*17050*/  ISETP.GT.U32.AND P3, PT, R245, R203, PT ;  /* 0x000000cbf500720c */ /* 0x000fe20003f64070 */
[--C-:B------:R-:W-:Y:S01]  /*17060*/  @!P1 IMAD.IADD R195, R195, 0x1, -R245.reuse ;  /* 0x00000001c3c39824 */ /* 0x100fe200078e0af5 */
[C---:B------:R-:W-:Y:S01]  /*17070*/  ISETP.GT.U32.AND P1, PT, R245.reuse, R200, PT ;  /* 0x000000c8f500720c */ /* 0x040fe20003f24070 */
[----:B------:R-:W-:Y:S01]  /*17080*/  @!P4 IMAD.IADD R196, R196, 0x1, -R245 ;  /* 0x00000001c4c4c824 */ /* 0x000fe200078e0af5 */
[----:B------:R-:W-:-:S02]  /*17090*/  ISETP.GT.U32.AND P4, PT, R245, R201, PT ;  /* 0x000000c9f500720c */ /* 0x000fc40003f84070 */
[--C-:B------:R-:W-:Y:S01]  /*170a0*/  @!P5 IMAD.IADD R197, R197, 0x1, -R245.reuse ;  /* 0x00000001c5c5d824 */ /* 0x100fe200078e0af5 */
[C---:B------:R-:W-:Y:S01]  /*170b0*/  ISETP.GT.U32.AND P5, PT, R245.reuse, R202, PT ;  /* 0x000000caf500720c */ /* 0x040fe20003fa4070 */
[--C-:B------:R-:W-:Y:S01]  /*170c0*/  @!P0 IMAD.IADD R198, R198, 0x1, -R245.reuse ;  /* 0x00000001c6c68824 */ /* 0x100fe200078e0af5 */
[----:B------:R-:W-:Y:S01]  /*170d0*/  ISETP.GT.U32.AND P0, PT, R245, R204, PT ;  /* 0x000000ccf500720c */ /* 0x000fe20003f04070 */
[----:B------:R-:W-:Y:S01]  /*170e0*/  @!P2 IMAD.IADD R199, R199, 0x1, -R245 ;  /* 0x00000001c7c7a824 */ /* 0x000fe200078e0af5 */
[----:B------:R-:W-:-:S05]  /*170f0*/  IADD3 R245, R222, 0x1fd, RZ ;  /* 0x000001fddef57810 */ /* 0x000fca0007ffe0ff */
[----:B------:R1:W-:Y:S02]  /*17100*/  STL [R1+0x47e8], R245 ;  /* 0x0047e8f501007387 */ /* 0x0003e40000100800 */
[----:B-1----:R-:W-:-:S04]  /*17110*/  IABS R245, c[0x0][0x17c] ;  /* 0x00005f0000f57a13 */ /* 0x002fc80000000000 */
[----:B------:R-:W-:Y:S01]  /*17120*/  @!P3 IADD3 R203, R203, -R245, RZ ;  /* 0x800000f5cbcbb210 */ /* 0x000fe20007ffe0ff */
[--C-:B------:R-:W-:Y:S02]  /*17130*/  @!P1 IMAD.IADD R200, R200, 0x1, -R245.reuse ;  /* 0x00000001c8c89824 */ /* 0x100fe400078e0af5 */
[--C-:B------:R-:W-:Y:S02]  /*17140*/  @!P4 IMAD.IADD R201, R201, 0x1, -R245.reuse ;  /* 0x00000001c9c9c824 */ /* 0x100fe400078e0af5 */
[----:B------:R-:W-:Y:S01]  /*17150*/  @!P5 IMAD.IADD R202, R202, 0x1, -R245 ;  /* 0x00000001cacad824 */ /* 0x000fe200078e0af5 */
[----:B--2---:R-:W-:Y:S02]  /*17160*/  ISETP.GE.AND P1, PT, R226, RZ, PT ;  /* 0x000000ffe200720c */ /* 0x004fe40003f26270 */
[----:B------:R-:W2:Y:S01]  /*17170*/  LDL R226, [R1+0x41b4] ;  /* 0x0041b40001e27983 */ /* 0x000ea20000100800 */
[----:B---3--:R-:W-:-:S03]  /*17180*/  ISETP.GE.AND P4, PT, R225, RZ, PT ;  /* 0x000000ffe100720c */ /* 0x008fc60003f86270 */
[----:B------:R-:W3:Y:S01]  /*17190*/  LDL R225, [R1+0x41b8] ;  /* 0x0041b80001e17983 */ /* 0x000ee20000100800 */
[----:B----4-:R-:W-:-:S03]  /*171a0*/  ISETP.GE.AND P3, PT, R236, RZ, PT ;  /* 0x000000ffec00720c */ /* 0x010fc60003f66270 */
[----:B------:R-:W4:Y:S01]  /*171b0*/  LDL R236, [R1+0x41c0] ;  /* 0x0041c00001ec7983 */ /* 0x000f220000100800 */
[----:B------:R-:W-:-:S03]  /*171c0*/  ISETP.GE.AND P5, PT, R247, RZ, PT ;  /* 0x000000fff700720c */ /* 0x000fc60003fa6270 */
[----:B------:R-:W2:Y:S01]  /*171d0*/  LDL.LU R247, [R1+0x414] ;  /* 0x0004140001f77983 */ /* 0x000ea20000300800 */
[----:B------:R-:W-:Y:S01]  /*171e0*/  ISETP.GE.AND P2, PT, R222, RZ, PT ;  /* 0x000000ffde00720c */ /* 0x000fe20003f46270 */
[----:B------:R-:W-:Y:S01]  /*171f0*/  @!P0 IMAD.IADD R204, R204, 0x1, -R245 ;  /* 0x00000001cccc8824 */ /* 0x000fe200078e0af5 */
[----:B------:R-:W-:Y:S02]  /*17200*/  ISETP.GE.AND P0, PT, R237, RZ, PT ;  /* 0x000000ffed00720c */ /* 0x000fe40003f06270 */
[----:B------:R-:W3:Y:S04]  /*17210*/  LDL R237, [R1+0x41bc] ;  /* 0x0041bc0001ed7983 */ /* 0x000ee80000100800 */
[----:B------:R-:W3:Y:S05]  /*17220*/  LDL.LU R245, [R1+0x410] ;  /* 0x0004100001f57983 */ /* 0x000eea0000300800 */
[----:B--2---:R-:W-:Y:S01]  /*17230*/  @!P2 IMAD.MOV R247, RZ, RZ, -R247 ;  /* 0x000000fffff7a224 */ /* 0x004fe200078e0af7 */
[----:B------:R-:W-:-:S02]  /*17240*/  ISETP.GE.AND P2, PT, R217, RZ, PT ;  /* 0x000000ffd900720c */ /* 0x000fc40003f46270 */
[----:B------:R-:W2:Y:S04]  /*17250*/  LDL R217, [R1+0x41c4] ;  /* 0x0041c40001d97983 */ /* 0x000ea80000100800 */
[----:B------:R1:W-:Y:S04]  /*17260*/  STL [R1+0x414], R247 ;  /* 0x000414f701007387 */ /* 0x0003e80000100800 */
[----:B-1----:R-:W2:Y:S01]  /*17270*/  LDL.LU R247, [R1+0x40c] ;  /* 0x00040c0001f77983 */ /* 0x002ea20000300800 */
[----:B---3--:R-:W-:Y:S01]  /*17280*/  @!P1 IMAD.MOV R245, RZ, RZ, -R245 ;  /* 0x000000fffff59224 */ /* 0x008fe200078e0af5 */
[----:B------:R-:W-:-:S02]  /*17290*/  ISETP.GE.AND P1, PT, R215, RZ, PT ;  /* 0x000000ffd700720c */ /* 0x000fc40003f26270 */
[----:B------:R-:W3:Y:S04]  /*172a0*/  LDL R215, [R1+0x41c8] ;  /* 0x0041c80001d77983 */ /* 0x000ee80000100800 */
[----:B------:R1:W-:Y:S04]  /*172b0*/  STL [R1+0x42c], R245 ;  /* 0x00042cf501007387 */ /* 0x0003e80000100800 */
[----:B-1----:R-:W3:Y:S01]  /*172c0*/  LDL.LU R245, [R1+0x408] ;  /* 0x0004080001f57983 */ /* 0x002ee20000300800 */
        /* <DEDUP_REMOVED lines=21> */
[----:B----4-:R-:W-:-:S02]  /*17420*/  ISETP.GE.AND P2, PT, R236, RZ, PT ;  /* 0x000000ffec00720c */ /* 0x010fc40003f46270 */
[----:B------:R-:W2:Y:S04]  /*17430*/  LDL R236, [R1+0x41e0] ;  /* 0x0041e00001ec7983 */ /* 0x000ea80000100800 */
[----:B------:R1:W-:Y:S04]  /*17440*/  STL [R1+0x418], R247 ;  /* 0x000418f701007387 */ /* 0x0003e80000100800 */
[----:B-1----:R-:W4:Y:S01]  /*17450*/  LDL.LU R247, [R1+0x3f4] ;  /* 0x0003f40001f77983 */ /* 0x002f220000300800 */
[----:B---3--:R-:W-:Y:S01]  /*17460*/  @!P1 IMAD.MOV R245, RZ, RZ, -R245 ;  /* 0x000000fffff59224 */ /* 0x008fe200078e0af5 */
[----:B------:R-:W-:-:S02]  /*17470*/  ISETP.GE.AND P1, PT, R237, RZ, PT ;  /* 0x000000ffed00720c */ /* 0x000fc40003f26270 */
[----:B------:R-:W3:Y:S04]  /*17480*/  LDL R237, [R1+0x41dc] ;  /* 0x0041dc0001ed7983 */ /* 0x000ee80000100800 */
[----:B------:R1:W-:Y:S04]  /*17490*/  STL [R1+0x410], R245 ;  /* 0x000410f501007387 */ /* 0x0003e80000100800 */
[----:B-1----:R-:W2:Y:S01]  /*174a0*/  LDL.LU R245, [R1+0x3f0] ;  /* 0x0003f00001f57983 */ /* 0x002ea20000300800 */
[----:B----4-:R-:W-:Y:S01]  /*174b0*/  @!P4 IMAD.MOV R247, RZ, RZ, -R247 ;  /* 0x000000fffff7c224 */ /* 0x010fe200078e0af7 */
[----:B------:R-:W-:-:S02]  /*174c0*/  ISETP.GE.AND P4, PT, R217, RZ, PT ;  /* 0x000000ffd900720c */ /* 0x000fc40003f86270 */
[----:B------:R-:W4:Y:S04]  /*174d0*/  LDL R217, [R1+0x41e4] ;  /* 0x0041e40001d97983 */ /* 0x000f280000100800 */
        /* <DEDUP_REMOVED lines=12> */
[----:B--2---:R-:W-:Y:S02]  /*175a0*/  @!P0 IADD3 R245, -R245, RZ, RZ ;  /* 0x000000fff5f58210 */ /* 0x004fe40007ffe1ff */
        /* <DEDUP_REMOVED lines=25> */
[----:B----4-:R-:W-:-:S02]  /*17740*/  ISETP.GE.AND P3, PT, R217, RZ, PT ;  /* 0x000000ffd900720c */ /* 0x010fc40003f66270 */
[----:B------:R-:W3:Y:S04]  /*17750*/  LDL R217, [R1+0x4204] ;  /* 0x0042040001d97983 */ /* 0x000ee80000100800 */
[----:B------:R1:W-:Y:S04]  /*17760*/  STL [R1+0x3d4], R247 ;  /* 0x0003d4f701007387 */ /* 0x0003e80000100800 */
[----:B-1----:R-:W4:Y:S01]  /*17770*/  LDL.LU R247, [R1+0x3cc] ;  /* 0x0003cc0001f77983 */ /* 0x002f220000300800 */
[----:B--2---:R-:W-:Y:S01]  /*17780*/  @!P0 IMAD.MOV R245, RZ, RZ, -R245 ;  /* 0x000000fffff58224 */ /* 0x004fe200078e0af5 */
[----:B------:R-:W-:-:S02]  /*17790*/  ISETP.GE.AND P0, PT, R215, RZ, PT ;  /* 0x000000ffd700720c */ /* 0x000fc40003f06270 */
[----:B------:R-:W2:Y:S04]  /*177a0*/  LDL R215, [R1+0x4208] ;  /* 0x0042080001d77983 */ /* 0x000ea80000100800 */
        /* <DEDUP_REMOVED lines=32> */
[----:B---3--:R-:W-:Y:S02]  /*179b0*/  @!P2 IADD3 R247, -R247, RZ, RZ ;  /* 0x000000fff7f7a210 */ /* 0x008fe40007ffe1ff */
        /* <DEDUP_REMOVED lines=64> */
[----:B--2---:R-:W-:Y:S02]  /*17dc0*/  @!P1 IADD3 R245, -R245, RZ, RZ ;  /* 0x000000fff5f59210 */ /* 0x004fe40007ffe1ff */
        /* <DEDUP_REMOVED lines=454> */
[----:B----4-:R-:W-:Y:S02]  /*19a30*/  @!P4 IADD3 R247, -R247, RZ, RZ ;  /* 0x000000fff7f7c210 */ /* 0x010fe40007ffe1ff */
        /* <DEDUP_REMOVED lines=490> */
[----:B----4-:R-:W-:-:S04]  /*1b8e0*/  ISETP.GE.AND P3, PT, R246, RZ, PT ;  /* 0x000000fff600720c */ /* 0x010fc80003f66270 */
[----:B------:R1:W-:Y:S04]  /*1b8f0*/  STL [R1+0xa8], R247 ;  /* 0x0000a8f701007387 */ /* 0x0003e80000100800 */
[----:B-1----:R-:W3:Y:S04]  /*1b900*/  LDL R247, [R1+0x4554] ;  /* 0x0045540001f77983 */ /* 0x002ee80000100800 */
[----:B------:R-:W4:Y:S01]  /*1b910*/  LDL.LU R246, [R1+0x84] ;  /* 0x0000840001f67983 */ /* 0x000f220000300800 */
        /* <DEDUP_REMOVED lines=16> */
[----:B------:R-:W-:-:S04]  /*1ba20*/  ISETP.GE.AND P4, PT, R236, RZ, PT ;  /* 0x000000ffec00720c */ /* 0x000fc80003f86270 */
[----:B------:R1:W-:Y:S04]  /*1ba30*/  STL [R1+0x98], R246 ;  /* 0x000098f601007387 */ /* 0x0003e80000100800 */
[----:B-1----:R-:W3:Y:S04]  /*1ba40*/  LDL R246, [R1+0x4560] ;  /* 0x0045600001f67983 */ /* 0x002ee80000100800 */
[----:B------:R-:W3:Y:S01]  /*1ba50*/  LDL.LU R236, [R1+0x74] ;  /* 0x0000740001ec7983 */ /* 0x000ee20000300800 */
[----:B--2---:R-:W-:Y:S01]  /*1ba60*/  @!P5 IMAD.MOV R245, RZ, RZ, -R245 ;  /* 0x000000fffff5d224 */ /* 0x004fe200078e0af5 */
[----:B------:R-:W-:-:S04]  /*1ba70*/  ISETP.GE.AND P5, PT, R237, RZ, PT ;  /* 0x000000ffed00720c */ /* 0x000fc80003fa6270 */
[----:B------:R1:W-:Y:S04]  /*1ba80*/  STL [R1+0x90], R245 ;  /* 0x000090f501007387 */ /* 0x0003e80000100800 */
[----:B-1----:R-:W2:Y:S04]  /*1ba90*/  LDL R245, [R1+0x455c] ;  /* 0x00455c0001f57983 */ /* 0x002ea80000100800 */
[----:B------:R-:W2:Y:S01]  /*1baa0*/  LDL.LU R237, [R1+0x70] ;  /* 0x0000700001ed7983 */ /* 0x000ea20000300800 */
[----:B---3--:R-:W-:Y:S02]  /*1bab0*/  @!P3 IADD3 R236, -R236, RZ, RZ ;  /* 0x000000ffececb210 */ /* 0x008fe40007ffe1ff */
[----:B------:R-:W-:-:S02]  /*1bac0*/  ISETP.GE.AND P3, PT, R217, RZ, PT ;  /* 0x000000ffd900720c */ /* 0x000fc40003f66270 */
[----:B------:R-:W3:Y:S04]  /*1bad0*/  LDL R217, [R1+0x4568] ;  /* 0x0045680001d97983 */ /* 0x000ee80000100800 */
[----:B------:R1:W-:Y:S04]  /*1bae0*/  STL [R1+0x74], R236 ;  /* 0x000074ec01007387 */ /* 0x0003e80000100800 */
[----:B-1----:R-:W3:Y:S01]  /*1baf0*/  LDL.LU R236, [R1+0x6c] ;  /* 0x00006c0001ec7983 */ /* 0x002ee20000300800 */
[----:B--2---:R-:W-:Y:S01]  /*1bb00*/  @!P0 IMAD.MOV R237, RZ, RZ, -R237 ;  /* 0x000000ffffed8224 */ /* 0x004fe200078e0aed */
[----:B------:R-:W-:-:S04]  /*1bb10*/  ISETP.GE.AND P0, PT, R215, RZ, PT ;  /* 0x000000ffd700720c */ /* 0x000fc80003f06270 */
[----:B------:R1:W-:Y:S04]  /*1bb20*/  STL [R1+0x8c], R237 ;  /* 0x00008ced01007387 */ /* 0x0003e80000100800 */
[----:B-1----:R-:W2:Y:S04]  /*1bb30*/  LDL.LU R237, [R1+0x4e28] ;  /* 0x004e280001ed7983 */ /* 0x002ea80000300800 */
[----:B------:R-:W4:Y:S01]  /*1bb40*/  LDL R215, [R1+0x4564] ;  /* 0x0045640001d77983 */ /* 0x000f220000100800 */
[----:B---3--:R-:W-:-:S05]  /*1bb50*/  @!P2 IMAD.MOV R236, RZ, RZ, -R236 ;  /* 0x000000ffffeca224 */ /* 0x008fca00078e0aec */
[----:B------:R1:W-:Y:S04]  /*1bb60*/  STL [R1+0x88], R236 ;  /* 0x000088ec01007387 */ /* 0x0003e80000100800 */
[----:B-1----:R-:W3:Y:S01]  /*1bb70*/  LDL.LU R236, [R1+0x4e24] ;  /* 0x004e240001ec7983 */ /* 0x002ee20000300800 */
[----:B--2---:R-:W-:Y:S01]  /*1bb80*/  @!P1 IMAD.MOV R237, RZ, RZ, -R237 ;  /* 0x000000ffffed9224 */ /* 0x004fe200078e0aed */
[----:B------:R-:W-:Y:S02]  /*1bb90*/  ISETP.GE.AND P2, PT, R247, RZ, PT ;  /* 0x000000fff700720c */ /* 0x000fe40003f46270 */
[----:B------:R-:W2:Y:S01]  /*1bba0*/  LDL R247, [R1+0x4570] ;  /* 0x0045700001f77983 */ /* 0x000ea20000100800 */
[----:B------:R-:W-:-:S03]  /*1bbb0*/  ISETP.GE.AND P1, PT, R227, RZ, PT ;  /* 0x000000ffe300720c */ /* 0x000fc60003f26270 */
[----:B------:R1:W-:Y:S01]  /*1bbc0*/  STL [R1+0x84], R237 ;  /* 0x000084ed01007387 */ /* 0x0003e20000100800 */
[----:B------:R-:W-:-:S03]  /*1bbd0*/  @!P5 IMAD.MOV R235, RZ, RZ, -R235 ;  /* 0x000000ffffebd224 */ /* 0x000fc600078e0aeb */
[----:B-1----:R-:W2:Y:S04]  /*1bbe0*/  LDL.LU R237, [R1+0x4e20] ;  /* 0x004e200001ed7983 */ /* 0x002ea80000300800 */
[----:B------:R-:W2:Y:S01]  /*1bbf0*/  LDL R227, [R1+0x456c] ;  /* 0x00456c0001e37983 */ /* 0x000ea20000100800 */
[----:B------:R-:W-:Y:S01]  /*1bc00*/  @!P3 IMAD.MOV R234, RZ, RZ, -R234 ;  /* 0x000000ffffeab224 */ /* 0x000fe200078e0aea */
[----:B------:R-:W-:Y:S01]  /*1bc10*/  ISETP.GE.AND P5, PT, R225, RZ, PT ;  /* 0x000000ffe100720c */ /* 0x000fe20003fa6270 */
[----:B------:R-:W-:Y:S01]  /*1bc20*/  @!P0 IMAD.MOV R233, RZ, RZ, -R233 ;  /* 0x000000ffffe98224 */ /* 0x000fe200078e0ae9 */
[----:B------:R-:W-:Y:S02]  /*1bc30*/  ISETP.GE.AND P3, PT, R246, RZ, PT ;  /* 0x000000fff600720c */ /* 0x000fe40003f66270 */
[----:B------:R-:W-:Y:S01]  /*1bc40*/  ISETP.GE.AND P0, PT, R245, RZ, PT ;  /* 0x000000fff500720c */ /* 0x000fe20003f06270 */
[----:B---3--:R-:W-:Y:S01]  /*1bc50*/  @!P4 IMAD.MOV R236, RZ, RZ, -R236 ;  /* 0x000000ffffecc224 */ /* 0x008fe200078e0aec */
[----:B----4-:R-:W-:-:S04]  /*1bc60*/  ISETP.GE.AND P4, PT, R226, RZ, PT ;  /* 0x000000ffe200720c */ /* 0x010fc80003f86270 */
[----:B------:R1:W-:Y:S04]  /*1bc70*/  STL [R1+0x80], R236 ;  /* 0x000080ec01007387 */ /* 0x0003e80000100800 */
[----:B-1----:R-:W3:Y:S04]  /*1bc80*/  LDL.LU R236, [R1+0x4e1c] ;  /* 0x004e1c0001ec7983 */ /* 0x002ee80000300800 */
[----:B------:R-:W4:Y:S04]  /*1bc90*/  LDL R226, [R1+0x4574] ;  /* 0x0045740001e27983 */ /* 0x000f280000100800 */
[----:B------:R1:W-:Y:S04]  /*1bca0*/  STL [R1+0x7c], R235 ;  /* 0x00007ceb01007387 */ /* 0x0003e80000100800 */
[----:B-1----:R-:W3:Y:S04]  /*1bcb0*/  LDL.LU R235, [R1+0x4e18] ;  /* 0x004e180001eb7983 */ /* 0x002ee80000300800 */
[----:B------:R-:W3:Y:S04]  /*1bcc0*/  LDL R225, [R1+0x4588] ;  /* 0x0045880001e17983 */ /* 0x000ee80000100800 */
[----:B------:R1:W-:Y:S04]  /*1bcd0*/  STL [R1+0x78], R234 ;  /* 0x000078ea01007387 */ /* 0x0003e80000100800 */
[----:B-1----:R-:W3:Y:S04]  /*1bce0*/  LDL.LU R234, [R1+0x4e14] ;  /* 0x004e140001ea7983 */ /* 0x002ee80000300800 */
[----:B------:R-:W3:Y:S04]  /*1bcf0*/  LDL R246, [R1+0x457c] ;  /* 0x00457c0001f67983 */ /* 0x000ee80000100800 */
[----:B------:R1:W-:Y:S04]  /*1bd00*/  STL [R1+0x70], R233 ;  /* 0x000070e901007387 */ /* 0x0003e80000100800 */
[----:B-1----:R-:W3:Y:S04]  /*1bd10*/  LDL.LU R233, [R1+0x4e10] ;  /* 0x004e100001e97983 */ /* 0x002ee80000300800 */
[----:B------:R-:W3:Y:S01]  /*1bd20*/  LDL R245, [R1+0x4578] ;  /* 0x0045780001f57983 */ /* 0x000ee20000100800 */
[----:B------:R-:W-:-:S02]  /*1bd30*/  @!P2 IMAD.MOV R232, RZ, RZ, -R232 ;  /* 0x000000ffffe8a224 */ /* 0x000fc400078e0ae8 */
[----:B------:R-:W-:Y:S01]  /*1bd40*/  @!P1 IMAD.MOV R231, RZ, RZ, -R231 ;  /* 0x000000ffffe79224 */ /* 0x000fe200078e0ae7 */
[----:B------:R-:W-:Y:S01]  /*1bd50*/  ISETP.GE.AND P2, PT, R217, RZ, PT ;  /* 0x000000ffd900720c */ /* 0x000fe20003f46270 */
[----:B------:R-:W-:Y:S01]  /*1bd60*/  @!P4 IMAD.MOV R230, RZ, RZ, -R230 ;  /* 0x000000ffffe6c224 */ /* 0x000fe200078e0ae6 */
[----:B------:R1:W-:Y:S01]  /*1bd70*/  STL [R1+0x54], R232 ;  /* 0x000054e801007387 */ /* 0x0003e20000100800 */
[----:B------:R-:W-:Y:S01]  /*1bd80*/  ISETP.GE.AND P1, PT, R215, RZ, PT ;  /* 0x000000ffd700720c */ /* 0x000fe20003f26270 */
[----:B------:R-:W-:Y:S01]  /*1bd90*/  @!P5 IMAD.MOV R229, RZ, RZ, -R229 ;  /* 0x000000ffffe5d224 */ /* 0x000fe200078e0ae5 */
[----:B--2---:R-:W-:Y:S01]  /*1bda0*/  ISETP.GE.AND P4, PT, R247, RZ, PT ;  /* 0x000000fff700720c */ /* 0x004fe20003f86270 */
[----:B-1----:R-:W2:Y:S04]  /*1bdb0*/  LDL.LU R232, [R1+0x4e0c] ;  /* 0x004e0c0001e87983 */ /* 0x002ea80000300800 */
[----:B------:R-:W2:Y:S04]  /*1bdc0*/  LDL R217, [R1+0x4580] ;  /* 0x0045800001d97983 */ /* 0x000ea80000100800 */
[----:B------:R1:W-:Y:S01]  /*1bdd0*/  STL [R1+0x6c], R231 ;  /* 0x00006ce701007387 */ /* 0x0003e20000100800 */
[----:B------:R-:W-:-:S02]  /*1bde0*/  @!P3 IADD3 R228, -R228, RZ, RZ ;  /* 0x000000ffe4e4b210 */ /* 0x000fc40007ffe1ff */
[----:B------:R-:W-:Y:S01]  /*1bdf0*/  ISETP.GE.AND P5, PT, R227, RZ, PT ;  /* 0x000000ffe300720c */ /* 0x000fe20003fa6270 */
[----:B-1----:R-:W2:Y:S04]  /*1be00*/  LDL.LU R231, [R1+0x4e08] ;  /* 0x004e080001e77983 */ /* 0x002ea80000300800 */
[----:B------:R-:W2:Y:S04]  /*1be10*/  LDL R215, [R1+0x4590] ;  /* 0x0045900001d77983 */ /* 0x000ea80000100800 */
[----:B------:R1:W-:Y:S01]  /*1be20*/  STL [R1+0x68], R230 ;  /* 0x000068e601007387 */ /* 0x0003e20000100800 */
[----:B------:R-:W-:-:S03]  /*1be30*/  IMAD.MOV.U32 R227, RZ, RZ, R208 ;  /* 0x000000ffffe37224 */ /* 0x000fc600078e00d0 */
[----:B-1----:R-:W2:Y:S04]  /*1be40*/  LDL.LU R230, [R1+0x4e04] ;  /* 0x004e040001e67983 */ /* 0x002ea80000300800 */
[----:B------:R-:W2:Y:S04]  /*1be50*/  LDL R247, [R1+0x4594] ;  /* 0x0045940001f77983 */ /* 0x000ea80000100800 */
[----:B------:R1:W-:Y:S01]  /*1be60*/  STL [R1+0x64], R229 ;  /* 0x000064e501007387 */ /* 0x0003e20000100800 */
[----:B------:R-:W-:-:S03]  /*1be70*/  @!P0 IMAD.MOV R227, RZ, RZ, -R227 ;  /* 0x000000ffffe38224 */ /* 0x000fc600078e0ae3 */
[----:B-1----:R-:W2:Y:S04]  /*1be80*/  LDL.LU R229, [R1+0x4e00] ;  /* 0x004e000001e57983 */ /* 0x002ea80000300800 */
[----:B------:R-:W2:Y:S04]  /*1be90*/  LDL R208, [R1+0x4584] ;  /* 0x0045840001d07983 */ /* 0x000ea80000100800 */
[----:B------:R1:W-:Y:S04]  /*1bea0*/  STL [R1+0x60], R228 ;  /* 0x000060e401007387 */ /* 0x0003e80000100800 */
[----:B-1----:R-:W2:Y:S01]  /*1beb0*/  LDL.LU R228, [R1+0x4dfc] ;  /* 0x004dfc0001e47983 */ /* 0x002ea20000300800 */
[----:B----4-:R-:W-:Y:S01]  /*1bec0*/  ISETP.GE.AND P3, PT, R226, RZ, PT ;  /* 0x000000ffe200720c */ /* 0x010fe20003f66270 */
[----:B------:R-:W-:-:S02]  /*1bed0*/  IMAD.MOV.U32 R226, RZ, RZ, R207 ;  /* 0x000000ffffe27224 */ /* 0x000fc400078e00cf */
[----:B------:R-:W4:Y:S02]  /*1bee0*/  LDL R207, [R1+0x458c] ;  /* 0x00458c0001cf7983 */ /* 0x000f240000100800 */
[----:B------:R-:W-:Y:S02]  /*1bef0*/  @!P2 IMAD.MOV R226, RZ, RZ, -R226 ;  /* 0x000000ffffe2a224 */ /* 0x000fe400078e0ae2 */
[----:B------:R1:W-:Y:S04]  /*1bf00*/  STL [R1+0x5c], R227 ;  /* 0x00005ce301007387 */ /* 0x0003e80000100800 */
[----:B-1----:R-:W4:Y:S01]  /*1bf10*/  LDL.LU R227, [R1+0x4df8] ;  /* 0x004df80001e37983 */ /* 0x002f220000300800 */
[----:B---3--:R-:W-:Y:S01]  /*1bf20*/  ISETP.GE.AND P0, PT, R225, RZ, PT ;  /* 0x000000ffe100720c */ /* 0x008fe20003f06270 */
[----:B------:R-:W-:-:S02]  /*1bf30*/  IMAD.MOV.U32 R225, RZ, RZ, R206 ;  /* 0x000000ffffe17224 */ /* 0x000fc400078e00ce */
[----:B------:R-:W3:Y:S02]  /*1bf40*/  LDL R206, [R1+0x459c] ;  /* 0x00459c0001ce7983 */ /* 0x000ee40000100800 */
[----:B------:R-:W-:Y:S02]  /*1bf50*/  @!P1 IMAD.MOV R225, RZ, RZ, -R225 ;  /* 0x000000ffffe19224 */ /* 0x000fe400078e0ae1 */
[----:B------:R1:W-:Y:S04]  /*1bf60*/  STL [R1+0x58], R226 ;  /* 0x000058e201007387 */ /* 0x0003e80000100800 */
[----:B-1----:R-:W3:Y:S01]  /*1bf70*/  LDL.LU R226, [R1+0x4df4] ;  /* 0x004df40001e27983 */ /* 0x002ee20000300800 */
[----:B------:R-:W-:Y:S01]  /*1bf80*/  ISETP.GE.AND P2, PT, R246, RZ, PT ;  /* 0x000000fff600720c */ /* 0x000fe20003f46270 */
[----:B------:R-:W-:-:S02]  /*1bf90*/  IMAD.MOV.U32 R246, RZ, RZ, R205 ;  /* 0x000000fffff67224 */ /* 0x000fc400078e00cd */
[----:B------:R-:W3:Y:S04]  /*1bfa0*/  LDL R205, [R1+0x45a4] ;  /* 0x0045a40001cd7983 */ /* 0x000ee80000100800 */
[----:B------:R1:W-:Y:S04]  /*1bfb0*/  STL [R1+0x50], R225 ;  /* 0x000050e101007387 */ /* 0x0003e80000100800 */
[----:B-1----:R-:W3:Y:S01]  /*1bfc0*/  LDL.LU R225, [R1+0x4df0] ;  /* 0x004df00001e17983 */ /* 0x002ee20000300800 */
[----:B------:R-:W-:-:S03]  /*1bfd0*/  ISETP.GE.AND P1, PT, R245, RZ, PT ;  /* 0x000000fff500720c */ /* 0x000fc60003f26270 */
[----:B------:R-:W3:Y:S01]  /*1bfe0*/  LDL R245, [R1+0x45a0] ;  /* 0x0045a00001f57983 */ /* 0x000ee20000100800 */
[----:B------:R-:W-:Y:S02]  /*1bff0*/  @!P5 IMAD.MOV R224, RZ, RZ, -R224 ;  /* 0x000000ffffe0d224 */ /* 0x000fe400078e0ae0 */
[----:B------:R-:W-:Y:S02]  /*1c000*/  @!P4 IMAD.MOV R246, RZ, RZ, -R246 ;  /* 0x000000fffff6c224 */ /* 0x000fe400078e0af6 */
[----:B------:R-:W-:Y:S02]  /*1c010*/  @!P3 IMAD.MOV R213, RZ, RZ, -R213 ;  /* 0x000000ffffd5b224 */ /* 0x000fe400078e0ad5 */
[----:B------:R-:W-:Y:S01]  /*1c020*/  @!P0 IMAD.MOV R223, RZ, RZ, -R223 ;  /* 0x000000ffffdf8224 */ /* 0x000fe200078e0adf */
[----:B--2---:R-:W-:Y:S02]  /*1c030*/  ISETP.GE.AND P4, PT, R217, RZ, PT ;  /* 0x000000ffd900720c */ /* 0x004fe40003f86270 */
[----:B------:R-:W2:Y:S04]  /*1c040*/  LDL R217, [R1+0x4598] ;  /* 0x0045980001d97983 */ /* 0x000ea80000100800 */
[----:B------:R1:W-:Y:S01]  /*1c050*/  STL [R1+0x4c], R224 ;  /* 0x00004ce001007387 */ /* 0x0003e20000100800 */
[----:B------:R-:W-:-:S03]  /*1c060*/  @!P1 IMAD.MOV R220, RZ, RZ, -R220 ;  /* 0x000000ffffdc9224 */ /* 0x000fc600078e0adc */
[----:B-1----:R-:W2:Y:S01]  /*1c070*/  LDL.LU R224, [R1+0x4dec] ;  /* 0x004dec0001e07983 */ /* 0x002ea20000300800 */
[----:B------:R-:W-:-:S03]  /*1c080*/  ISETP.GE.AND P5, PT, R215, RZ, PT ;  /* 0x000000ffd700720c */ /* 0x000fc60003fa6270 */
[----:B------:R-:W2:Y:S04]  /*1c090*/  LDL R215, [R1+0x4988] ;  /* 0x0049880001d77983 */ /* 0x000ea80000100800 */
[----:B------:R1:W-:Y:S04]  /*1c0a0*/  STL [R1+0x48], R213 ;  /* 0x000048d501007387 */ /* 0x0003e80000100800 */
[----:B-1----:R-:W2:Y:S01]  /*1c0b0*/  LDL R213, [R1+0x45ac] ;  /* 0x0045ac0001d57983 */ /* 0x002ea20000100800 */
[----:B------:R-:W-:Y:S01]  /*1c0c0*/  ISETP.GE.AND P3, PT, R247, RZ, PT ;  /* 0x000000fff700720c */ /* 0x000fe20003f66270 */
[----:B------:R-:W-:-:S02]  /*1c0d0*/  IMAD.MOV.U32 R247, RZ, RZ, R211 ;  /* 0x000000fffff77224 */ /* 0x000fc400078e00d3 */
[----:B------:R-:W2:Y:S02]  /*1c0e0*/  LDL R211, [R1+0x45b4] ;  /* 0x0045b40001d37983 */ /* 0x000ea40000100800 */
[----:B------:R-:W-:Y:S02]  /*1c0f0*/  @!P2 IMAD.MOV R247, RZ, RZ, -R247 ;  /* 0x000000fffff7a224 */ /* 0x000fe400078e0af7 */
[----:B------:R1:W-:Y:S04]  /*1c100*/  STL [R1+0x44], R223 ;  /* 0x000044df01007387 */ /* 0x0003e80000100800 */
[----:B-1----:R-:W2:Y:S01]  /*1c110*/  LDL.LU R223, [R1+0x4de8] ;  /* 0x004de80001df7983 */ /* 0x002ea20000300800 */
[----:B------:R-:W-:-:S03]  /*1c120*/  ISETP.GE.AND P0, PT, R208, RZ, PT ;  /* 0x000000ffd000720c */ /* 0x000fc60003f06270 */
[----:B------:R-:W2:Y:S01]  /*1c130*/  LDL R208, [R1+0x45b0] ;  /* 0x0045b00001d07983 */ /* 0x000ea20000100800 */
[----:B------:R-:W-:Y:S01]  /*1c140*/  @!P5 IMAD.MOV R218, RZ, RZ, -R218 ;  /* 0x000000ffffdad224 */ /* 0x000fe200078e0ada */
[----:B----4-:R-:W-:Y:S02]  /*1c150*/  ISETP.GE.AND P2, PT, R207, RZ, PT ;  /* 0x000000ffcf00720c */ /* 0x010fe40003f46270 */
[----:B------:R-:W4:Y:S04]  /*1c160*/  LDL R207, [R1+0x45a8] ;  /* 0x0045a80001cf7983 */ /* 0x000f280000100800 */
[----:B------:R1:W-:Y:S02]  /*1c170*/  STL [R1+0x40], R247 ;  /* 0x000040f701007387 */ /* 0x0003e40000100800 */
[----:B-1----:R-:W-:-:S02]  /*1c180*/  MOV R247, R221 ;  /* 0x000000dd00f77202 */ /* 0x002fc40000000f00 */
[----:B------:R-:W4:Y:S01]  /*1c190*/  LDL.LU R221, [R1+0x4de4] ;  /* 0x004de40001dd7983 */ /* 0x000f220000300800 */
[----:B---3--:R-:W-:-:S03]  /*1c1a0*/  ISETP.GE.AND P1, PT, R206, RZ, PT ;  /* 0x000000ffce00720c */ /* 0x008fc60003f26270 */
[----:B------:R1:W-:Y:S01]  /*1c1b0*/  STL [R1+0x3c], R220 ;  /* 0x00003cdc01007387 */ /* 0x0003e20000100800 */
[----:B------:R-:W-:-:S03]  /*1c1c0*/  @!P4 IMAD.MOV R247, RZ, RZ, -R247 ;  /* 0x000000fffff7c224 */ /* 0x000fc600078e0af7 */
[----:B-1----:R-:W3:Y:S04]  /*1c1d0*/  LDL.LU R220, [R1+0x4de0] ;  /* 0x004de00001dc7983 */ /* 0x002ee80000300800 */
[----:B------:R-:W3:Y:S01]  /*1c1e0*/  LDL R206, [R1+0x45b8] ;  /* 0x0045b80001ce7983 */ /* 0x000ee20000100800 */
[----:B------:R-:W-:-:S03]  /*1c1f0*/  ISETP.GE.AND P4, PT, R205, RZ, PT ;  /* 0x000000ffcd00720c */ /* 0x000fc60003f86270 */
[----:B------:R-:W3:Y:S04]  /*1c200*/  LDL R205, [R1+0x45c0] ;  /* 0x0045c00001cd7983 */ /* 0x000ee80000100800 */
[----:B------:R1:W-:Y:S02]  /*1c210*/  STL [R1+0x38], R247 ;  /* 0x000038f701007387 */ /* 0x0003e40000100800 */
[----:B-1----:R-:W-:Y:S02]  /*1c220*/  IMAD.MOV.U32 R247, RZ, RZ, R219 ;  /* 0x000000fffff77224 */ /* 0x002fe400078e00db */
[----:B------:R-:W3:Y:S01]  /*1c230*/  LDL.LU R219, [R1+0x4ddc] ;  /* 0x004ddc0001db7983 */ /* 0x000ee20000300800 */
[----:B------:R-:W-:-:S03]  /*1c240*/  ISETP.GE.AND P5, PT, R245, RZ, PT ;  /* 0x000000fff500720c */ /* 0x000fc60003fa6270 */
[----:B------:R1:W-:Y:S04]  /*1c250*/  STL [R1+0x30], R218 ;  /* 0x000030da01007387 */ /* 0x0003e80000100800 */
[----:B-1----:R-:W3:Y:S04]  /*1c260*/  LDL.LU R218, [R1+0x4dd8] ;  /* 0x004dd80001da7983 */ /* 0x002ee80000300800 */
[----:B------:R-:W3:Y:S01]  /*1c270*/  LDL R245, [R1+0x45bc] ;  /* 0x0045bc0001f57983 */ /* 0x000ee20000100800 */
[----:B------:R-:W-:Y:S02]  /*1c280*/  @!P0 IMAD.MOV R216, RZ, RZ, -R216 ;  /* 0x000000ffffd88224 */ /* 0x000fe400078e0ad8 */
[----:B------:R-:W-:Y:S01]  /*1c290*/  @!P3 IMAD.MOV R247, RZ, RZ, -R247 ;  /* 0x000000fffff7b224 */ /* 0x000fe200078e0af7 */
[----:B--2---:R-:W-:Y:S01]  /*1c2a0*/  ISETP.GE.AND P3, PT, R217, RZ, PT ;  /* 0x000000ffd900720c */ /* 0x004fe20003f66270 */
[----:B------:R-:W-:Y:S01]  /*1c2b0*/  @!P2 IMAD.MOV R214, RZ, RZ, -R214 ;  /* 0x000000ffffd6a224 */ /* 0x000fe200078e0ad6 */
[----:B------:R-:W2:Y:S01]  /*1c2c0*/  LDL.LU R217, [R1+0x4dd4] ;  /* 0x004dd40001d97983 */ /* 0x000ea20000300800 */
[----:B------:R-:W-:-:S03]  /*1c2d0*/  @!P1 IMAD.MOV R212, RZ, RZ, -R212 ;  /* 0x000000ffffd49224 */ /* 0x000fc600078e0ad4 */
[----:B------:R1:W-:Y:S01]  /*1c2e0*/  STL [R1+0x2c], R216 ;  /* 0x00002cd801007387 */ /* 0x0003e20000100800 */
[----:B------:R-:W-:Y:S01]  /*1c2f0*/  @!P4 IMAD.MOV R210, RZ, RZ, -R210 ;  /* 0x000000ffffd2c224 */ /* 0x000fe200078e0ad2 */
[----:B------:R-:W-:Y:S02]  /*1c300*/  ISETP.GE.AND P0, PT, R215, RZ, PT ;  /* 0x000000ffd700720c */ /* 0x000fe40003f06270 */
[----:B-1----:R-:W2:Y:S04]  /*1c310*/  LDL.LU R216, [R1+0x4dd0] ;  /* 0x004dd00001d87983 */ /* 0x002ea80000300800 */
[----:B------:R-:W2:Y:S04]  /*1c320*/  LDL.LU R215, [R1+0x4dcc] ;  /* 0x004dcc0001d77983 */ /* 0x000ea80000300800 */
[----:B------:R1:W-:Y:S01]  /*1c330*/  STL [R1+0x28], R214 ;  /* 0x000028d601007387 */ /* 0x0003e20000100800 */
[----:B------:R-:W-:Y:S01]  /*1c340*/  ISETP.GE.AND P2, PT, R213, RZ, PT ;  /* 0x000000ffd500720c */ /* 0x000fe20003f46270 */
[----:B------:R-:W-:-:S02]  /*1c350*/  @!P5 IMAD.MOV R209, RZ, RZ, -R209 ;  /* 0x000000ffffd1d224 */ /* 0x000fc400078e0ad1 */
[----:B-1----:R-:W2:Y:S01]  /*1c360*/  LDL.LU R214, [R1+0x4dc8] ;  /* 0x004dc80001d67983 */ /* 0x002ea20000300800 */
[----:B------:R-:W-:-:S03]  /*1c370*/  ISETP.GE.AND P1, PT, R211, RZ, PT ;  /* 0x000000ffd300720c */ /* 0x000fc60003f26270 */
[----:B------:R-:W2:Y:S04]  /*1c380*/  LDL.LU R213, [R1+0x4dc4] ;  /* 0x004dc40001d57983 */ /* 0x000ea80000300800 */
[----:B------:R1:W-:Y:S01]  /*1c390*/  STL [R1+0x24], R212 ;  /* 0x000024d401007387 */ /* 0x0003e20000100800 */
[----:B------:R-:W-:Y:S01]  /*1c3a0*/  ISETP.GE.AND P4, PT, R208, RZ, PT ;  /* 0x000000ffd000720c */ /* 0x000fe20003f86270 */
[----:B------:R-:W-:Y:S02]  /*1c3b0*/  IMAD.MOV.U32 R208, RZ, RZ, R252 ;  /* 0x000000ffffd07224 */ /* 0x000fe400078e00fc */
[----:B-1----:R-:W2:Y:S04]  /*1c3c0*/  LDL.LU R212, [R1+0x4dc0] ;  /* 0x004dc00001d47983 */ /* 0x002ea80000300800 */
[----:B------:R-:W2:Y:S01]  /*1c3d0*/  LDL.LU R211, [R1+0x4dbc] ;  /* 0x004dbc0001d37983 */ /* 0x000ea20000300800 */
[----:B------:R-:W-:-:S03]  /*1c3e0*/  @!P3 IADD3 R208, -R208, RZ, RZ ;  /* 0x000000ffd0d0b210 */ /* 0x000fc60007ffe1ff */
[----:B------:R1:W-:Y:S04]  /*1c3f0*/  STL [R1+0x20], R210 ;  /* 0x000020d201007387 */ /* 0x0003e80000100800 */
        /* <DEDUP_REMOVED lines=13> */
[----:B------:R-:W-:Y:S01]  /*1c4d0*/  @!P2 IMAD.MOV R206, RZ, RZ, -R206 ;  /* 0x000000ffffcea224 */ /* 0x000fe200078e0ace */
[----:B------:R-:W-:Y:S01]  /*1c4e0*/  ISETP.GE.AND P0, PT, R205, RZ, PT ;  /* 0x000000ffcd00720c */ /* 0x000fe20003f06270 */
[----:B------:R1:W-:Y:S01]  /*1c4f0*/  STL [R1+0x10], R207 ;  /* 0x000010cf01007387 */ /* 0x0003e20000100800 */
[----:B------:R-:W-:-:S03]  /*1c500*/  IMAD.MOV.U32 R205, RZ, RZ, R250 ;  /* 0x000000ffffcd7224 */ /* 0x000fc600078e00fa */
[----:B-1----:R-:W3:Y:S04]  /*1c510*/  LDL.LU R207, [R1+0x4dac] ;  /* 0x004dac0001cf7983 */ /* 0x002ee80000300800 */
[----:B------:R-:W3:Y:S04]  /*1c520*/  LDL R250, [R1+0x45cc] ;  /* 0x0045cc0001fa7983 */ /* 0x000ee80000100800 */
[----:B------:R1:W-:Y:S04]  /*1c530*/  STL [R1+0xc], R206 ;  /* 0x00000cce01007387 */ /* 0x0003e80000100800 */
[----:B-1----:R-:W3:Y:S01]  /*1c540*/  LDL.LU R206, [R1+0x4da8] ;  /* 0x004da80001ce7983 */ /* 0x002ee20000300800 */
[----:B------:R-:W-:Y:S01]  /*1c550*/  ISETP.GE.AND P2, PT, R245, RZ, PT ;  /* 0x000000fff500720c */ /* 0x000fe20003f46270 */
[----:B------:R-:W-:-:S02]  /*1c560*/  IMAD.MOV.U32 R245, RZ, RZ, R249 ;  /* 0x000000fffff57224 */ /* 0x000fc400078e00f9 */
[----:B------:R-:W3:Y:S01]  /*1c570*/  LDL R249, [R1+0x45c8] ;  /* 0x0045c80001f97983 */ /* 0x000ee20000100800 */
[----:B------:R-:W-:Y:S02]  /*1c580*/  @!P1 IMAD.MOV R205, RZ, RZ, -R205 ;  /* 0x000000ffffcd9224 */ /* 0x000fe400078e0acd */
[----:B------:R-:W-:-:S03]  /*1c590*/  @!P4 IMAD.MOV R245, RZ, RZ, -R245 ;  /* 0x000000fffff5c224 */ /* 0x000fc600078e0af5 */
[----:B------:R1:W-:Y:S04]  /*1c5a0*/  STL [R1+0x8], R205 ;  /* 0x000008cd01007387 */ /* 0x0003e80000100800 */
[----:B-1----:R-:W4:Y:S01]  /*1c5b0*/  LDL.LU R205, [R1+0x4da4] ;  /* 0x004da40001cd7983 */ /* 0x002f220000300800 */
[----:B--2---:R-:W-:Y:S01]  /*1c5c0*/  ISETP.GE.AND P4, PT, R252, RZ, PT ;  /* 0x000000fffc00720c */ /* 0x004fe20003f86270 */
[----:B------:R-:W-:-:S04]  /*1c5d0*/  IMAD.MOV.U32 R252, RZ, RZ, R2 ;  /* 0x000000fffffc7224 */ /* 0x000fc800078e0002 */
[----:B------:R-:W-:Y:S01]  /*1c5e0*/  @!P3 IMAD.MOV R252, RZ, RZ, -R252 ;  /* 0x000000fffffcb224 */ /* 0x000fe200078e0afc */
[----:B---3--:R-:W-:Y:S01]  /*1c5f0*/  ISETP.GE.AND P1, PT, R249, RZ, PT ;  /* 0x000000fff900720c */ /* 0x008fe20003f26270 */
[----:B------:R-:W-:Y:S02]  /*1c600*/  IMAD.MOV.U32 R249, RZ, RZ, R248 ;  /* 0x000000fffff97224 */ /* 0x000fe400078e00f8 */
[----:B------:R-:W2:Y:S04]  /*1c610*/  LDL R248, [R1+0x45e8] ;  /* 0x0045e80001f87983 */ /* 0x000ea80000100800 */
[----:B------:R-:W-:Y:S04]  /*1c620*/  STL [R1+0x4], R245 ;  /* 0x000004f501007387 */ /* 0x000fe80000100800 */
[----:B------:R-:W3:Y:S01]  /*1c630*/  LDL R2, [R1+0x45dc] ;  /* 0x0045dc0001027983 */ /* 0x000ee20000100800 */
[----:B------:R-:W-:Y:S01]  /*1c640*/  @!P5 IMAD.MOV R249, RZ, RZ, -R249 ;  /* 0x000000fffff9d224 */ /* 0x000fe200078e0af9 */
[----:B------:R-:W-:Y:S01]  /*1c650*/  ISETP.GE.AND P5, PT, R251, RZ, PT ;  /* 0x000000fffb00720c */ /* 0x000fe20003fa6270 */
[----:B------:R-:W-:Y:S01]  /*1c660*/  IMAD.MOV.U32 R251, RZ, RZ, R3 ;  /* 0x000000fffffb7224 */ /* 0x000fe200078e0003 */
[----:B------:R-:W-:-:S03]  /*1c670*/  ISETP.GE.AND P3, PT, R250, RZ, PT ;  /* 0x000000fffa00720c */ /* 0x000fc60003f66270 */
[----:B------:R-:W-:Y:S01]  /*1c680*/  @!P0 IMAD.MOV R251, RZ, RZ, -R251 ;  /* 0x000000fffffb8224 */ /* 0x000fe200078e0afb */
[----:B------:R1:W-:Y:S01]  /*1c690*/  STL [R1], R249 ;  /* 0x000000f901007387 */ /* 0x0003e20000100800 */
[----:B------:R-:W-:-:S03]  /*1c6a0*/  MOV R250, R4 ;  /* 0x0000000400fa7202 */ /* 0x000fc60000000f00 */
[----:B------:R4:W-:Y:S04]  /*1c6b0*/  STL [R1+0x4d04], R252 ;  /* 0x004d04fc01007387 */ /* 0x0009e80000100800 */
[----:B------:R-:W2:Y:S01]  /*1c6c0*/  LDL R4, [R1+0x45f4] ;  /* 0x0045f40001047983 */ /* 0x000ea20000100800 */
[----:B-1----:R-:W-:-:S03]  /*1c6d0*/  IMAD.MOV.U32 R249, RZ, RZ, R5 ;  /* 0x000000fffff97224 */ /* 0x002fc600078e0005 */
[----:B----4-:R-:W4:Y:S04]  /*1c6e0*/  LDL R252, [R1+0x45e0] ;  /* 0x0045e00001fc7983 */ /* 0x010f280000100800 */
[----:B------:R1:W-:Y:S04]  /*1c6f0*/  STL [R1+0x4d08], R251 ;  /* 0x004d08fb01007387 */ /* 0x0003e80000100800 */
[----:B------:R-:W4:Y:S01]  /*1c700*/  LDL R5, [R1+0x45d8] ;  /* 0x0045d80001057983 */ /* 0x000f220000100800 */
[----:B------:R-:W-:Y:S01]  /*1c710*/  @!P2 IMAD.MOV R250, RZ, RZ, -R250 ;  /* 0x000000fffffaa224 */ /* 0x000fe200078e0afa */
[----:B------:R-:W-:-:S02]  /*1c720*/  ISETP.GE.AND P0, PT, R0, RZ, PT ;  /* 0x000000ff0000720c */ /* 0x000fc40003f06270 */
[----:B------:R-:W4:Y:S04]  /*1c730*/  LDL R0, [R1+0x45e4] ;  /* 0x0045e40001007983 */ /* 0x000f280000100800 */
[----:B-1----:R-:W4:Y:S04]  /*1c740*/  LDL R251, [R1+0x45f0] ;  /* 0x0045f00001fb7983 */ /* 0x002f280000100800 */
[----:B------:R1:W-:Y:S04]  /*1c750*/  STL [R1+0x4d0c], R250 ;  /* 0x004d0cfa01007387 */ /* 0x0003e80000100800 */
[----:B------:R-:W4:Y:S01]  /*1c760*/  LDL R3, [R1+0x45ec] ;  /* 0x0045ec0001037983 */ /* 0x000f220000100800 */
[----:B------:R-:W-:-:S05]  /*1c770*/  @!P1 IMAD.MOV R249, RZ, RZ, -R249 ;  /* 0x000000fffff99224 */ /* 0x000fca00078e0af9 */
[----:B------:R-:W-:Y:S01]  /*1c780*/  STL [R1+0x4d10], R249 ;  /* 0x004d10f901007387 */ /* 0x000fe20000100800 */
[----:B------:R-:W-:Y:S02]  /*1c790*/  @!P3 IMAD.MOV R8, RZ, RZ, -R8 ;  /* 0x000000ffff08b224 */ /* 0x000fe400078e0a08 */
[----:B------:R-:W-:Y:S02]  /*1c7a0*/  @!P5 IMAD.MOV R7, RZ, RZ, -R7 ;  /* 0x000000ffff07d224 */ /* 0x000fe400078e0a07 */
[----:B------:R-:W-:Y:S01]  /*1c7b0*/  @!P0 IMAD.MOV R9, RZ, RZ, -R9 ;  /* 0x000000ffff098224 */ /* 0x000fe200078e0a09 */
[----:B---3--:R-:W-:Y:S02]  /*1c7c0*/  ISETP.GE.AND P1, PT, R2, RZ, PT ;  /* 0x000000ff0200720c */ /* 0x008fe40003f26270 */
[----:B------:R-:W3:Y:S01]  /*1c7d0*/  LDL R2, [R1+0x45fc] ;  /* 0x0045fc0001027983 */ /* 0x000ee20000100800 */
[----:B--2---:R-:W-:Y:S01]  /*1c7e0*/  ISETP.GE.AND P2, PT, R248, RZ, PT ;  /* 0x000000fff800720c */ /* 0x004fe20003f46270 */
[----:B------:R-:W-:-:S04]  /*1c7f0*/  IMAD.MOV.U32 R248, RZ, RZ, R6 ;  /* 0x000000fffff87224 */ /* 0x000fc800078e0006 */
[----:B------:R-:W-:-:S05]  /*1c800*/  @!P4 IMAD.MOV R248, RZ, RZ, -R248 ;  /* 0x000000fffff8c224 */ /* 0x000fca00078e0af8 */
[----:B------:R-:W-:Y:S01]  /*1c810*/  STL [R1+0x4d14], R248 ;  /* 0x004d14f801007387 */ /* 0x000fe20000100800 */
[----:B------:R-:W-:Y:S02]  /*1c820*/  @!P1 IMAD.MOV R11, RZ, RZ, -R11 ;  /* 0x000000ffff0b9224 */ /* 0x000fe400078e0a0b */
[----:B------:R-:W-:Y:S01]  /*1c830*/  @!P2 IMAD.MOV R10, RZ, RZ, -R10 ;  /* 0x000000ffff0aa224 */ /* 0x000fe200078e0a0a */
[----:B------:R-:W-:Y:S02]  /*1c840*/  ISETP.GE.AND P0, PT, R4, RZ, PT ;  /* 0x000000ff0400720c */ /* 0x000fe40003f06270 */
[----:B----4-:R-:W-:Y:S02]  /*1c850*/  ISETP.GE.AND P5, PT, R252, RZ, PT ;  /* 0x000000fffc00720c */ /* 0x010fe40003fa6270 */
[----:B------:R-:W2:Y:S01]  /*1c860*/  LDL R252, [R1+0x4600] ;  /* 0x0046000001fc7983 */ /* 0x000ea20000100800 */
[----:B------:R-:W-:-:S03]  /*1c870*/  ISETP.GE.AND P4, PT, R5, RZ, PT ;  /* 0x000000ff0500720c */ /* 0x000fc60003f86270 */
[----:B------:R-:W4:Y:S04]  /*1c880*/  LDL R5, [R1+0x4604] ;  /* 0x0046040001057983 */ /* 0x000f280000100800 */
[----:B------:R1:W-:Y:S01]  /*1c890*/  STL [R1+0x4d18], R8 ;  /* 0x004d180801007387 */ /* 0x0003e20000100800 */
[----:B------:R-:W-:-:S03]  /*1c8a0*/  ISETP.GE.AND P3, PT, R251, RZ, PT ;  /* 0x000000fffb00720c */ /* 0x000fc60003f66270 */
[----:B------:R-:W4:Y:S01]  /*1c8b0*/  LDL R251, [R1+0x45f8] ;  /* 0x0045f80001fb7983 */ /* 0x000f220000100800 */
[----:B------:R-:W-:-:S03]  /*1c8c0*/  ISETP.GE.AND P2, PT, R0, RZ, PT ;  /* 0x000000ff0000720c */ /* 0x000fc60003f46270 */
[----:B------:R-:W-:Y:S04]  /*1c8d0*/  STL [R1+0x4d1c], R9 ;  /* 0x004d1c0901007387 */ /* 0x000fe80000100800 */
[----:B------:R-:W4:Y:S01]  /*1c8e0*/  LDL R4, [R1+0x4608] ;  /* 0x0046080001047983 */ /* 0x000f220000100800 */
[----:B------:R-:W-:-:S03]  /*1c8f0*/  ISETP.GE.AND P1, PT, R3, RZ, PT ;  /* 0x000000ff0300720c */ /* 0x000fc60003f26270 */
[----:B------:R-:W-:Y:S04]  /*1c900*/  STL [R1+0x4d20], R10 ;  /* 0x004d200a01007387 */ /* 0x000fe80000100800 */
[----:B------:R-:W4:Y:S04]  /*1c910*/  LDL R0, [R1+0x4610] ;  /* 0x0046100001007983 */ /* 0x000f280000100800 */
[----:B------:R-:W-:Y:S04]  /*1c920*/  STL [R1+0x4d24], R11 ;  /* 0x004d240b01007387 */ /* 0x000fe80000100800 */
[----:B------:R-:W4:Y:S01]  /*1c930*/  LDL R3, [R1+0x460c] ;  /* 0x00460c0001037983 */ /* 0x000f220000100800 */
[----:B------:R-:W-:-:S05]  /*1c940*/  @!P4 IMAD.MOV R12, RZ, RZ, -R12 ;  /* 0x000000ffff0cc224 */ /* 0x000fca00078e0a0c */
[----:B------:R-:W-:Y:S01]  /*1c950*/  STL [R1+0x4d28], R12 ;  /* 0x004d280c01007387 */ /* 0x000fe20000100800 */
[----:B------:R-:W-:Y:S01]  /*1c960*/  @!P5 IADD3 R13, -R13, RZ, RZ ;  /* 0x000000ff0d0dd210 */ /* 0x000fe20007ffe1ff */
[----:B------:R-:W-:Y:S02]  /*1c970*/  @!P3 IMAD.MOV R14, RZ, RZ, -R14 ;  /* 0x000000ffff0eb224 */ /* 0x000fe400078e0a0e */
[----:B------:R-:W-:Y:S02]  /*1c980*/  @!P2 IMAD.MOV R16, RZ, RZ, -R16 ;  /* 0x000000ffff10a224 */ /* 0x000fe400078e0a10 */
[----:B------:R-:W-:Y:S02]  /*1c990*/  @!P0 IMAD.MOV R15, RZ, RZ, -R15 ;  /* 0x000000ffff0f8224 */ /* 0x000fe400078e0a0f */
[----:B------:R-:W-:Y:S01]  /*1c9a0*/  @!P1 IMAD.MOV R17, RZ, RZ, -R17 ;  /* 0x000000ffff119224 */ /* 0x000fe200078e0a11 */
[----:B---3--:R-:W-:Y:S02]  /*1c9b0*/  ISETP.GE.AND P4, PT, R2, RZ, PT ;  /* 0x000000ff0200720c */ /* 0x008fe40003f86270 */
[----:B------:R-:W3:Y:S04]  /*1c9c0*/  LDL R2, [R1+0x4618] ;  /* 0x0046180001027983 */ /* 0x000ee80000100800 */
[----:B------:R-:W-:Y:S07]  /*1c9d0*/  STL [R1+0x4d2c], R13 ;  /* 0x004d2c0d01007387 */ /* 0x000fee0000100800 */
[----:B------:R-:W-:Y:S01]  /*1c9e0*/  @!P4 IMAD.MOV R18, RZ, RZ, -R18 ;  /* 0x000000ffff12c224 */ /* 0x000fe200078e0a12 */
[----:B--2---:R-:W-:-:S02]  /*1c9f0*/  ISETP.GE.AND P3, PT, R252, RZ, PT ;  /* 0x000000fffc00720c */ /* 0x004fc40003f66270 */
[----:B----4-:R-:W-:Y:S02]  /*1ca00*/  ISETP.GE.AND P5, PT, R5, RZ, PT ;  /* 0x000000ff0500720c */ /* 0x010fe40003fa6270 */
[----:B------:R-:W2:Y:S04]  /*1ca10*/  LDL R5, [R1+0x4614] ;  /* 0x0046140001057983 */ /* 0x000ea80000100800 */
[----:B------:R-:W-:Y:S01]  /*1ca20*/  STL [R1+0x4d30], R14 ;  /* 0x004d300e01007387 */ /* 0x000fe20000100800 */
[----:B------:R-:W-:-:S03]  /*1ca30*/  ISETP.GE.AND P0, PT, R251, RZ, PT ;  /* 0x000000fffb00720c */ /* 0x000fc60003f06270 */
[----:B------:R-:W4:Y:S04]  /*1ca40*/  LDL R252, [R1+0x4620] ;  /* 0x0046200001fc7983 */ /* 0x000f280000100800 */
[----:B------:R-:W4:Y:S01]  /*1ca50*/  LDL R251, [R1+0x461c] ;  /* 0x00461c0001fb7983 */ /* 0x000f220000100800 */
[----:B------:R-:W-:-:S03]  /*1ca60*/  ISETP.GE.AND P2, PT, R4, RZ, PT ;  /* 0x000000ff0400720c */ /* 0x000fc60003f46270 */
[----:B------:R-:W-:Y:S04]  /*1ca70*/  STL [R1+0x4d34], R16 ;  /* 0x004d341001007387 */ /* 0x000fe80000100800 */
[----:B------:R-:W4:Y:S01]  /*1ca80*/  LDL R4, [R1+0x4624] ;  /* 0x0046240001047983 */ /* 0x000f220000100800 */
[----:B------:R-:W-:-:S03]  /*1ca90*/  ISETP.GE.AND P1, PT, R0, RZ, PT ;  /* 0x000000ff0000720c */ /* 0x000fc60003f26270 */
[----:B------:R-:W-:Y:S04]  /*1caa0*/  STL [R1+0x4d38], R17 ;  /* 0x004d381101007387 */ /* 0x000fe80000100800 */
[----:B------:R-:W4:Y:S01]  /*1cab0*/  LDL R0, [R1+0x4638] ;  /* 0x0046380001007983 */ /* 0x000f220000100800 */
[----:B------:R-:W-:-:S03]  /*1cac0*/  ISETP.GE.AND P4, PT, R3, RZ, PT ;  /* 0x000000ff0300720c */ /* 0x000fc60003f86270 */
[----:B------:R-:W-:Y:S04]  /*1cad0*/  STL [R1+0x4d3c], R18 ;  /* 0x004d3c1201007387 */ /* 0x000fe80000100800 */
[----:B------:R-:W4:Y:S01]  /*1cae0*/  LDL R3, [R1+0x462c] ;  /* 0x00462c0001037983 */ /* 0x000f220000100800 */
[----:B------:R-:W-:-:S05]  /*1caf0*/  @!P5 IMAD.MOV R19, RZ, RZ, -R19 ;  /* 0x000000ffff13d224 */ /* 0x000fca00078e0a13 */
[----:B------:R-:W-:Y:S01]  /*1cb00*/  STL [R1+0x4d40], R19 ;  /* 0x004d401301007387 */ /* 0x000fe20000100800 */
[----:B------:R-:W-:Y:S02]  /*1cb10*/  @!P3 IMAD.MOV R20, RZ, RZ, -R20 ;  /* 0x000000ffff14b224 */ /* 0x000fe400078e0a14 */
[----:B------:R-:W-:Y:S02]  /*1cb20*/  @!P0 IMAD.MOV R21, RZ, RZ, -R21 ;  /* 0x000000ffff158224 */ /* 0x000fe400078e0a15 */
[----:B------:R-:W-:Y:S02]  /*1cb30*/  @!P2 IMAD.MOV R22, RZ, RZ, -R22 ;  /* 0x000000ffff16a224 */ /* 0x000fe400078e0a16 */
[----:B------:R-:W-:Y:S02]  /*1cb40*/  @!P1 IMAD.MOV R23, RZ, RZ, -R23 ;  /* 0x000000ffff179224 */ /* 0x000fe400078e0a17 */
[----:B------:R-:W-:Y:S01]  /*1cb50*/  @!P4 IMAD.MOV R24, RZ, RZ, -R24 ;  /* 0x000000ffff18c224 */ /* 0x000fe200078e0a18 */
[----:B---3--:R-:W-:-:S02]  /*1cb60*/  ISETP.GE.AND P5, PT, R2, RZ, PT ;  /* 0x000000ff0200720c */ /* 0x008fc40003fa6270 */
[----:B------:R-:W3:Y:S04]  /*1cb70*/  LDL R2, [R1+0x4628] ;  /* 0x0046280001027983 */ /* 0x000ee80000100800 */
[----:B------:R-:W-:Y:S07]  /*1cb80*/  STL [R1+0x4d44], R20 ;  /* 0x004d441401007387 */ /* 0x000fee0000100800 */
[----:B------:R-:W-:Y:S01]  /*1cb90*/  @!P5 IMAD.MOV R25, RZ, RZ, -R25 ;  /* 0x000000ffff19d224 */ /* 0x000fe200078e0a19 */
[----:B--2---:R-:W-:-:S02]  /*1cba0*/  ISETP.GE.AND P3, PT, R5, RZ, PT ;  /* 0x000000ff0500720c */ /* 0x004fc40003f66270 */
[----:B------:R-:W2:Y:S04]  /*1cbb0*/  LDL R5, [R1+0x4630] ;  /* 0x0046300001057983 */ /* 0x000ea80000100800 */
[----:B------:R-:W-:Y:S01]  /*1cbc0*/  STL [R1+0x4d48], R21 ;  /* 0x004d481501007387 */ /* 0x000fe20000100800 */
[----:B----4-:R-:W-:-:S03]  /*1cbd0*/  ISETP.GE.AND P0, PT, R252, RZ, PT ;  /* 0x000000fffc00720c */ /* 0x010fc60003f06270 */
[----:B------:R-:W4:Y:S01]  /*1cbe0*/  LDL R252, [R1+0x4640] ;  /* 0x0046400001fc7983 */ /* 0x000f220000100800 */
[----:B------:R-:W-:-:S03]  /*1cbf0*/  ISETP.GE.AND P2, PT, R251, RZ, PT ;  /* 0x000000fffb00720c */ /* 0x000fc60003f46270 */
[----:B------:R1:W-:Y:S04]  /*1cc00*/  STL [R1+0x4d4c], R22 ;  /* 0x004d4c1601007387 */ /* 0x0003e80000100800 */
        /* <DEDUP_REMOVED lines=10> */
[----:B------:R-:W-:-:S05]  /*1ccb0*/  @!P3 IADD3 R26, -R26, RZ, RZ ;  /* 0x000000ff1a1ab210 */ /* 0x000fca0007ffe1ff */
        /* <DEDUP_REMOVED lines=14> */
[----:B------:R-:W4:Y:S04]  /*1cda0*/  LDL R252, [R1+0x4648] ;  /* 0x0046480001fc7983 */ /* 0x000f280000100800 */
[----:B------:R-:W-:Y:S01]  /*1cdb0*/  STL [R1+0x4d68], R29 ;  /* 0x004d681d01007387 */ /* 0x000fe20000100800 */
[----:B------:R-:W-:-:S03]  /*1cdc0*/  ISETP.GE.AND P1, PT, R251, RZ, PT ;  /* 0x000000fffb00720c */ /* 0x000fc60003f26270 */
[----:B------:R-:W-:Y:S04]  /*1cdd0*/  STL [R1+0x4d6c], R30 ;  /* 0x004d6c1e01007387 */ /* 0x000fe80000100800 */
[----:B------:R-:W4:Y:S01]  /*1cde0*/  LDL R251, [R1+0x4658] ;  /* 0x0046580001fb7983 */ /* 0x000f220000100800 */
[----:B------:R-:W-:-:S03]  /*1cdf0*/  ISETP.GE.AND P4, PT, R4, RZ, PT ;  /* 0x000000ff0400720c */ /* 0x000fc60003f86270 */
[----:B------:R-:W-:Y:S04]  /*1ce00*/  STL [R1+0x4d70], R31 ;  /* 0x004d701f01007387 */ /* 0x000fe80000100800 */
[----:B------:R-:W4:Y:S01]  /*1ce10*/  LDL R4, [R1+0x465c] ;  /* 0x00465c0001047983 */ /* 0x000f220000100800 */
[----:B------:R-:W-:-:S03]  /*1ce20*/  ISETP.GE.AND P5, PT, R0, RZ, PT ;  /* 0x000000ff0000720c */ /* 0x000fc60003fa6270 */
[----:B------:R-:W4:Y:S04]  /*1ce30*/  LDL R0, [R1+0x4664] ;  /* 0x0046640001007983 */ /* 0x000f280000100800 */
[----:B------:R-:W-:Y:S01]  /*1ce40*/  STL [R1+0x4d74], R32 ;  /* 0x004d742001007387 */ /* 0x000fe20000100800 */
[----:B------:R-:W-:-:S03]  /*1ce50*/  ISETP.GE.AND P3, PT, R3, RZ, PT ;  /* 0x000000ff0300720c */ /* 0x000fc60003f66270 */
        /* <DEDUP_REMOVED lines=10> */
[----:B------:R-:W-:Y:S04]  /*1cf00*/  STL [R1+0x4d7c], R34 ;  /* 0x004d7c2201007387 */ /* 0x000fe80000100800 */
[----:B-1----:R-:W3:Y:S04]  /*1cf10*/  LDL R250, [R1+0x4674] ;  /* 0x0046740001fa7983 */ /* 0x002ee80000100800 */
[----:B------:R-:W-:Y:S01]  /*1cf20*/  STL [R1+0x4d80], R35 ;  /* 0x004d802301007387 */ /* 0x000fe20000100800 */
[----:B------:R-:W-:-:S02]  /*1cf30*/  @!P0 IADD3 R39, -R39, RZ, RZ ;  /* 0x000000ff27278210 */ /* 0x000fc40007ffe1ff */
[----:B--2---:R-:W-:Y:S02]  /*1cf40*/  ISETP.GE.AND P2, PT, R5, RZ, PT ;  /* 0x000000ff0500720c */ /* 0x004fe40003f46270 */
[----:B------:R-:W2:Y:S01]  /*1cf50*/  LDL R5, [R1+0x4670] ;  /* 0x0046700001057983 */ /* 0x000ea20000100800 */
[----:B----4-:R-:W-:-:S03]  /*1cf60*/  ISETP.GE.AND P1, PT, R252, RZ, PT ;  /* 0x000000fffc00720c */ /* 0x010fc60003f26270 */
[----:B------:R-:W4:Y:S04]  /*1cf70*/  LDL R252, [R1+0x4678] ;  /* 0x0046780001fc7983 */ /* 0x000f280000100800 */
[----:B------:R-:W-:Y:S01]  /*1cf80*/  STL [R1+0x4d84], R36 ;  /* 0x004d842401007387 */ /* 0x000fe20000100800 */
[----:B------:R-:W-:-:S03]  /*1cf90*/  ISETP.GE.AND P4, PT, R251, RZ, PT ;  /* 0x000000fffb00720c */ /* 0x000fc60003f86270 */
[----:B------:R-:W4:Y:S04]  /*1cfa0*/  LDL R251, [R1+0x468c] ;  /* 0x00468c0001fb7983 */ /* 0x000f280000100800 */
[----:B------:R1:W-:Y:S01]  /*1cfb0*/  STL [R1+0x4d88], R37 ;  /* 0x004d882501007387 */ /* 0x0003e20000100800 */
[----:B------:R-:W-:-:S03]  /*1cfc0*/  ISETP.GE.AND P3, PT, R4, RZ, PT ;  /* 0x000000ff0400720c */ /* 0x000fc60003f66270 */
[----:B------:R-:W4:Y:S01]  /*1cfd0*/  LDL R4, [R1+0x467c] ;  /* 0x00467c0001047983 */ /* 0x000f220000100800 */
[----:B------:R-:W-:-:S03]  /*1cfe0*/  ISETP.GE.AND P5, PT, R0, RZ, PT ;  /* 0x000000ff0000720c */ /* 0x000fc60003fa6270 */
[----:B------:R-:W4:Y:S04]  /*1cff0*/  LDL R0, [R1+0x4680] ;  /* 0x0046800001007983 */ /* 0x000f280000100800 */
[----:B------:R-:W-:Y:S01]  /*1d000*/  STL.64 [R1+0x4d90], R38 ;  /* 0x004d902601007387 */ /* 0x000fe20000100a00 */
[----:B------:R-:W-:-:S03]  /*1d010*/  ISETP.GE.AND P0, PT, R3, RZ, PT ;  /* 0x000000ff0300720c */ /* 0x000fc60003f06270 */
[----:B------:R-:W4:Y:S01]  /*1d020*/  LDL R3, [R1+0x4684] ;  /* 0x0046840001037983 */ /* 0x000f220000100800 */
[----:B------:R-:W-:Y:S02]  /*1d030*/  @!P2 IMAD.MOV R40, RZ, RZ, -R40 ;  /* 0x000000ffff28a224 */ /* 0x000fe400078e0a28 */
[----:B------:R-:W-:Y:S01]  /*1d040*/  @!P1 IMAD.MOV R41, RZ, RZ, -R41 ;  /* 0x000000ffff299224 */ /* 0x000fe200078e0a29 */
[----:B------:R-:W4:Y:S01]  /*1d050*/  LDL R6, [R1+0x4910] ;  /* 0x0049100001067983 */ /* 0x000f220000100800 */
[----:B------:R-:W-:Y:S02]  /*1d060*/  @!P4 IMAD.MOV R42, RZ, RZ, -R42 ;  /* 0x000000ffff2ac224 */ /* 0x000fe400078e0a2a */
[----:B------:R-:W-:Y:S01]  /*1d070*/  @!P3 IMAD.MOV R44, RZ, RZ, -R44 ;  /* 0x000000ffff2cb224 */ /* 0x000fe200078e0a2c */
[----:B---3--:R-:W-:Y:S02]  /*1d080*/  ISETP.GE.AND P2, PT, R2, RZ, PT ;  /* 0x000000ff0200720c */ /* 0x008fe40003f46270 */
[----:B------:R-:W3:Y:S01]  /*1d090*/  LDL R2, [R1+0x4694] ;  /* 0x0046940001027983 */ /* 0x000ee20000100800 */
[----:B------:R-:W-:-:S03]  /*1d0a0*/  ISETP.GE.AND P1, PT, R250, RZ, PT ;  /* 0x000000fffa00720c */ /* 0x000fc60003f26270 */
[----:B------:R-:W3:Y:S07]  /*1d0b0*/  LDL R250, [R1+0x4698] ;  /* 0x0046980001fa7983 */ /* 0x000eee0000100800 */
[----:B------:R-:W-:Y:S01]  /*1d0c0*/  @!P2 IMAD.MOV R46, RZ, RZ, -R46 ;  /* 0x000000ffff2ea224 */ /* 0x000fe200078e0a2e */
[----:B--2---:R-:W-:Y:S02]  /*1d0d0*/  ISETP.GE.AND P4, PT, R5, RZ, PT ;  /* 0x000000ff0500720c */ /* 0x004fe40003f86270 */
[----:B------:R-:W2:Y:S01]  /*1d0e0*/  LDL R5, [R1+0x4688] ;  /* 0x0046880001057983 */ /* 0x000ea20000100800 */
[----:B------:R-:W-:Y:S01]  /*1d0f0*/  @!P1 IMAD.MOV R47, RZ, RZ, -R47 ;  /* 0x000000ffff2f9224 */ /* 0x000fe200078e0a2f */
[----:B----4-:R-:W-:-:S02]  /*1d100*/  ISETP.GE.AND P3, PT, R251, RZ, PT ;  /* 0x000000fffb00720c */ /* 0x010fc40003f66270 */
[----:B------:R-:W4:Y:S01]  /*1d110*/  LDL R251, [R1+0x46a0] ;  /* 0x0046a00001fb7983 */ /* 0x000f220000100800 */
[----:B------:R-:W-:-:S03]  /*1d120*/  ISETP.GE.AND P2, PT, R4, RZ, PT ;  /* 0x000000ff0400720c */ /* 0x000fc60003f46270 */
[----:B------:R-:W4:Y:S01]  /*1d130*/  LDL R4, [R1+0x46a4] ;  /* 0x0046a40001047983 */ /* 0x000f220000100800 */
[----:B------:R-:W-:-:S03]  /*1d140*/  ISETP.GE.AND P1, PT, R3, RZ, PT ;  /* 0x000000ff0300720c */ /* 0x000fc60003f26270 */
[----:B------:R-:W4:Y:S01]  /*1d150*/  LDL R3, [R1+0x469c] ;  /* 0x00469c0001037983 */ /* 0x000f220000100800 */
[----:B------:R-:W-:Y:S02]  /*1d160*/  @!P4 IMAD.MOV R48, RZ, RZ, -R48 ;  /* 0x000000ffff30c224 */ /* 0x000fe400078e0a30 */
[----:B------:R-:W-:Y:S01]  /*1d170*/  @!P5 IMAD.MOV R43, RZ, RZ, -R43 ;  /* 0x000000ffff2bd224 */ /* 0x000fe200078e0a2b */
[----:B------:R-:W-:Y:S01]  /*1d180*/  ISETP.GE.AND P5, PT, R252, RZ, PT ;  /* 0x000000fffc00720c */ /* 0x000fe20003fa6270 */
[----:B------:R-:W-:Y:S01]  /*1d190*/  @!P0 IMAD.MOV R45, RZ, RZ, -R45 ;  /* 0x000000ffff2d8224 */ /* 0x000fe200078e0a2d */
[----:B------:R-:W-:Y:S01]  /*1d1a0*/  ISETP.GE.AND P0, PT, R0, RZ, PT ;  /* 0x000000ff0000720c */ /* 0x000fe20003f06270 */
[----:B------:R-:W4:Y:S04]  /*1d1b0*/  LDL R252, [R1+0x4690] ;  /* 0x0046900001fc7983 */ /* 0x000f280000100800 */
[----:B------:R-:W4:Y:S01]  /*1d1c0*/  LDL R0, [R1+0x46a8] ;  /* 0x0046a80001007983 */ /* 0x000f220000100800 */
[----:B------:R-:W-:-:S05]  /*1d1d0*/  @!P3 IMAD.MOV R50, RZ, RZ, -R50 ;  /* 0x000000ffff32b224 */ /* 0x000fca00078e0a32 */
[----:B------:R-:W-:Y:S01]  /*1d1e0*/  @!P5 IMAD.MOV R49, RZ, RZ, -R49 ;  /* 0x000000ffff31d224 */ /* 0x000fe200078e0a31 */
[----:B------:R-:W-:Y:S02]  /*1d1f0*/  @!P2 IADD3 R52, -R52, RZ, RZ ;  /* 0x000000ff3434a210 */ /* 0x000fe40007ffe1ff */
        /* <DEDUP_REMOVED lines=15> */
[----:B------:R-:W-:Y:S02]  /*1d2f0*/  @!P0 IMAD.MOV R51, RZ, RZ, -R51 ;  /* 0x000000ffff338224 */ /* 0x000fe400078e0a33 */
[----:B------:R-:W-:Y:S01]  /*1d300*/  @!P1 IMAD.MOV R53, RZ, RZ, -R53 ;  /* 0x000000ffff359224 */ /* 0x000fe200078e0a35 */
[----:B------:R-:W-:Y:S02]  /*1d310*/  ISETP.GE.AND P0, PT, R252, RZ, PT ;  /* 0x000000fffc00720c */ /* 0x000fe40003f06270 */
[----:B------:R-:W4:Y:S01]  /*1d320*/  LDL R252, [R1+0x46bc] ;  /* 0x0046bc0001fc7983 */ /* 0x000f220000100800 */
[----:B------:R-:W-:-:S03]  /*1d330*/  ISETP.GE.AND P1, PT, R0, RZ, PT ;  /* 0x000000ff0000720c */ /* 0x000fc60003f26270 */
[----:B------:R-:W4:Y:S01]  /*1d340*/  LDL R0, [R1+0x46c4] ;  /* 0x0046c40001007983 */ /* 0x000f220000100800 */
[----:B------:R-:W-:-:S06]  /*1d350*/  @!P2 IMAD.MOV R58, RZ, RZ, -R58 ;  /* 0x000000ffff3aa224 */ /* 0x000fcc00078e0a3a */
        /* <DEDUP_REMOVED lines=24> */
[----:B------:R-:W-:Y:S01]  /*1d4e0*/  @!P1 IADD3 R65, -R65, RZ, RZ ;  /* 0x000000ff41419210 */ /* 0x000fe20007ffe1ff */
        /* <DEDUP_REMOVED lines=29> */
[----:B------:R-:W-:Y:S02]  /*1d6c0*/  @!P4 IADD3 R78, -R78, RZ, RZ ;  /* 0x000000ff4e4ec210 */ /* 0x000fe40007ffe1ff */
        /* <DEDUP_REMOVED lines=57> */
[----:B------:R-:W-:Y:S01]  /*1da60*/  @!P4 IMAD.MOV R96, RZ, RZ, -R96 ;  /* 0x000000ffff60c224 */ /* 0x000fe200078e0a60 */
[----:B------:R-:W-:Y:S01]  /*1da70*/  @!P5 IADD3 R91, -R91, RZ, RZ ;  /* 0x000000ff5b5bd210 */ /* 0x000fe20007ffe1ff */
        /* <DEDUP_REMOVED lines=22> */
[----:B------:R-:W-:Y:S01]  /*1dbe0*/  @!P3 IADD3 R104, -R104, RZ, RZ ;  /* 0x000000ff6868b210 */ /* 0x000fe20007ffe1ff */
        /* <DEDUP_REMOVED lines=78> */
[----:B------:R-:W-:-:S06]  /*1e0d0*/  @!P2 IADD3 R130, -R130, RZ, RZ ;  /* 0x000000ff8282a210 */ /* 0x000fcc0007ffe1ff */
        /* <DEDUP_REMOVED lines=33> */
[----:B------:R-:W-:-:S02]  /*1e2f0*/  @!P1 IADD3 R143, -R143, RZ, RZ ;  /* 0x000000ff8f8f9210 */ /* 0x000fc40007ffe1ff */
[----:B----4-:R-:W-:Y:S02]  /*1e300*/  ISETP.GE.AND P3, PT, R251, RZ, PT ;  /* 0x000000fffb00720c */ /* 0x010fe40003f66270 */
        /* <DEDUP_REMOVED lines=128> */
[----:B------:R-:W-:Y:S01]  /*1eb10*/  ISETP.GE.AND P1, PT, R252, RZ, PT ;  /* 0x000000fffc00720c */ /* 0x000fe20003f26270 */
[----:B------:R-:W-:Y:S01]  /*1eb20*/  @!P4 IMAD.MOV R186, RZ, RZ, -R186 ;  /* 0x000000ffffbac224 */ /* 0x000fe200078e0aba */
[----:B------:R-:W4:Y:S01]  /*1eb30*/  LDL R252, [R1+0x4938] ;  /* 0x0049380001fc7983 */ /* 0x000f220000100800 */
[----:B------:R-:W-:-:S03]  /*1eb40*/  ISETP.GE.AND P5, PT, R0, RZ, PT ;  /* 0x000000ff0000720c */ /* 0x000fc60003fa6270 */
[----:B------:R-:W4:Y:S07]  /*1eb50*/  LDL R0, [R1+0x493c] ;  /* 0x00493c0001007983 */ /* 0x000f2e0000100800 */
[----:B------:R-:W-:Y:S01]  /*1eb60*/  @!P1 IMAD.MOV R185, RZ, RZ, -R185 ;  /* 0x000000ffffb99224 */ /* 0x000fe200078e0ab9 */
[----:B------:R-:W-:Y:S02]  /*1eb70*/  ISETP.GE.AND P1, PT, R6, RZ, PT ;  /* 0x000000ff0600720c */ /* 0x000fe40003f26270 */
[----:B------:R-:W-:Y:S01]  /*1eb80*/  IABS R245, c[0x0][0x17c] ;  /* 0x00005f0000f57a13 */ /* 0x000fe20000000000 */
[----:B------:R-:W-:Y:S01]  /*1eb90*/  @!P5 IMAD.MOV R187, RZ, RZ, -R187 ;  /* 0x000000ffffbbd224 */ /* 0x000fe200078e0abb */
[----:B------:R-:W4:Y:S09]  /*1eba0*/  LDL R6, [R1+0x4970] ;  /* 0x0049700001067983 */ /* 0x000f320000100800 */
[----:B------:R-:W-:Y:S01]  /*1ebb0*/  @!P1 IMAD.MOV R191, RZ, RZ, -R191 ;  /* 0x000000ffffbf9224 */ /* 0x000fe200078e0abf */
[----:B---3--:R-:W-:-:S02]  /*1ebc0*/  ISETP.GE.AND P2, PT, R2, RZ, PT ;  /* 0x000000ff0200720c */ /* 0x008fc40003f46270 */
[----:B------:R-:W3:Y:S01]  /*1ebd0*/  LDL R2, [R1+0x4958] ;  /* 0x0049580001027983 */ /* 0x000ee20000100800 */
[----:B------:R-:W-:Y:S01]  /*1ebe0*/  ISETP.GE.AND P4, PT, R250, RZ, PT ;  /* 0x000000fffa00720c */ /* 0x000fe20003f86270 */
[----:B------:R-:W-:Y:S02]  /*1ebf0*/  @!P0 IMAD.MOV R189, RZ, RZ, -R189 ;  /* 0x000000ffffbd8224 */ /* 0x000fe400078e0abd */
[----:B------:R-:W3:Y:S01]  /*1ec00*/  LDL R250, [R1+0x4978] ;  /* 0x0049780001fa7983 */ /* 0x000ee20000100800 */
[----:B--2---:R-:W-:-:S09]  /*1ec10*/  ISETP.GE.AND P5, PT, R5, RZ, PT ;  /* 0x000000ff0500720c */ /* 0x004fd20003fa6270 */
[----:B------:R-:W-:Y:S01]  /*1ec20*/  @!P4 IMAD.MOV R192, RZ, RZ, -R192 ;  /* 0x000000ffffc0c224 */ /* 0x000fe200078e0ac0 */
[----:B------:R-:W2:Y:S03]  /*1ec30*/  LDL R5, [R1+0x4940] ;  /* 0x0049400001057983 */ /* 0x000ea60000100800 */
[----:B------:R-:W-:Y:S01]  /*1ec40*/  @!P5 IMAD.MOV R193, RZ, RZ, -R193 ;  /* 0x000000ffffc1d224 */ /* 0x000fe200078e0ac1 */
[----:B----4-:R-:W-:Y:S02]  /*1ec50*/  ISETP.GE.AND P1, PT, R251, RZ, PT ;  /* 0x000000fffb00720c */ /* 0x010fe40003f26270 */
[----:B------:R-:W4:Y:S01]  /*1ec60*/  LDL R251, [R1+0x4964] ;  /* 0x0049640001fb7983 */ /* 0x000f220000100800 */
[----:B------:R-:W-:-:S03]  /*1ec70*/  ISETP.GE.AND P4, PT, R4, RZ, PT ;  /* 0x000000ff0400720c */ /* 0x000fc60003f86270 */
[----:B------:R-:W4:Y:S01]  /*1ec80*/  LDL R4, [R1+0x496c] ;  /* 0x00496c0001047983 */ /* 0x000f220000100800 */
[----:B------:R-:W-:-:S03]  /*1ec90*/  ISETP.GE.AND P5, PT, R3, RZ, PT ;  /* 0x000000ff0300720c */ /* 0x000fc60003fa6270 */
[----:B------:R-:W4:Y:S01]  /*1eca0*/  LDL R3, [R1+0x4974] ;  /* 0x0049740001037983 */ /* 0x000f220000100800 */
[----:B------:R-:W-:Y:S01]  /*1ecb0*/  ISETP.GT.U32.AND P0, PT, R245, R205, PT ;  /* 0x000000cdf500720c */ /* 0x000fe20003f04070 */
[----:B------:R-:W-:Y:S01]  /*1ecc0*/  @!P2 IMAD.MOV R190, RZ, RZ, -R190 ;  /* 0x000000ffffbea224 */ /* 0x000fe200078e0abe */
[----:B------:R-:W-:Y:S01]  /*1ecd0*/  ISETP.GE.AND P2, PT, R0, RZ, PT ;  /* 0x000000ff0000720c */ /* 0x000fe20003f46270 */
[----:B------:R-:W-:-:S10]  /*1ece0*/  @!P1 IMAD.MOV R196, RZ, RZ, -R196 ;  /* 0x000000ffffc49224 */ /* 0x000fd400078e0ac4 */
[----:B------:R-:W-:Y:S01]  /*1ecf0*/  @!P0 IMAD.IADD R205, R205, 0x1, -R245 ;  /* 0x00000001cdcd8824 */ /* 0x000fe200078e0af5 */
[C---:B------:R-:W-:Y:S01]  /*1ed00*/  ISETP.GT.U32.AND P1, PT, R245.reuse, R207, PT ;  /* 0x000000cff500720c */ /* 0x040fe20003f24070 */
[----:B------:R-:W-:Y:S01]  /*1ed10*/  @!P5 IMAD.MOV R198, RZ, RZ, -R198 ;  /* 0x000000ffffc6d224 */ /* 0x000fe200078e0ac6 */
[C---:B------:R-:W-:Y:S01]  /*1ed20*/  ISETP.GT.U32.AND P5, PT, R245.reuse, R210, PT ;  /* 0x000000d2f500720c */ /* 0x040fe20003fa4070 */
[----:B------:R-:W-:Y:S01]  /*1ed30*/  @!P3 IMAD.MOV R188, RZ, RZ, -R188 ;  /* 0x000000ffffbcb224 */ /* 0x000fe200078e0abc */
[----:B------:R-:W4:Y:S01]  /*1ed40*/  LDL R0, [R1+0x4960] ;  /* 0x0049600001007983 */ /* 0x000f220000100800 */
[----:B------:R-:W-:Y:S01]  /*1ed50*/  @!P2 IMAD.MOV R195, RZ, RZ, -R195 ;  /* 0x000000ffffc3a224 */ /* 0x000fe200078e0ac3 */
[----:B------:R-:W-:-:S07]  /*1ed60*/  ISETP.GT.U32.AND P2, PT, R245, R205, PT ;  /* 0x000000cdf500720c */ /* 0x000fce0003f44070 */
[--C-:B------:R-:W-:Y:S02]  /*1ed70*/  @!P1 IMAD.IADD R207, R207, 0x1, -R245.reuse ;  /* 0x00000001cfcf9824 */ /* 0x100fe400078e0af5 */
[----:B------:R-:W-:-:S04]  /*1ed80*/  @!P5 IMAD.IADD R210, R210, 0x1, -R245 ;  /* 0x00000001d2d2d824 */ /* 0x000fc800078e0af5 */
[----:B------:R-:W-:Y:S01]  /*1ed90*/  @!P2 IMAD.IADD R205, R205, 0x1, -R245 ;  /* 0x00000001cdcda824 */ /* 0x000fe200078e0af5 */
[----:B---3--:R-:W-:Y:S02]  /*1eda0*/  ISETP.GE.AND P6, PT, R2, RZ, PT ;  /* 0x000000ff0200720c */ /* 0x008fe40003fc6270 */
[----:B------:R-:W3:Y:S11]  /*1edb0*/  LDL R2, [R1+0x4968] ;  /* 0x0049680001027983 */ /* 0x000ef60000100800 */
[----:B------:R-:W-:Y:S01]  /*1edc0*/  @!P6 IMAD.MOV R199, RZ, RZ, -R199 ;  /* 0x000000ffffc7e224 */ /* 0x000fe200078e0ac7 */
[----:B------:R-:W-:-:S13]  /*1edd0*/  ISETP.GT.U32.AND P6, PT, R245, R209, PT ;  /* 0x000000d1f500720c */ /* 0x000fda0003fc4070 */
[----:B------:R-:W-:Y:S01]  /*1ede0*/  @!P6 IMAD.IADD R209, R209, 0x1, -R245 ;  /* 0x00000001d1d1e824 */ /* 0x000fe200078e0af5 */
[----:B--2---:R-:W-:Y:S02]  /*1edf0*/  ISETP.GE.AND P2, PT, R5, RZ, PT ;  /* 0x000000ff0500720c */ /* 0x004fe40003f46270 */
[----:B------:R-:W2:Y:S01]  /*1ee00*/  LDL R5, [R1+0x4984] ;  /* 0x0049840001057983 */ /* 0x000ea20000100800 */
[----:B----4-:R-:W-:-:S03]  /*1ee10*/  ISETP.GE.AND P1, PT, R251, RZ, PT ;  /* 0x000000fffb00720c */ /* 0x010fc60003f26270 */
[----:B------:R-:W4:Y:S01]  /*1ee20*/  LDL R251, [R1+0x4980] ;  /* 0x0049800001fb7983 */ /* 0x000f220000100800 */
[----:B------:R-:W-:-:S03]  /*1ee30*/  ISETP.GE.AND P6, PT, R4, RZ, PT ;  /* 0x000000ff0400720c */ /* 0x000fc60003fc6270 */
[----:B------:R-:W4:Y:S01]  /*1ee40*/  LDL R4, [R1+0x497c] ;  /* 0x00497c0001047983 */ /* 0x000f220000100800 */
[----:B------:R-:W-:-:S03]  /*1ee50*/  ISETP.GE.AND P5, PT, R3, RZ, PT ;  /* 0x000000ff0300720c */ /* 0x000fc60003fa6270 */
[----:B------:R-:W4:Y:S01]  /*1ee60*/  LDL R3, [R1+0x495c] ;  /* 0x00495c0001037983 */ /* 0x000f220000100800 */
[----:B------:R-:W-:Y:S02]  /*1ee70*/  ISETP.GE.AND P3, PT, R252, RZ, PT ;  /* 0x000000fffc00720c */ /* 0x000fe40003f66270 */
[----:B------:R-:W-:Y:S01]  /*1ee80*/  ISETP.GT.U32.AND P0, PT, R245, R206, PT ;  /* 0x000000cef500720c */ /* 0x000fe20003f04070 */
[----:B------:R-:W-:Y:S01]  /*1ee90*/  @!P2 IMAD.MOV R201, RZ, RZ, -R201 ;  /* 0x000000ffffc9a224 */ /* 0x000fe200078e0ac9 */
[----:B------:R-:W4:Y:S09]  /*1eea0*/  LDL R252, [R1+0x47e8] ;  /* 0x0047e80001fc7983 */ /* 0x000f320000100800 */
[----:B------:R-:W-:-:S02]  /*1eeb0*/  @!P3 IADD3 R194, -R194, RZ, RZ ;  /* 0x000000ffc2c2b210 */ /* 0x000fc40007ffe1ff */
[C---:B------:R-:W-:Y:S01]  /*1eec0*/  ISETP.GT.U32.AND P3, PT, R245.reuse, R208, PT ;  /* 0x000000d0f500720c */ /* 0x040fe20003f64070 */
[----:B------:R-:W-:Y:S01]  /*1eed0*/  @!P0 IMAD.IADD R206, R206, 0x1, -R245 ;  /* 0x00000001cece8824 */ /* 0x000fe200078e0af5 */
[----:B------:R-:W-:-:S11]  /*1eee0*/  ISETP.GT.U32.AND P0, PT, R245, R211, PT ;  /* 0x000000d3f500720c */ /* 0x000fd60003f04070 */
[----:B------:R-:W-:Y:S01]  /*1eef0*/  @!P3 IMAD.IADD R208, R208, 0x1, -R245 ;  /* 0x00000001d0d0b824 */ /* 0x000fe200078e0af5 */
[----:B------:R-:W-:Y:S01]  /*1ef00*/  ISETP.GT.U32.AND P2, PT, R245, R207, PT ;  /* 0x000000cff500720c */ /* 0x000fe20003f44070 */
[----:B------:R-:W-:Y:S01]  /*1ef10*/  @!P1 IMAD.MOV R202, RZ, RZ, -R202 ;  /* 0x000000ffffca9224 */ /* 0x000fe200078e0aca */
[----:B------:R-:W-:Y:S02]  /*1ef20*/  @!P0 IADD3 R211, R211, -R245, RZ ;  /* 0x800000f5d3d38210 */ /* 0x000fe40007ffe0ff */
[C---:B------:R-:W-:Y:S02]  /*1ef30*/  ISETP.GT.U32.AND P0, PT, R245.reuse, R206, PT ;  /* 0x000000cef500720c */ /* 0x040fe40003f04070 */
[C---:B------:R-:W-:Y:S01]  /*1ef40*/  ISETP.GT.U32.AND P1, PT, R245.reuse, R208, PT ;  /* 0x000000d0f500720c */ /* 0x040fe20003f24070 */
[----:B------:R-:W-:Y:S01]  /*1ef50*/  @!P6 IMAD.MOV R204, RZ, RZ, -R204 ;  /* 0x000000ffffcce224 */ /* 0x000fe200078e0acc */
[C---:B------:R-:W-:Y:S01]  /*1ef60*/  ISETP.GT.U32.AND P6, PT, R245.reuse, R211, PT ;  /* 0x000000d3f500720c */ /* 0x040fe20003fc4070 */
[----:B------:R-:W-:Y:S01]  /*1ef70*/  @!P5 IMAD.MOV R205, RZ, RZ, -R205 ;  /* 0x000000ffffcdd224 */ /* 0x000fe200078e0acd */
[----:B------:R-:W-:-:S03]  /*1ef80*/  ISETP.GT.U32.AND P5, PT, R245, R212, PT ;  /* 0x000000d4f500720c */ /* 0x000fc60003fa4070 */
[----:B------:R-:W-:Y:S01]  /*1ef90*/  @!P2 IMAD.IADD R207, R207, 0x1, -R245 ;  /* 0x00000001cfcfa824 */ /* 0x000fe200078e0af5 */
[----:B------:R-:W-:-:S03]  /*1efa0*/  ISETP.GT.U32.AND P2, PT, R245, R214, PT ;  /* 0x000000d6f500720c */ /* 0x000fc60003f44070 */
[--C-:B------:R-:W-:Y:S01]  /*1efb0*/  @!P0 IMAD.IADD R206, R206, 0x1, -R245.reuse ;  /* 0x00000001cece8824 */ /* 0x100fe200078e0af5 */
[C---:B------:R-:W-:Y:S01]  /*1efc0*/  ISETP.GT.U32.AND P0, PT, R245.reuse, R213, PT ;  /* 0x000000d5f500720c */ /* 0x040fe20003f04070 */
[--C-:B------:R-:W-:Y:S01]  /*1efd0*/  @!P1 IMAD.IADD R208, R208, 0x1, -R245.reuse ;  /* 0x00000001d0d09824 */ /* 0x100fe200078e0af5 */
[----:B------:R-:W-:Y:S01]  /*1efe0*/  ISETP.GT.U32.AND P1, PT, R245, R215, PT ;  /* 0x000000d7f500720c */ /* 0x000fe20003f24070 */
[--C-:B------:R-:W-:Y:S01]  /*1eff0*/  @!P6 IMAD.IADD R211, R211, 0x1, -R245.reuse ;  /* 0x00000001d3d3e824 */ /* 0x100fe200078e0af5 */
[----:B------:R-:W-:Y:S02]  /*1f000*/  ISETP.GE.AND P6, PT, R6, RZ, PT ;  /* 0x000000ff0600720c */ /* 0x000fe40003fc6270 */
[----:B------:R-:W-:Y:S01]  /*1f010*/  @!P5 IADD3 R212, R212, -R245, RZ ;  /* 0x800000f5d4d4d210 */ /* 0x000fe20007ffe0ff */
[----:B------:R-:W4:Y:S01]  /*1f020*/  LDL R6, [R1+0x4954] ;  /* 0x0049540001067983 */ /* 0x000f220000100800 */
[----:B------:R-:W-:Y:S01]  /*1f030*/  ISETP.GE.AND P5, PT, R250, RZ, PT ;  /* 0x000000fffa00720c */ /* 0x000fe20003fa6270 */
[--C-:B------:R-:W-:Y:S01]  /*1f040*/  @!P2 IMAD.IADD R214, R214, 0x1, -R245.reuse ;  /* 0x00000001d6d6a824 */ /* 0x100fe200078e0af5 */
[----:B------:R-:W-:Y:S01]  /*1f050*/  IADD3 R8, R222, 0x1fe, RZ ;  /* 0x000001fede087810 */ /* 0x000fe20007ffe0ff */
[----:B------:R-:W4:Y:S02]  /*1f060*/  LDL R250, [R1+0x4950] ;  /* 0x0049500001fa7983 */ /* 0x000f240000100800 */
[----:B------:R-:W-:-:S02]  /*1f070*/  @!P0 IMAD.IADD R213, R213, 0x1, -R245 ;  /* 0x00000001d5d58824 */ /* 0x000fc400078e0af5 */
[----:B------:R-:W-:Y:S01]  /*1f080*/  @!P1 IMAD.IADD R215, R215, 0x1, -R245 ;  /* 0x00000001d7d79824 */ /* 0x000fe200078e0af5 */
[----:B---3--:R-:W-:-:S13]  /*1f090*/  ISETP.GE.AND P3, PT, R2, RZ, PT ;  /* 0x000000ff0200720c */ /* 0x008fda0003f66270 */
[----:B------:R-:W-:Y:S01]  /*1f0a0*/  @!P3 IMAD.MOV R203, RZ, RZ, -R203 ;  /* 0x000000ffffcbb224 */ /* 0x000fe200078e0acb */
[----:B------:R-:W-:-:S13]  /*1f0b0*/  ISETP.GT.U32.AND P3, PT, R245, R209, PT ;  /* 0x000000d1f500720c */ /* 0x000fda0003f64070 */
[--C-:B------:R-:W-:Y:S01]  /*1f0c0*/  @!P3 IMAD.IADD R209, R209, 0x1, -R245.reuse ;  /* 0x00000001d1d1b824 */ /* 0x100fe200078e0af5 */
[----:B------:R-:W-:Y:S02]  /*1f0d0*/  ISETP.GT.U32.AND P3, PT, R245, R216, PT ;  /* 0x000000d8f500720c */ /* 0x000fe40003f64070 */
[----:B--2---:R-:W-:Y:S02]  /*1f0e0*/  ISETP.GE.AND P0, PT, R5, RZ, PT ;  /* 0x000000ff0500720c */ /* 0x004fe40003f06270 */
[----:B------:R-:W2:Y:S09]  /*1f0f0*/  LDL R5, [R1+0x4948] ;  /* 0x0049480001057983 */ /* 0x000eb20000100800 */
[----:B------:R-:W-:Y:S01]  /*1f100*/  @!P3 IMAD.IADD R216, R216, 0x1, -R245 ;  /* 0x00000001d8d8b824 */ /* 0x000fe200078e0af5 */
[----:B----4-:R-:W-:-:S02]  /*1f110*/  ISETP.GE.AND P2, PT, R251, RZ, PT ;  /* 0x000000fffb00720c */ /* 0x010fc40003f46270 */
[----:B------:R-:W3:Y:S01]  /*1f120*/  LDL R251, [R1+0x4944] ;  /* 0x0049440001fb7983 */ /* 0x000ee20000100800 */
[----:B------:R-:W-:-:S03]  /*1f130*/  ISETP.GE.AND P1, PT, R4, RZ, PT ;  /* 0x000000ff0400720c */ /* 0x000fc60003f26270 */
[----:B------:R-:W4:Y:S01]  /*1f140*/  LDL R4, [R1+0x4928] ;  /* 0x0049280001047983 */ /* 0x000f220000100800 */
[----:B------:R-:W-:-:S03]  /*1f150*/  ISETP.GE.AND P3, PT, R3, RZ, PT ;  /* 0x000000ff0300720c */ /* 0x000fc60003f66270 */
[----:B------:R-:W2:Y:S04]  /*1f160*/  LDL R3, [R1+0x4920] ;  /* 0x0049200001037983 */ /* 0x000ea80000100800 */
[----:B------:R-:W2:Y:S01]  /*1f170*/  LDL.LU R222, [R1+0x4da0] ;  /* 0x004da00001de7983 */ /* 0x000ea20000300800 */
[----:B------:R-:W-:Y:S01]  /*1f180*/  @!P2 IMAD.MOV R209, RZ, RZ, -R209 ;  /* 0x000000ffffd1a224 */ /* 0x000fe200078e0ad1 */
[C---:B------:R-:W-:Y:S01]  /*1f190*/  ISETP.GT.U32.AND P2, PT, R245.reuse, R215, PT ;  /* 0x000000d7f500720c */ /* 0x040fe20003f44070 */
[----:B------:R-:W-:Y:S01]  /*1f1a0*/  @!P5 IMAD.MOV R207, RZ, RZ, -R207 ;  /* 0x000000ffffcfd224 */ /* 0x000fe200078e0acf */
[----:B------:R-:W-:-:S11]  /*1f1b0*/  ISETP.GT.U32.AND P5, PT, R245, R213, PT ;  /* 0x000000d5f500720c */ /* 0x000fd60003fa4070 */
[----:B------:R-:W-:Y:S01]  /*1f1c0*/  @!P2 IMAD.IADD R215, R215, 0x1, -R245 ;  /* 0x00000001d7d7a824 */ /* 0x000fe200078e0af5 */
[----:B------:R-:W-:Y:S01]  /*1f1d0*/  STL [R1+0x4660], R8 ;  /* 0x0046600801007387 */ /* 0x000fe20000100800 */
[----:B------:R-:W-:Y:S01]  /*1f1e0*/  @!P0 IMAD.MOV R208, RZ, RZ, -R208 ;  /* 0x000000ffffd08224 */ /* 0x000fe200078e0ad0 */
[C---:B------:R-:W-:Y:S01]  /*1f1f0*/  ISETP.GT.U32.AND P0, PT, R245.reuse, R214, PT ;  /* 0x000000d6f500720c */ /* 0x040fe20003f04070 */
[----:B------:R-:W-:Y:S01]  /*1f200*/  @!P3 IMAD.MOV R211, RZ, RZ, -R211 ;  /* 0x000000ffffd3b224 */ /* 0x000fe200078e0ad3 */
[----:B------:R-:W-:Y:S01]  /*1f210*/  ISETP.GT.U32.AND P3, PT, R245, R218, PT ;  /* 0x000000daf500720c */ /* 0x000fe20003f64070 */
[----:B------:R-:W-:Y:S01]  /*1f220*/  @!P4 IMAD.MOV R197, RZ, RZ, -R197 ;  /* 0x000000ffffc5c224 */ /* 0x000fe200078e0ac5 */
[----:B------:R-:W-:Y:S01]  /*1f230*/  @!P5 IADD3 R213, R213, -R245, RZ ;  /* 0x800000f5d5d5d210 */ /* 0x000fe20007ffe0ff */
[----:B------:R-:W-:Y:S01]  /*1f240*/  @!P6 IMAD.MOV R206, RZ, RZ, -R206 ;  /* 0x000000ffffcee224 */ /* 0x000fe200078e0ace */
[----:B------:R-:W-:Y:S01]  /*1f250*/  ISETP.GT.U32.AND P5, PT, R245, R220, PT ;  /* 0x000000dcf500720c */ /* 0x000fe20003fa4070 */
[----:B------:R-:W4:Y:S01]  /*1f260*/  LDL R249, [R1+0x48d8] ;  /* 0x0048d80001f97983 */ /* 0x000f220000100800 */
[----:B------:R-:W-:-:S03]  /*1f270*/  IMAD.MOV.U32 R22, RZ, RZ, c[0x0][0x180] ;  /* 0x00006000ff167624 */ /* 0x000fc600078e00ff */
[----:B------:R-:W4:Y:S02]  /*1f280*/  LDL R248, [R1+0x4824] ;  /* 0x0048240001f87983 */ /* 0x000f240000100800 */
[--C-:B------:R-:W-:Y:S01]  /*1f290*/  @!P0 IMAD.IADD R214, R214, 0x1, -R245.reuse ;  /* 0x00000001d6d68824 */ /* 0x100fe200078e0af5 */
[----:B------:R-:W-:Y:S01]  /*1f2a0*/  ISETP.GT.U32.AND P0, PT, R245, R221, PT ;  /* 0x000000ddf500720c */ /* 0x000fe20003f04070 */
[----:B------:R-:W-:-:S04]  /*1f2b0*/  @!P3 IMAD.IADD R218, R218, 0x1, -R245 ;  /* 0x00000001dadab824 */ /* 0x000fc800078e0af5 */
[--C-:B------:R-:W-:Y:S01]  /*1f2c0*/  @!P5 IMAD.IADD R220, R220, 0x1, -R245.reuse ;  /* 0x00000001dcdcd824 */ /* 0x100fe200078e0af5 */
[----:B------:R-:W-:Y:S02]  /*1f2d0*/  ISETP.GE.AND P3, PT, R250, RZ, PT ;  /* 0x000000fffa00720c */ /* 0x000fe40003f66270 */
[----:B------:R-:W4:Y:S05]  /*1f2e0*/  LDL R250, [R1+0x4914] ;  /* 0x0049140001fa7983 */ /* 0x000f2a0000100800 */
[----:B------:R-:W-:Y:S01]  /*1f2f0*/  @!P0 IMAD.IADD R221, R221, 0x1, -R245 ;  /* 0x00000001dddd8824 */ /* 0x000fe200078e0af5 */
[----:B------:R-:W-:Y:S02]  /*1f300*/  ISETP.GE.AND P4, PT, R0, RZ, PT ;  /* 0x000000ff0000720c */ /* 0x000fe40003f86270 */
[----:B--2---:R-:W-:-:S13]  /*1f310*/  ISETP.GT.U32.AND P2, PT, R245, R222, PT ;  /* 0x000000def500720c */ /* 0x004fda0003f44070 */
[----:B------:R-:W-:Y:S01]  /*1f320*/  @!P2 IMAD.IADD R222, R222, 0x1, -R245 ;  /* 0x00000001dedea824 */ /* 0x000fe200078e0af5 */
[----:B------:R-:W-:Y:S02]  /*1f330*/  ISETP.GE.AND P2, PT, R3, RZ, PT ;  /* 0x000000ff0300720c */ /* 0x000fe40003f46270 */
[----:B------:R-:W2:Y:S01]  /*1f340*/  LDL R3, [R1+0x48e8] ;  /* 0x0048e80001037983 */ /* 0x000ea20000100800 */
[----:B---3--:R-:W-:-:S03]  /*1f350*/  ISETP.GE.AND P5, PT, R251, RZ, PT ;  /* 0x000000fffb00720c */ /* 0x008fc60003fa6270 */
[----:B------:R-:W3:Y:S01]  /*1f360*/  LDL R251, [R1+0x48fc] ;  /* 0x0048fc0001fb7983 */ /* 0x000ee20000100800 */
[----:B----4-:R-:W-:-:S03]  /*1f370*/  ISETP.GE.AND P0, PT, R4, RZ, PT ;  /* 0x000000ff0400720c */ /* 0x010fc60003f06270 */
[----:B------:R-:W4:Y:S01]  /*1f380*/  LDL R4, [R1+0x48f0] ;  /* 0x0048f00001047983 */ /* 0x000f220000100800 */
[----:B------:R-:W-:Y:S01]  /*1f390*/  @!P4 IMAD.MOV R200, RZ, RZ, -R200 ;  /* 0x000000ffffc8c224 */ /* 0x000fe200078e0ac8 */
[C---:B------:R-:W-:Y:S02]  /*1f3a0*/  ISETP.GT.U32.AND P4, PT, R245.reuse, R210, PT ;  /* 0x000000d2f500720c */ /* 0x040fe40003f84070 */
[----:B------:R-:W-:-:S11]  /*1f3b0*/  ISETP.GT.U32.AND P6, PT, R245, R216, PT ;  /* 0x000000d8f500720c */ /* 0x000fd60003fc4070 */
[--C-:B------:R-:W-:Y:S01]  /*1f3c0*/  @!P4 IMAD.IADD R210, R210, 0x1, -R245.reuse ;  /* 0x00000001d2d2c824 */ /* 0x100fe200078e0af5 */
[C---:B------:R-:W-:Y:S01]  /*1f3d0*/  ISETP.GT.U32.AND P4, PT, R245.reuse, R217, PT ;  /* 0x000000d9f500720c */ /* 0x040fe20003f84070 */
[----:B------:R-:W-:Y:S01]  /*1f3e0*/  @!P6 IMAD.IADD R216, R216, 0x1, -R245 ;  /* 0x00000001d8d8e824 */ /* 0x000fe200078e0af5 */
[----:B------:R-:W-:-:S11]  /*1f3f0*/  ISETP.GT.U32.AND P6, PT, R245, R223, PT ;  /* 0x000000dff500720c */ /* 0x000fd60003fc4070 */
[----:B------:R-:W-:Y:S01]  /*1f400*/  @!P4 IMAD.IADD R217, R217, 0x1, -R245 ;  /* 0x00000001d9d9c824 */ /* 0x000fe200078e0af5 */
[----:B------:R-:W-:Y:S01]  /*1f410*/  ISETP.GT.U32.AND P4, PT, R245, R212, PT ;  /* 0x000000d4f500720c */ /* 0x000fe20003f84070 */
[----:B------:R-:W-:-:S03]  /*1f420*/  @!P1 IMAD.MOV R210, RZ, RZ, -R210 ;  /* 0x000000ffffd29224 */ /* 0x000fc600078e0ad2 */
[----:B------:R-:W-:Y:S01]  /*1f430*/  ISETP.GT.U32.AND P1, PT, R245, R217, PT ;  /* 0x000000d9f500720c */ /* 0x000fe20003f24070 */
[----:B------:R-:W-:-:S08]  /*1f440*/  @!P6 IMAD.IADD R223, R223, 0x1, -R245 ;  /* 0x00000001dfdfe824 */ /* 0x000fd000078e0af5 */
[--C-:B------:R-:W-:Y:S01]  /*1f450*/  @!P4 IMAD.IADD R212, R212, 0x1, -R245.reuse ;  /* 0x00000001d4d4c824 */ /* 0x100fe200078e0af5 */
[C---:B------:R-:W-:Y:S02]  /*1f460*/  ISETP.GT.U32.AND P4, PT, R245.reuse, R219, PT ;  /* 0x000000dbf500720c */ /* 0x040fe40003f84070 */
[----:B------:R-:W-:Y:S01]  /*1f470*/  ISETP.GT.U32.AND P6, PT, R245, R222, PT ;  /* 0x000000def500720c */ /* 0x000fe20003fc4070 */
[--C-:B------:R-:W-:Y:S01]  /*1f480*/  @!P1 IMAD.IADD R217, R217, 0x1, -R245.reuse ;  /* 0x00000001d9d99824 */ /* 0x100fe200078e0af5 */
[----:B------:R-:W-:Y:S02]  /*1f490*/  ISETP.GE.AND P1, PT, R6, RZ, PT ;  /* 0x000000ff0600720c */ /* 0x000fe40003f26270 */
[----:B------:R-:W4:Y:S07]  /*1f4a0*/  LDL R6, [R1+0x4918] ;  /* 0x0049180001067983 */ /* 0x000f2e0000100800 */
[--C-:B------:R-:W-:Y:S01]  /*1f4b0*/  @!P4 IMAD.IADD R219, R219, 0x1, -R245.reuse ;  /* 0x00000001dbdbc824 */ /* 0x100fe200078e0af5 */
[----:B------:R-:W-:Y:S01]  /*1f4c0*/  ISETP.GE.AND P4, PT, R5, RZ, PT ;  /* 0x000000ff0500720c */ /* 0x000fe20003f86270 */
[----:B------:R-:W-:Y:S01]  /*1f4d0*/  @!P6 IMAD.IADD R222, R222, 0x1, -R245 ;  /* 0x00000001dedee824 */ /* 0x000fe200078e0af5 */
[C---:B------:R-:W-:Y:S01]  /*1f4e0*/  ISETP.GT.U32.AND P6, PT, R245.reuse, R228, PT ;  /* 0x000000e4f500720c */ /* 0x040fe20003fc4070 */
[----:B------:R-:W-:Y:S01]  /*1f4f0*/  @!P5 IMAD.MOV R215, RZ, RZ, -R215 ;  /* 0x000000ffffd7d224 */ /* 0x000fe200078e0ad7 */
[----:B------:R-:W-:Y:S01]  /*1f500*/  ISETP.GT.U32.AND P5, PT, R245, R221, PT ;  /* 0x000000ddf500720c */ /* 0x000fe20003fa4070 */
[----:B------:R-:W-:Y:S01]  /*1f510*/  @!P0 IMAD.MOV R216, RZ, RZ, -R216 ;  /* 0x000000ffffd88224 */ /* 0x000fe200078e0ad8 */
[----:B------:R-:W4:Y:S07]  /*1f520*/  LDL R5, [R1+0x4908] ;  /* 0x0049080001057983 */ /* 0x000f2e0000100800 */
[----:B------:R-:W-:-:S02]  /*1f530*/  @!P4 IADD3 R214, -R214, RZ, RZ ;  /* 0x000000ffd6d6c210 */ /* 0x000fc40007ffe1ff */
[C---:B------:R-:W-:Y:S01]  /*1f540*/  ISETP.GT.U32.AND P4, PT, R245.reuse, R220, PT ;  /* 0x000000dcf500720c */ /* 0x040fe20003f84070 */
[--C-:B------:R-:W-:Y:S01]  /*1f550*/  @!P6 IMAD.IADD R228, R228, 0x1, -R245.reuse ;  /* 0x00000001e4e4e824 */ /* 0x100fe200078e0af5 */
[----:B------:R-:W-:Y:S01]  /*1f560*/  ISETP.GT.U32.AND P0, PT, R245, R223, PT ;  /* 0x000000dff500720c */ /* 0x000fe20003f04070 */
[----:B------:R-:W-:Y:S01]  /*1f570*/  @!P5 IMAD.IADD R221, R221, 0x1, -R245 ;  /* 0x00000001ddddd824 */ /* 0x000fe200078e0af5 */
[----:B------:R-:W-:-:S09]  /*1f580*/  ISETP.GT.U32.AND P5, PT, R245, R227, PT ;  /* 0x000000e3f500720c */ /* 0x000fd20003fa4070 */
[--C-:B------:R-:W-:Y:S01]  /*1f590*/  @!P4 IMAD.IADD R220, R220, 0x1, -R245.reuse ;  /* 0x00000001dcdcc824 */ /* 0x100fe200078e0af5 */
[----:B------:R-:W-:Y:S01]  /*1f5a0*/  ISETP.GT.U32.AND P4, PT, R245, R226, PT ;  /* 0x000000e2f500720c */ /* 0x000fe20003f84070 */
[----:B------:R-:W-:Y:S01]  /*1f5b0*/  @!P0 IMAD.IADD R223, R223, 0x1, -R245 ;  /* 0x00000001dfdf8824 */ /* 0x000fe200078e0af5 */
[----:B------:R-:W-:Y:S02]  /*1f5c0*/  ISETP.GE.AND P0, PT, R250, RZ, PT ;  /* 0x000000fffa00720c */ /* 0x000fe40003f06270 */
[----:B------:R-:W4:Y:S01]  /*1f5d0*/  LDL R250, [R1+0x48c4] ;  /* 0x0048c40001fa7983 */ /* 0x000f220000100800 */
[----:B------:R-:W-:-:S08]  /*1f5e0*/  @!P5 IADD3 R227, R227, -R245, RZ ;  /* 0x800000f5e3e3d210 */ /* 0x000fd00007ffe0ff */
[----:B------:R-:W-:Y:S01]  /*1f5f0*/  @!P4 IMAD.IADD R226, R226, 0x1, -R245 ;  /* 0x00000001e2e2c824 */ /* 0x000fe200078e0af5 */
[----:B--2---:R-:W-:Y:S02]  /*1f600*/  ISETP.GE.AND P6, PT, R3, RZ, PT ;  /* 0x000000ff0300720c */ /* 0x004fe40003fc6270 */
[----:B------:R-:W2:Y:S01]  /*1f610*/  LDL R3, [R1+0x489c] ;  /* 0x00489c0001037983 */ /* 0x000ea20000100800 */
[----:B---3--:R-:W-:-:S03]  /*1f620*/  ISETP.GE.AND P4, PT, R251, RZ, PT ;  /* 0x000000fffb00720c */ /* 0x008fc60003f86270 */
[----:B------:R-:W3:Y:S01]  /*1f630*/  LDL R251, [R1+0x48a4] ;  /* 0x0048a40001fb7983 */ /* 0x000ee20000100800 */
[----:B----4-:R-:W-:-:S03]  /*1f640*/  ISETP.GE.AND P5, PT, R4, RZ, PT ;  /* 0x000000ff0400720c */ /* 0x010fc60003fa6270 */
[----:B------:R-:W4:Y:S01]  /*1f650*/  LDL R4, [R1+0x48a0] ;  /* 0x0048a00001047983 */ /* 0x000f220000100800 */
[----:B------:R-:W-:Y:S01]  /*1f660*/  @!P2 IMAD.MOV R217, RZ, RZ, -R217 ;  /* 0x000000ffffd9a224 */ /* 0x000fe200078e0ad9 */
[C---:B------:R-:W-:Y:S01]  /*1f670*/  ISETP.GT.U32.AND P2, PT, R245.reuse, R224, PT ;  /* 0x000000e0f500720c */ /* 0x040fe20003f44070 */
[----:B------:R-:W-:Y:S01]  /*1f680*/  @!P1 IMAD.MOV R212, RZ, RZ, -R212 ;  /* 0x000000ffffd49224 */ /* 0x000fe200078e0ad4 */
[----:B------:R-:W-:-:S11]  /*1f690*/  ISETP.GT.U32.AND P1, PT, R245, R218, PT ;  /* 0x000000daf500720c */ /* 0x000fd60003f24070 */
[----:B------:R-:W-:Y:S01]  /*1f6a0*/  @!P2 IMAD.IADD R224, R224, 0x1, -R245 ;  /* 0x00000001e0e0a824 */ /* 0x000fe200078e0af5 */
[C---:B------:R-:W-:Y:S01]  /*1f6b0*/  ISETP.GT.U32.AND P2, PT, R245.reuse, R229, PT ;  /* 0x000000e5f500720c */ /* 0x040fe20003f44070 */
[----:B------:R-:W-:Y:S01]  /*1f6c0*/  @!P3 IMAD.MOV R213, RZ, RZ, -R213 ;  /* 0x000000ffffd5b224 */ /* 0x000fe200078e0ad5 */
[----:B------:R-:W-:Y:S01]  /*1f6d0*/  ISETP.GT.U32.AND P3, PT, R245, R219, PT ;  /* 0x000000dbf500720c */ /* 0x000fe20003f64070 */
[----:B------:R-:W-:-:S10]  /*1f6e0*/  @!P1 IMAD.IADD R218, R218, 0x1, -R245 ;  /* 0x00000001dada9824 */ /* 0x000fd400078e0af5 */
[--C-:B------:R-:W-:Y:S01]  /*1f6f0*/  @!P2 IMAD.IADD R229, R229, 0x1, -R245.reuse ;  /* 0x00000001e5e5a824 */ /* 0x100fe200078e0af5 */
[----:B------:R-:W-:Y:S01]  /*1f700*/  ISETP.GT.U32.AND P2, PT, R245, R226, PT ;  /* 0x000000e2f500720c */ /* 0x000fe20003f44070 */
[----:B------:R-:W-:Y:S01]  /*1f710*/  @!P3 IMAD.IADD R219, R219, 0x1, -R245 ;  /* 0x00000001dbdbb824 */ /* 0x000fe200078e0af5 */
[----:B------:R-:W-:Y:S02]  /*1f720*/  ISETP.GT.U32.AND P3, PT, R245, R225, PT ;  /* 0x000000e1f500720c */ /* 0x000fe40003f64070 */
[----:B------:R-:W-:-:S09]  /*1f730*/  ISETP.GE.AND P1, PT, R6, RZ, PT ;  /* 0x000000ff0600720c */ /* 0x000fd20003f26270 */
[--C-:B------:R-:W-:Y:S01]  /*1f740*/  @!P2 IMAD.IADD R226, R226, 0x1, -R245.reuse ;  /* 0x00000001e2e2a824 */ /* 0x100fe200078e0af5 */
[----:B------:R-:W-:Y:S01]  /*1f750*/  ISETP.GT.U32.AND P2, PT, R245, R233, PT ;  /* 0x000000e9f500720c */ /* 0x000fe20003f44070 */
[----:B------:R-:W4:Y:S01]  /*1f760*/  LDL R6, [R1+0x48d0] ;  /* 0x0048d00001067983 */ /* 0x000f220000100800 */
[----:B------:R-:W-:Y:S02]  /*1f770*/  @!P3 IMAD.IADD R225, R225, 0x1, -R245 ;  /* 0x00000001e1e1b824 */ /* 0x000fe400078e0af5 */
[----:B------:R-:W-:Y:S01]  /*1f780*/  @!P1 IMAD.MOV R218, RZ, RZ, -R218 ;  /* 0x000000ffffda9224 */ /* 0x000fe200078e0ada */
[----:B------:R-:W-:-:S08]  /*1f790*/  ISETP.GT.U32.AND P1, PT, R245, R224, PT ;  /* 0x000000e0f500720c */ /* 0x000fd00003f24070 */
[----:B------:R-:W-:Y:S02]  /*1f7a0*/  @!P2 IMAD.IADD R233, R233, 0x1, -R245 ;  /* 0x00000001e9e9a824 */ /* 0x000fe400078e0af5 */
[----:B------:R-:W-:Y:S01]  /*1f7b0*/  @!P0 IMAD.MOV R219, RZ, RZ, -R219 ;  /* 0x000000ffffdb8224 */ /* 0x000fe200078e0adb */
[C---:B------:R-:W-:Y:S01]  /*1f7c0*/  ISETP.GT.U32.AND P0, PT, R245.reuse, R225, PT ;  /* 0x000000e1f500720c */ /* 0x040fe20003f04070 */
[----:B------:R-:W-:Y:S01]  /*1f7d0*/  @!P6 IMAD.MOV R223, RZ, RZ, -R223 ;  /* 0x000000ffffdfe224 */ /* 0x000fe200078e0adf */
[C---:B------:R-:W-:Y:S01]  /*1f7e0*/  ISETP.GT.U32.AND P6, PT, R245.reuse, R230, PT ;  /* 0x000000e6f500720c */ /* 0x040fe20003fc4070 */
[----:B------:R-:W-:Y:S01]  /*1f7f0*/  @!P1 IMAD.IADD R224, R224, 0x1, -R245 ;  /* 0x00000001e0e09824 */ /* 0x000fe200078e0af5 */
[----:B------:R-:W-:-:S09]  /*1f800*/  ISETP.GT.U32.AND P1, PT, R245, R231, PT ;  /* 0x000000e7f500720c */ /* 0x000fd20003f24070 */
[--C-:B------:R-:W-:Y:S01]  /*1f810*/  @!P0 IMAD.IADD R225, R225, 0x1, -R245.reuse ;  /* 0x00000001e1e18824 */ /* 0x100fe200078e0af5 */
[----:B------:R-:W-:Y:S01]  /*1f820*/  ISETP.GT.U32.AND P0, PT, R245, R232, PT ;  /* 0x000000e8f500720c */ /* 0x000fe20003f04070 */
[--C-:B------:R-:W-:Y:S01]  /*1f830*/  @!P6 IMAD.IADD R230, R230, 0x1, -R245.reuse ;  /* 0x00000001e6e6e824 */ /* 0x100fe200078e0af5 */
[----:B------:R-:W-:Y:S02]  /*1f840*/  ISETP.GE.AND P6, PT, R250, RZ, PT ;  /* 0x000000fffa00720c */ /* 0x000fe40003fc6270 */
[----:B------:R-:W4:Y:S01]  /*1f850*/  LDL R250, [R1+0x488c] ;  /* 0x00488c0001fa7983 */ /* 0x000f220000100800 */
[----:B------:R-:W-:-:S08]  /*1f860*/  @!P1 IMAD.IADD R231, R231, 0x1, -R245 ;  /* 0x00000001e7e79824 */ /* 0x000fd000078e0af5 */
[----:B------:R-:W-:Y:S01]  /*1f870*/  @!P0 IMAD.IADD R232, R232, 0x1, -R245 ;  /* 0x00000001e8e88824 */ /* 0x000fe200078e0af5 */
[----:B--2---:R-:W-:Y:S02]  /*1f880*/  ISETP.GE.AND P2, PT, R3, RZ, PT ;  /* 0x000000ff0300720c */ /* 0x004fe40003f46270 */
[----:B------:R-:W2:Y:S01]  /*1f890*/  LDL R3, [R1+0x4854] ;  /* 0x0048540001037983 */ /* 0x000ea20000100800 */
[----:B---3--:R-:W-:-:S03]  /*1f8a0*/  ISETP.GE.AND P1, PT, R251, RZ, PT ;  /* 0x000000fffb00720c */ /* 0x008fc60003f26270 */
[----:B------:R-:W3:Y:S01]  /*1f8b0*/  LDL R251, [R1+0x4868] ;  /* 0x0048680001fb7983 */ /* 0x000ee20000100800 */
[----:B----4-:R-:W-:-:S03]  /*1f8c0*/  ISETP.GE.AND P0, PT, R4, RZ, PT ;  /* 0x000000ff0400720c */ /* 0x010fc60003f06270 */
[----:B------:R-:W4:Y:S01]  /*1f8d0*/  LDL R4, [R1+0x4858] ;  /* 0x0048580001047983 */ /* 0x000f220000100800 */
[----:B------:R-:W-:-:S13]  /*1f8e0*/  ISETP.GE.AND P3, PT, R5, RZ, PT ;  /* 0x000000ff0500720c */ /* 0x000fda0003f66270 */
[----:B------:R-:W-:Y:S01]  /*1f8f0*/  @!P3 IMAD.MOV R220, RZ, RZ, -R220 ;  /* 0x000000ffffdcb224 */ /* 0x000fe200078e0adc */
[----:B------:R-:W-:-:S13]  /*1f900*/  ISETP.GT.U32.AND P3, PT, R245, R227, PT ;  /* 0x000000e3f500720c */ /* 0x000fda0003f64070 */
[----:B------:R-:W-:Y:S02]  /*1f910*/  @!P3 IADD3 R227, R227, -R245, RZ ;  /* 0x800000f5e3e3b210 */ /* 0x000fe40007ffe0ff */
[C---:B------:R-:W-:Y:S01]  /*1f920*/  ISETP.GT.U32.AND P3, PT, R245.reuse, R234, PT ;  /* 0x000000eaf500720c */ /* 0x040fe20003f64070 */
[----:B------:R-:W-:Y:S01]  /*1f930*/  @!P5 IMAD.MOV R222, RZ, RZ, -R222 ;  /* 0x000000ffffded224 */ /* 0x000fe200078e0ade */
[----:B------:R-:W-:-:S11]  /*1f940*/  ISETP.GT.U32.AND P5, PT, R245, R229, PT ;  /* 0x000000e5f500720c */ /* 0x000fd60003fa4070 */
[--C-:B------:R-:W-:Y:S01]  /*1f950*/  @!P3 IMAD.IADD R234, R234, 0x1, -R245.reuse ;  /* 0x00000001eaeab824 */ /* 0x100fe200078e0af5 */
[----:B------:R-:W-:Y:S01]  /*1f960*/  ISETP.GT.U32.AND P3, PT, R245, R230, PT ;  /* 0x000000e6f500720c */ /* 0x000fe20003f64070 */
[----:B------:R-:W-:Y:S02]  /*1f970*/  @!P5 IMAD.IADD R229, R229, 0x1, -R245 ;  /* 0x00000001e5e5d824 */ /* 0x000fe400078e0af5 */
[----:B------:R-:W-:Y:S01]  /*1f980*/  @!P4 IMAD.MOV R221, RZ, RZ, -R221 ;  /* 0x000000ffffddc224 */ /* 0x000fe200078e0add */
[C---:B------:R-:W-:Y:S02]  /*1f990*/  ISETP.GT.U32.AND P4, PT, R245.reuse, R228, PT ;  /* 0x000000e4f500720c */ /* 0x040fe40003f84070 */
[----:B------:R-:W-:Y:S02]  /*1f9a0*/  ISETP.GE.AND P5, PT, R6, RZ, PT ;  /* 0x000000ff0600720c */ /* 0x000fe40003fa6270 */
[----:B------:R-:W4:Y:S05]  /*1f9b0*/  LDL R6, [R1+0x4890] ;  /* 0x0048900001067983 */ /* 0x000f2a0000100800 */
[--C-:B------:R-:W-:Y:S01]  /*1f9c0*/  @!P3 IMAD.IADD R230, R230, 0x1, -R245.reuse ;  /* 0x00000001e6e6b824 */ /* 0x100fe200078e0af5 */
[C---:B------:R-:W-:Y:S01]  /*1f9d0*/  ISETP.GT.U32.AND P3, PT, R245.reuse, R237, PT ;  /* 0x000000edf500720c */ /* 0x040fe20003f64070 */
[----:B------:R-:W-:Y:S01]  /*1f9e0*/  @!P6 IMAD.MOV R226, RZ, RZ, -R226 ;  /* 0x000000ffffe2e224 */ /* 0x000fe200078e0ae2 */
[----:B------:R-:W-:Y:S01]  /*1f9f0*/  ISETP.GT.U32.AND P6, PT, R245, R234, PT ;  /* 0x000000eaf500720c */ /* 0x000fe20003fc4070 */
[----:B------:R-:W-:-:S10]  /*1fa00*/  @!P4 IMAD.IADD R228, R228, 0x1, -R245 ;  /* 0x00000001e4e4c824 */ /* 0x000fd400078e0af5 */
[--C-:B------:R-:W-:Y:S02]  /*1fa10*/  @!P3 IMAD.IADD R237, R237, 0x1, -R245.reuse ;  /* 0x00000001ededb824 */ /* 0x100fe400078e0af5 */
[----:B------:R-:W-:Y:S01]  /*1fa20*/  @!P0 IMAD.MOV R228, RZ, RZ, -R228 ;  /* 0x000000ffffe48224 */ /* 0x000fe200078e0ae4 */
[----:B------:R-:W-:Y:S01]  /*1fa30*/  ISETP.GT.U32.AND P0, PT, R245, R235, PT ;  /* 0x000000ebf500720c */ /* 0x000fe20003f04070 */
[--C-:B------:R-:W-:Y:S01]  /*1fa40*/  @!P6 IMAD.IADD R234, R234, 0x1, -R245.reuse ;  /* 0x00000001eaeae824 */ /* 0x100fe200078e0af5 */
[----:B------:R-:W-:Y:S02]  /*1fa50*/  @!P2 IADD3 R229, -R229, RZ, RZ ;  /* 0x000000ffe5e5a210 */ /* 0x000fe40007ffe1ff */
[----:B------:R-:W-:Y:S02]  /*1fa60*/  ISETP.GT.U32.AND P2, PT, R245, R236, PT ;  /* 0x000000ecf500720c */ /* 0x000fe40003f44070 */
[----:B------:R-:W-:Y:S02]  /*1fa70*/  ISETP.GE.AND P6, PT, R250, RZ, PT ;  /* 0x000000fffa00720c */ /* 0x000fe40003fc6270 */
[----:B------:R-:W4:Y:S05]  /*1fa80*/  LDL R250, [R1+0x4848] ;  /* 0x0048480001fa7983 */ /* 0x000f2a0000100800 */
[----:B------:R-:W-:-:S04]  /*1fa90*/  @!P0 IMAD.IADD R235, R235, 0x1, -R245 ;  /* 0x00000001ebeb8824 */ /* 0x000fc800078e0af5 */
[----:B------:R-:W-:Y:S01]  /*1faa0*/  @!P2 IMAD.IADD R236, R236, 0x1, -R245 ;  /* 0x00000001ececa824 */ /* 0x000fe200078e0af5 */
[----:B--2---:R-:W-:Y:S02]  /*1fab0*/  ISETP.GE.AND P3, PT, R3, RZ, PT ;  /* 0x000000ff0300720c */ /* 0x004fe40003f66270 */
[----:B------:R-:W2:Y:S01]  /*1fac0*/  LDL R3, [R1+0x482c] ;  /* 0x00482c0001037983 */ /* 0x000ea20000100800 */
[----:B---3--:R-:W-:-:S03]  /*1fad0*/  ISETP.GE.AND P0, PT, R251, RZ, PT ;  /* 0x000000fffb00720c */ /* 0x008fc60003f06270 */
[----:B------:R-:W3:Y:S01]  /*1fae0*/  LDL R251, [R1+0x483c] ;  /* 0x00483c0001fb7983 */ /* 0x000ee20000100800 */
[----:B----4-:R-:W-:-:S03]  /*1faf0*/  ISETP.GE.AND P2, PT, R4, RZ, PT ;  /* 0x000000ff0400720c */ /* 0x010fc60003f46270 */
[----:B------:R-:W4:Y:S01]  /*1fb00*/  LDL R4, [R1+0x4838] ;  /* 0x0048380001047983 */ /* 0x000f220000100800 */
[----:B------:R-:W-:Y:S01]  /*1fb10*/  ISETP.GE.AND P4, PT, R249, RZ, PT ;  /* 0x000000fff900720c */ /* 0x000fe20003f86270 */
[----:B------:R-:W-:Y:S01]  /*1fb20*/  @!P1 IMAD.MOV R227, RZ, RZ, -R227 ;  /* 0x000000ffffe39224 */ /* 0x000fe200078e0ae3 */
[C---:B------:R-:W-:Y:S01]  /*1fb30*/  ISETP.GT.U32.AND P1, PT, R245.reuse, R233, PT ;  /* 0x000000e9f500720c */ /* 0x040fe20003f24070 */
[----:B------:R-:W-:Y:S01]  /*1fb40*/  @!P3 IMAD.MOV R234, RZ, RZ, -R234 ;  /* 0x000000ffffeab224 */ /* 0x000fe200078e0aea */
[----:B------:R-:W-:Y:S01]  /*1fb50*/  IABS R0, R252 ;  /* 0x000000fc00007213 */ /* 0x000fe20000000000 */
[----:B------:R-:W4:Y:S01]  /*1fb60*/  LDL R249, [R1+0x4814] ;  /* 0x0048140001f97983 */ /* 0x000f220000100800 */
[----:B------:R-:W-:-:S07]  /*1fb70*/  ISETP.GT.U32.AND P3, PT, R245, R240, PT ;  /* 0x000000f0f500720c */ /* 0x000fce0003f64070 */
[----:B------:R-:W-:Y:S01]  /*1fb80*/  @!P4 IMAD.MOV R224, RZ, RZ, -R224 ;  /* 0x000000ffffe0c224 */ /* 0x000fe200078e0ae0 */
[----:B------:R-:W-:Y:S01]  /*1fb90*/  ISETP.GT.U32.AND P4, PT, R245, R231, PT ;  /* 0x000000e7f500720c */ /* 0x000fe20003f84070 */
[----:B------:R-:W-:Y:S02]  /*1fba0*/  @!P1 IMAD.IADD R233, R233, 0x1, -R245 ;  /* 0x00000001e9e99824 */ /* 0x000fe400078e0af5 */
[----:B------:R-:W-:-:S04]  /*1fbb0*/  IMAD.HI.U32 R2, R244, R0, RZ ;  /* 0x00000000f4027227 */ /* 0x000fc800078e00ff */
[----:B------:R-:W-:Y:S02]  /*1fbc0*/  IMAD.MOV R2, RZ, RZ, -R2 ;  /* 0x000000ffff027224 */ /* 0x000fe400078e0a02 */
[--C-:B------:R-:W-:Y:S02]  /*1fbd0*/  @!P3 IMAD.IADD R240, R240, 0x1, -R245.reuse ;  /* 0x00000001f0f0b824 */ /* 0x100fe400078e0af5 */
[----:B------:R-:W-:Y:S01]  /*1fbe0*/  IMAD R0, R245, R2, R0 ;  /* 0x00000002f5007224 */ /* 0x000fe200078e0200 */
[----:B------:R-:W-:Y:S01]  /*1fbf0*/  IABS R2, R8 ;  /* 0x0000000800027213 */ /* 0x000fe20000000000 */
[----:B------:R-:W-:-:S04]  /*1fc00*/  @!P4 IMAD.IADD R231, R231, 0x1, -R245 ;  /* 0x00000001e7e7c824 */ /* 0x000fc800078e0af5 */
[----:B------:R-:W-:Y:S01]  /*1fc10*/  @!P6 IMAD.MOV R231, RZ, RZ, -R231 ;  /* 0x000000ffffe7e224 */ /* 0x000fe200078e0ae7 */
[----:B------:R-:W-:Y:S01]  /*1fc20*/  ISETP.GT.U32.AND P6, PT, R245, R237, PT ;  /* 0x000000edf500720c */ /* 0x000fe20003fc4070 */
[----:B------:R-:W-:Y:S01]  /*1fc30*/  IMAD.HI.U32 R244, R244, R2, RZ ;  /* 0x00000002f4f47227 */ /* 0x000fe200078e00ff */
[----:B------:R-:W-:-:S03]  /*1fc40*/  ISETP.GE.AND P1, PT, R6, RZ, PT ;  /* 0x000000ff0600720c */ /* 0x000fc60003f26270 */
[----:B------:R-:W-:-:S10]  /*1fc50*/  IMAD.MOV R244, RZ, RZ, -R244 ;  /* 0x000000fffff47224 */ /* 0x000fd400078e0af4 */
[----:B------:R-:W-:Y:S01]  /*1fc60*/  @!P1 IMAD.MOV R230, RZ, RZ, -R230 ;  /* 0x000000ffffe69224 */ /* 0x000fe200078e0ae6 */
[C---:B------:R-:W-:Y:S01]  /*1fc70*/  ISETP.GT.U32.AND P1, PT, R245.reuse, R235, PT ;  /* 0x000000ebf500720c */ /* 0x040fe20003f24070 */
[C---:B------:R-:W-:Y:S01]  /*1fc80*/  IMAD R5, R245.reuse, R244, R2 ;  /* 0x000000f4f5057224 */ /* 0x040fe200078e0202 */
[----:B------:R-:W-:Y:S01]  /*1fc90*/  IADD3 R2, R22, 0x1f, RZ ;  /* 0x0000001f16027810 */ /* 0x000fe20007ffe0ff */
[----:B------:R-:W-:Y:S01]  /*1fca0*/  @!P2 IMAD.MOV R233, RZ, RZ, -R233 ;  /* 0x000000ffffe9a224 */ /* 0x000fe200078e0ae9 */
[----:B------:R-:W-:Y:S01]  /*1fcb0*/  ISETP.GT.U32.AND P2, PT, R245, R239, PT ;  /* 0x000000eff500720c */ /* 0x000fe20003f44070 */
[----:B------:R-:W-:-:S08]  /*1fcc0*/  @!P6 IMAD.IADD R237, R237, 0x1, -R245 ;  /* 0x00000001edede824 */ /* 0x000fd000078e0af5 */
[----:B------:R-:W-:Y:S01]  /*1fcd0*/  @!P1 IMAD.IADD R235, R235, 0x1, -R245 ;  /* 0x00000001ebeb9824 */ /* 0x000fe200078e0af5 */
[----:B------:R-:W-:-:S04]  /*1fce0*/  ISETP.GT.AND P1, PT, R2, 0x1f, PT ;  /* 0x0000001f0200780c */ /* 0x000fc80003f24270 */
[----:B------:R-:W-:Y:S02]  /*1fcf0*/  SEL R2, RZ, 0x4, !P1 ;  /* 0x00000004ff027807 */ /* 0x000fe40004800000 */
[----:B------:R-:W-:Y:S02]  /*1fd00*/  ISETP.GE.AND P6, PT, R250, RZ, PT ;  /* 0x000000fffa00720c */ /* 0x000fe40003fc6270 */
[----:B------:R-:W4:Y:S01]  /*1fd10*/  LDL R250, [R1+0x4804] ;  /* 0x0048040001fa7983 */ /* 0x000f220000100800 */
[----:B------:R-:W-:-:S10]  /*1fd20*/  @!P2 IMAD.IADD R239, R239, 0x1, -R245 ;  /* 0x00000001efefa824 */ /* 0x000fd400078e0af5 */
[----:B------:R-:W-:Y:S01]  /*1fd30*/  @!P6 IMAD.MOV R235, RZ, RZ, -R235 ;  /* 0x000000ffffebe224 */ /* 0x000fe200078e0aeb */
[----:B--2---:R-:W-:Y:S02]  /*1fd40*/  ISETP.GE.AND P3, PT, R3, RZ, PT ;  /* 0x000000ff0300720c */ /* 0x004fe40003f66270 */
[----:B------:R-:W2:Y:S01]  /*1fd50*/  S2R R3, SR_TID.X ;  /* 0x0000000000037919 */ /* 0x000ea20000002100 */
[----:B---3--:R-:W-:-:S03]  /*1fd60*/  ISETP.GE.AND P1, PT, R251, RZ, PT ;  /* 0x000000fffb00720c */ /* 0x008fc60003f26270 */
[----:B------:R-:W3:Y:S01]  /*1fd70*/  LDL R251, [R1+0x47fc] ;  /* 0x0047fc0001fb7983 */ /* 0x000ee20000100800 */
[----:B----4-:R-:W-:-:S03]  /*1fd80*/  ISETP.GE.AND P2, PT, R4, RZ, PT ;  /* 0x000000ff0400720c */ /* 0x010fc60003f46270 */
[----:B------:R-:W4:Y:S01]  /*1fd90*/  LDL R4, [R1+0x47f4] ;  /* 0x0047f40001047983 */ /* 0x000f220000100800 */
[----:B--2---:R-:W-:-:S04]  /*1fda0*/  LOP3.LUT R3, R3, 0x1f, RZ, 0xc0, !PT ;  /* 0x0000001f03037812 */ /* 0x004fc800078ec0ff */
[----:B------:R-:W-:Y:S02]  /*1fdb0*/  ISETP.GE.AND P6, PT, R3, c[0x0][0x180], PT ;  /* 0x0000600003007a0c */ /* 0x000fe40003fc6270 */
[----:B------:R-:W2:Y:S01]  /*1fdc0*/  LDL.LU R3, [R1+0x414] ;  /* 0x0004140001037983 */ /* 0x000ea20000300800 */
[----:B------:R-:W-:Y:S01]  /*1fdd0*/  @!P5 IMAD.MOV R225, RZ, RZ, -R225 ;  /* 0x000000ffffe1d224 */ /* 0x000fe200078e0ae1 */
[----:B------:R-:W-:-:S13]  /*1fde0*/  ISETP.GT.U32.AND P5, PT, R245, R232, PT ;  /* 0x000000e8f500720c */ /* 0x000fda0003fa4070 */
[----:B------:R-:W-:Y:S01]  /*1fdf0*/  @!P5 IMAD.IADD R232, R232, 0x1, -R245 ;  /* 0x00000001e8e8d824 */ /* 0x000fe200078e0af5 */
[----:B------:R-:W-:-:S04]  /*1fe00*/  ISETP.GT.U32.AND P5, PT, R245, R238, PT ;  /* 0x000000eef500720c */ /* 0x000fc80003fa4070 */
[----:B------:R-:W-:-:S09]  /*1fe10*/  @!P0 IADD3 R232, -R232, RZ, RZ ;  /* 0x000000ffe8e88210 */ /* 0x000fd20007ffe1ff */
[----:B------:R-:W-:Y:S01]  /*1fe20*/  @!P5 IMAD.IADD R238, R238, 0x1, -R245 ;  /* 0x00000001eeeed824 */ /* 0x000fe200078e0af5 */
[----:B------:R-:W-:-:S04]  /*1fe30*/  ISETP.GT.U32.AND P5, PT, R245, R236, PT ;  /* 0x000000ecf500720c */ /* 0x000fc80003fa4070 */
[----:B------:R-:W-:-:S09]  /*1fe40*/  ISETP.GT.U32.AND P0, PT, R245, R238, PT ;  /* 0x000000eef500720c */ /* 0x000fd20003f04070 */
[----:B------:R-:W-:Y:S01]  /*1fe50*/  @!P5 IMAD.IADD R236, R236, 0x1, -R245 ;  /* 0x00000001ececd824 */ /* 0x000fe200078e0af5 */
[----:B------:R-:W-:-:S03]  /*1fe60*/  ISETP.GT.U32.AND P5, PT, R245, R241, PT ;  /* 0x000000f1f500720c */ /* 0x000fc60003fa4070 */
[----:B------:R-:W-:Y:S01]  /*1fe70*/  @!P0 IMAD.IADD R238, R238, 0x1, -R245 ;  /* 0x00000001eeee8824 */ /* 0x000fe200078e0af5 */
[C---:B------:R-:W-:Y:S02]  /*1fe80*/  ISETP.GT.U32.AND P0, PT, R245.reuse, R242, PT ;  /* 0x000000f2f500720c */ /* 0x040fe40003f04070 */
[----:B------:R-:W-:Y:S01]  /*1fe90*/  SEL R2, R2, RZ, !P6 ;  /* 0x000000ff02027207 */ /* 0x000fe20007000000 */
[----:B------:R-:W-:Y:S01]  /*1fea0*/  @!P1 IMAD.MOV R236, RZ, RZ, -R236 ;  /* 0x000000ffffec9224 */ /* 0x000fe200078e0aec */
[----:B------:R-:W-:-:S03]  /*1feb0*/  ISETP.GT.U32.AND P1, PT, R245, R240, PT ;  /* 0x000000f0f500720c */ /* 0x000fc60003f24070 */
[----:B------:R2:W-:Y:S02]  /*1fec0*/  STL [R1+0x93c], R2 ;  /* 0x00093c0201007387 */ /* 0x0005e40000100800 */
[--C-:B------:R-:W-:Y:S02]  /*1fed0*/  @!P5 IMAD.IADD R241, R241, 0x1, -R245.reuse ;  /* 0x00000001f1f1d824 */ /* 0x100fe400078e0af5 */
[----:B-1----:R-:W2:Y:S02]  /*1fee0*/  LDL.LU R37, [R1+0x3f4] ;  /* 0x0003f40001257983 */ /* 0x002ea40000300800 */
[----:B------:R-:W-:Y:S01]  /*1fef0*/  @!P0 IMAD.IADD R242, R242, 0x1, -R245 ;  /* 0x00000001f2f28824 */ /* 0x000fe200078e0af5 */
[----:B------:R-:W-:Y:S01]  /*1ff00*/  @!P2 IADD3 R237, -R237, RZ, RZ ;  /* 0x000000ffededa210 */ /* 0x000fe20007ffe1ff */
[----:B------:R-:W2:Y:S01]  /*1ff10*/  LDL.LU R36, [R1+0x3d4] ;  /* 0x0003d40001247983 */ /* 0x000ea20000300800 */
[----:B------:R-:W-:-:S03]  /*1ff20*/  ISETP.GT.U32.AND P2, PT, R245, R241, PT ;  /* 0x000000f1f500720c */ /* 0x000fc60003f44070 */
[----:B------:R-:W2:Y:S01]  /*1ff30*/  LDL.LU R12, [R1+0x3b4] ;  /* 0x0003b400010c7983 */ /* 0x000ea20000300800 */
[----:B------:R-:W-:-:S03]  /*1ff40*/  ISETP.GT.U32.AND P0, PT, R245, R242, PT ;  /* 0x000000f2f500720c */ /* 0x000fc60003f04070 */
[----:B------:R-:W2:Y:S01]  /*1ff50*/  LDL.LU R13, [R1+0x394] ;  /* 0x00039400010d7983 */ /* 0x000ea20000300800 */
[----:B------:R-:W-:-:S03]  /*1ff60*/  ISETP.GT.U32.AND P6, PT, R245, R243, PT ;  /* 0x000000f3f500720c */ /* 0x000fc60003fc4070 */
[----:B------:R-:W2:Y:S04]  /*1ff70*/  LDL.LU R11, [R1+0x374] ;  /* 0x00037400010b7983 */ /* 0x000ea80000300800 */
[----:B------:R-:W2:Y:S04]  /*1ff80*/  LDL.LU R18, [R1+0x354] ;  /* 0x0003540001127983 */ /* 0x000ea80000300800 */
[----:B------:R-:W2:Y:S04]  /*1ff90*/  LDL.LU R19, [R1+0x334] ;  /* 0x0003340001137983 */ /* 0x000ea80000300800 */
[----:B------:R-:W2:Y:S04]  /*1ffa0*/  LDL.LU R20, [R1+0x314] ;  /* 0x0003140001147983 */ /* 0x000ea80000300800 */
[----:B------:R-:W2:Y:S01]  /*1ffb0*/  LDL.LU R21, [R1+0x2f4] ;  /* 0x0002f40001157983 */ /* 0x000ea20000300800 */
[----:B------:R-:W-:-:S03]  /*1ffc0*/  @!P3 IMAD.MOV R238, RZ, RZ, -R238 ;  /* 0x000000ffffeeb224 */ /* 0x000fc600078e0aee */
[----:B------:R-:W2:Y:S01]  /*1ffd0*/  LDL.LU R23, [R1+0x2d4] ;  /* 0x0002d40001177983 */ /* 0x000ea20000300800 */
[----:B------:R-:W-:-:S03]  /*1ffe0*/  ISETP.GT.U32.AND P3, PT, R245, R0, PT ;  /* 0x00000000f500720c */ /* 0x000fc60003f64070 */
[----:B------:R-:W2:Y:S04]  /*1fff0*/  LDL.LU R24, [R1+0x2b4] ;  /* 0x0002b40001187983 */ /* 0x000ea80000300800 */
[----:B------:R-:W2:Y:S01]  /*20000*/  LDL.LU R25, [R1+0x294] ;  /* 0x0002940001197983 */ /* 0x000ea20000300800 */
[----:B------:R-:W-:-:S03]  /*20010*/  @!P1 IMAD.IADD R240, R240, 0x1, -R245 ;  /* 0x00000001f0f09824 */ /* 0x000fc600078e0af5 */
[----:B------:R-:W2:Y:S01]  /*20020*/  LDL.LU R26, [R1+0x274] ;  /* 0x00027400011a7983 */ /* 0x000ea20000300800 */
[----:B------:R-:W-:-:S03]  /*20030*/  ISETP.GE.AND P1, PT, R248, RZ, PT ;  /* 0x000000fff800720c */ /* 0x000fc60003f26270 */
[----:B------:R-:W2:Y:S01]  /*20040*/  LDL.LU R27, [R1+0x254] ;  /* 0x00025400011b7983 */ /* 0x000ea20000300800 */
[----:B------:R-:W-:-:S03]  /*20050*/  @!P2 IMAD.IADD R241, R241, 0x1, -R245 ;  /* 0x00000001f1f1a824 */ /* 0x000fc600078e0af5 */
[----:B------:R-:W2:Y:S01]  /*20060*/  LDL.LU R28, [R1+0x234] ;  /* 0x00023400011c7983 */ /* 0x000ea20000300800 */
[----:B------:R-:W-:Y:S01]  /*20070*/  ISETP.GE.AND P2, PT, R249, RZ, PT ;  /* 0x000000fff900720c */ /* 0x000fe20003f46270 */
[--C-:B------:R-:W-:Y:S02]  /*20080*/  @!P0 IMAD.IADD R242, R242, 0x1, -R245.reuse ;  /* 0x00000001f2f28824 */ /* 0x100fe400078e0af5 */
[----:B------:R-:W2:Y:S01]  /*20090*/  LDL.LU R29, [R1+0x214] ;  /* 0x00021400011d7983 */ /* 0x000ea20000300800 */
[----:B------:R-:W-:Y:S01]  /*200a0*/  ISETP.GE.AND P0, PT, R250, RZ, PT ;  /* 0x000000fffa00720c */ /* 0x000fe20003f06270 */
[----:B------:R-:W-:Y:S02]  /*200b0*/  @!P6 IMAD.IADD R243, R243, 0x1, -R245 ;  /* 0x00000001f3f3e824 */ /* 0x000fe400078e0af5 */
[----:B------:R-:W2:Y:S04]  /*200c0*/  LDL.LU R30, [R1+0x1f4] ;  /* 0x0001f400011e7983 */ /* 0x000ea80000300800 */
[----:B------:R-:W2:Y:S04]  /*200d0*/  LDL.LU R248, [R1+0x1d4] ;  /* 0x0001d40001f87983 */ /* 0x000ea80000300800 */
[----:B------:R-:W2:Y:S04]  /*200e0*/  LDL.LU R249, [R1+0x1b4] ;  /* 0x0001b40001f97983 */ /* 0x000ea80000300800 */
[----:B------:R-:W2:Y:S01]  /*200f0*/  LDL.LU R250, [R1+0x194] ;  /* 0x0001940001fa7983 */ /* 0x000ea20000300800 */
[----:B------:R-:W-:-:S02]  /*20100*/  ISETP.NE.AND P4, PT, RZ, c[0x0][0x17c], PT ;  /* 0x00005f00ff007a0c */ /* 0x000fc40003f85270 */
[----:B------:R-:W-:Y:S01]  /*20110*/  LOP3.LUT R6, RZ, c[0x0][0x17c], RZ, 0x33, !PT ;  /* 0x00005f00ff067a12 */ /* 0x000fe200078e33ff */
[----:B------:R-:W-:Y:S01]  /*20120*/  @!P3 IMAD.IADD R0, R0, 0x1, -R245 ;  /* 0x000000010000b824 */ /* 0x000fe200078e0af5 */
[----:B---3--:R-:W-:Y:S02]  /*20130*/  ISETP.GE.AND P6, PT, R251, RZ, PT ;  /* 0x000000fffb00720c */ /* 0x008fe40003fc6270 */
[----:B------:R-:W3:Y:S04]  /*20140*/  LDL.LU R251, [R1+0x174] ;  /* 0x0001740001fb7983 */ /* 0x000ee80000300800 */
[----:B------:R-:W3:Y:S04]  /*20150*/  LDL.LU R35, [R1+0x154] ;  /* 0x0001540001237983 */ /* 0x000ee80000300800 */
[----:B------:R-:W3:Y:S04]  /*20160*/  LDL.LU R14, [R1+0x134] ;  /* 0x00013400010e7983 */ /* 0x000ee80000300800 */
[----:B------:R-:W3:Y:S01]  /*20170*/  LDL.LU R31, [R1+0x114] ;  /* 0x00011400011f7983 */ /* 0x000ee20000300800 */
[----:B----4-:R-:W-:-:S03]  /*20180*/  ISETP.GE.AND P3, PT, R4, RZ, PT ;  /* 0x000000ff0400720c */ /* 0x010fc60003f66270 */
[----:B------:R-:W4:Y:S04]  /*20190*/  LDL.LU R32, [R1+0xf4] ;  /* 0x0000f40001207983 */ /* 0x000f280000300800 */
[----:B------:R-:W3:Y:S04]  /*201a0*/  LDL.LU R33, [R1+0xd4] ;  /* 0x0000d40001217983 */ /* 0x000ee80000300800 */
[----:B------:R-:W3:Y:S01]  /*201b0*/  LDL.LU R34, [R1+0xb4] ;  /* 0x0000b40001227983 */ /* 0x000ee20000300800 */
[----:B--2---:R-:W-:-:S03]  /*201c0*/  SEL R16, R6, R3, !P4 ;  /* 0x0000000306107207 */ /* 0x004fc60006000000 */
[----:B------:R-:W2:Y:S04]  /*201d0*/  LDL.LU R17, [R1+0x94] ;  /* 0x0000940001117983 */ /* 0x000ea80000300800 */
[----:B------:R-:W2:Y:S04]  /*201e0*/  LDL.LU R4, [R1+0x74] ;  /* 0x0000740001047983 */ /* 0x000ea80000300800 */
[----:B------:R-:W3:Y:S01]  /*201f0*/  LDL.LU R3, [R1+0x54] ;  /* 0x0000540001037983 */ /* 0x000ee20000300800 */
[----:B------:R-:W-:Y:S02]  /*20200*/  SEL R2, R6, R246, !P4 ;  /* 0x000000f606027207 */ /* 0x000fe40006000000 */
[----:B------:R-:W-:-:S02]  /*20210*/  ISETP.GT.U32.AND P5, PT, R245, R239, PT ;  /* 0x000000eff500720c */ /* 0x000fc40003fa4070 */
[C---:B--2---:R-:W-:Y:S02]  /*20220*/  SEL R244, R6.reuse, R4, !P4 ;  /* 0x0000000406f47207 */ /* 0x044fe40006000000 */
[C---:B---3--:R-:W-:Y:S02]  /*20230*/  SEL R4, R6.reuse, R3, !P4 ;  /* 0x0000000306047207 */ /* 0x048fe40006000000 */
[----:B------:R-:W-:Y:S02]  /*20240*/  SEL R3, R6, R247, !P4 ;  /* 0x000000f706037207 */ /* 0x000fe40006000000 */
[----:B------:R-:W2:Y:S04]  /*20250*/  LDL.LU R247, [R1+0x4d9c] ;  /* 0x004d9c0001f77983 */ /* 0x000ea80000300800 */
[----:B------:R-:W3:Y:S01]  /*20260*/  LDL.LU R246, [R1+0x4d98] ;  /* 0x004d980001f67983 */ /* 0x000ee20000300800 */
[----:B------:R-:W-:Y:S01]  /*20270*/  @!P5 IMAD.IADD R239, R239, 0x1, -R245 ;  /* 0x00000001efefd824 */ /* 0x000fe200078e0af5 */
[----:B------:R-:W-:-:S03]  /*20280*/  ISETP.GT.U32.AND P5, PT, R245, R5, PT ;  /* 0x00000005f500720c */ /* 0x000fc60003fa4070 */
[----:B------:R-:W-:Y:S01]  /*20290*/  @!P1 IMAD.MOV R239, RZ, RZ, -R239 ;  /* 0x000000ffffef9224 */ /* 0x000fe200078e0aef */
[----:B------:R-:W-:Y:S02]  /*202a0*/  ISETP.GT.U32.AND P1, PT, R245, R243, PT ;  /* 0x000000f3f500720c */ /* 0x000fe40003f24070 */
[C---:B------:R-:W-:Y:S02]  /*202b0*/  SEL R12, R6.reuse, R12, !P4 ;  /* 0x0000000c060c7207 */ /* 0x040fe40006000000 */
[----:B------:R-:W-:-:S05]  /*202c0*/  SEL R38, R6, R37, !P4 ;  /* 0x0000002506267207 */ /* 0x000fca0006000000 */
[----:B------:R-:W-:Y:S01]  /*202d0*/  @!P5 IMAD.IADD R5, R5, 0x1, -R245 ;  /* 0x000000010505d824 */ /* 0x000fe200078e0af5 */
[C---:B------:R-:W-:Y:S02]  /*202e0*/  SEL R245, R6.reuse, R35, !P4 ;  /* 0x0000002306f57207 */ /* 0x040fe40006000000 */
[----:B------:R-:W-:Y:S01]  /*202f0*/  SEL R35, R6, R17, !P4 ;  /* 0x0000001106237207 */ /* 0x000fe20006000000 */
[----:B------:R-:W-:Y:S01]  /*20300*/  IMAD R17, R16, c[0x0][0x190], RZ ;  /* 0x0000640010117a24 */ /* 0x000fe200078e02ff */
[----:B------:R-:W-:Y:S01]  /*20310*/  SEL R13, R6, R13, !P4 ;  /* 0x0000000d060d7207 */ /* 0x000fe20006000000 */
[----:B------:R-:W-:Y:S01]  /*20320*/  IMAD R37, R4, c[0x0][0x190], RZ ;  /* 0x0000640004257a24 */ /* 0x000fe200078e02ff */
[----:B------:R-:W-:Y:S01]  /*20330*/  SEL R15, R6, R15, !P4 ;  /* 0x0000000f060f7207 */ /* 0x000fe20006000000 */
[----:B------:R-:W-:Y:S02]  /*20340*/  @!P0 IMAD.MOV R241, RZ, RZ, -R241 ;  /* 0x000000fffff18224 */ /* 0x000fe400078e0af1 */
[----:B------:R-:W-:Y:S01]  /*20350*/  IMAD R4, R12, c[0x0][0x190], RZ ;  /* 0x000064000c047a24 */ /* 0x000fe200078e02ff */
[----:B------:R-:W-:Y:S01]  /*20360*/  SEL R39, R6, R36, !P4 ;  /* 0x0000002406277207 */ /* 0x000fe20006000000 */
[----:B------:R-:W-:Y:S01]  /*20370*/  IMAD R36, R244, c[0x0][0x190], RZ ;  /* 0x00006400f4247a24 */ /* 0x000fe200078e02ff */
[C---:B------:R-:W-:Y:S01]  /*20380*/  SEL R7, R6.reuse, R7, !P4 ;  /* 0x0000000706077207 */ /* 0x040fe20006000000 */
[----:B------:R-:W-:Y:S01]  /*20390*/  IMAD R244, R13, c[0x0][0x190], RZ ;  /* 0x000064000df47a24 */ /* 0x000fe200078e02ff */
[C---:B------:R-:W-:Y:S01]  /*203a0*/  SEL R14, R6.reuse, R14, !P4 ;  /* 0x0000000e060e7207 */ /* 0x040fe20006000000 */
[----:B------:R-:W-:Y:S01]  /*203b0*/  IMAD R15, R15, c[0x0][0x190], RZ ;  /* 0x000064000f0f7a24 */ /* 0x000fe200078e02ff */
[----:B------:R-:W-:Y:S01]  /*203c0*/  SEL R11, R6, R11, !P4 ;  /* 0x0000000b060b7207 */ /* 0x000fe20006000000 */
[----:B------:R-:W-:Y:S01]  /*203d0*/  IMAD R16, R2, c[0x0][0x190], RZ ;  /* 0x0000640002107a24 */ /* 0x000fe200078e02ff */
[C---:B------:R-:W-:Y:S01]  /*203e0*/  SEL R18, R6.reuse, R18, !P4 ;  /* 0x0000001206127207 */ /* 0x040fe20006000000 */
[----:B------:R-:W-:Y:S01]  /*203f0*/  IMAD R7, R7, c[0x0][0x190], RZ ;  /* 0x0000640007077a24 */ /* 0x000fe200078e02ff */
[----:B------:R-:W-:-:S02]  /*20400*/  SEL R19, R6, R19, !P4 ;  /* 0x0000001306137207 */ /* 0x000fc40006000000 */
[C---:B------:R-:W-:Y:S02]  /*20410*/  SEL R20, R6.reuse, R20, !P4 ;  /* 0x0000001406147207 */ /* 0x040fe40006000000 */
[C---:B------:R-:W-:Y:S02]  /*20420*/  SEL R21, R6.reuse, R21, !P4 ;  /* 0x0000001506157207 */ /* 0x040fe40006000000 */
[C---:B------:R-:W-:Y:S02]  /*20430*/  SEL R23, R6.reuse, R23, !P4 ;  /* 0x0000001706177207 */ /* 0x040fe40006000000 */
[C---:B------:R-:W-:Y:S02]  /*20440*/  SEL R24, R6.reuse, R24, !P4 ;  /* 0x0000001806187207 */ /* 0x040fe40006000000 */
[C---:B------:R-:W-:Y:S02]  /*20450*/  SEL R25, R6.reuse, R25, !P4 ;  /* 0x0000001906197207 */ /* 0x040fe40006000000 */
        /* <DEDUP_REMOVED lines=10> */
[C---:B----4-:R-:W-:Y:S02]  /*20500*/  SEL R32, R6.reuse, R32, !P4 ;  /* 0x0000002006207207 */ /* 0x050fe40006000000 */
[C---:B------:R-:W-:Y:S02]  /*20510*/  SEL R33, R6.reuse, R33, !P4 ;  /* 0x0000002106217207 */ /* 0x040fe40006000000 */
[----:B------:R-:W-:Y:S01]  /*20520*/  SEL R34, R6, R34, !P4 ;  /* 0x0000002206227207 */ /* 0x000fe20006000000 */
[----:B------:R-:W-:Y:S01]  /*20530*/  @!P2 IMAD.MOV R240, RZ, RZ, -R240 ;  /* 0x000000fffff0a224 */ /* 0x000fe200078e0af0 */
[----:B------:R-:W-:Y:S01]  /*20540*/  MOV R6, R14 ;  /* 0x0000000e00067202 */ /* 0x000fe20000000f00 */
[----:B------:R-:W-:-:S02]  /*20550*/  IMAD R14, R3, c[0x0][0x190], RZ ;  /* 0x00006400030e7a24 */ /* 0x000fc400078e02ff */
[----:B------:R-:W-:Y:S02]  /*20560*/  IMAD R2, R38, c[0x0][0x190], RZ ;  /* 0x0000640026027a24 */ /* 0x000fe400078e02ff */
[----:B------:R-:W-:Y:S02]  /*20570*/  IMAD R3, R39, c[0x0][0x190], RZ ;  /* 0x0000640027037a24 */ /* 0x000fe400078e02ff */
[----:B------:R-:W-:Y:S02]  /*20580*/  @!P6 IMAD.MOV R242, RZ, RZ, -R242 ;  /* 0x000000fffff2e224 */ /* 0x000fe400078e0af2 */
[----:B------:R-:W-:Y:S02]  /*20590*/  IMAD R35, R35, c[0x0][0x190], RZ ;  /* 0x0000640023237a24 */ /* 0x000fe400078e02ff */
[----:B------:R-:W-:Y:S02]  /*205a0*/  IMAD R34, R34, c[0x0][0x190], RZ ;  /* 0x0000640022227a24 */ /* 0x000fe400078e02ff */
[----:B------:R-:W-:-:S02]  /*205b0*/  IMAD R33, R33, c[0x0][0x190], RZ ;  /* 0x0000640021217a24 */ /* 0x000fc400078e02ff */
[----:B------:R-:W-:Y:S02]  /*205c0*/  IMAD R32, R32, c[0x0][0x190], RZ ;  /* 0x0000640020207a24 */ /* 0x000fe400078e02ff */
[----:B------:R-:W-:Y:S02]  /*205d0*/  IMAD R31, R31, c[0x0][0x190], RZ ;  /* 0x000064001f1f7a24 */ /* 0x000fe400078e02ff */
[----:B------:R-:W-:Y:S02]  /*205e0*/  IMAD R6, R6, c[0x0][0x190], RZ ;  /* 0x0000640006067a24 */ /* 0x000fe400078e02ff */
[----:B------:R-:W-:Y:S02]  /*205f0*/  IMAD R245, R245, c[0x0][0x190], RZ ;  /* 0x00006400f5f57a24 */ /* 0x000fe400078e02ff */
[----:B------:R-:W-:Y:S02]  /*20600*/  IMAD R251, R251, c[0x0][0x190], RZ ;  /* 0x00006400fbfb7a24 */ /* 0x000fe400078e02ff */
[----:B------:R-:W-:-:S02]  /*20610*/  IMAD R250, R250, c[0x0][0x190], RZ ;  /* 0x00006400fafa7a24 */ /* 0x000fc400078e02ff */
[----:B------:R-:W-:Y:S02]  /*20620*/  IMAD R249, R249, c[0x0][0x190], RZ ;  /* 0x00006400f9f97a24 */ /* 0x000fe400078e02ff */
[----:B------:R-:W-:Y:S01]  /*20630*/  IMAD R248, R248, c[0x0][0x190], RZ ;  /* 0x00006400f8f87a24 */ /* 0x000fe200078e02ff */
[----:B---3--:R-:W-:-:S04]  /*20640*/  LEA R12, P0, R17, R246, 0x2 ;  /* 0x000000f6110c7211 */ /* 0x008fc800078010ff */
[----:B--2---:R-:W-:Y:S02]  /*20650*/  LEA.HI.X.SX32 R13, R17, R247, 0x2, P0 ;  /* 0x000000f7110d7211 */ /* 0x004fe400000f16ff */
[----:B------:R-:W-:-:S03]  /*20660*/  LEA R38, P2, R15, R246, 0x2 ;  /* 0x000000f60f267211 */ /* 0x000fc600078410ff */
[----:B------:R1:W-:Y:S01]  /*20670*/  STL.64 [R1+0x1808], R12 ;  /* 0x0018080c01007387 */ /* 0x0003e20000100a00 */
[----:B------:R-:W-:Y:S01]  /*20680*/  IMAD.MOV.U32 R17, RZ, RZ, R14 ;  /* 0x000000ffff117224 */ /* 0x000fe200078e000e */
[-C--:B------:R-:W-:Y:S01]  /*20690*/  LEA.HI.X.SX32 R39, R15, R247.reuse, 0x2, P2 ;  /* 0x000000f70f277211 */ /* 0x080fe200010f16ff */
[----:B-1----:R-:W-:Y:S01]  /*206a0*/  IMAD.MOV.U32 R13, RZ, RZ, R16 ;  /* 0x000000ffff0d7224 */ /* 0x002fe200078e0010 */
[-C--:B------:R-:W-:Y:S02]  /*206b0*/  LEA R12, P5, R7, R246.reuse, 0x2 ;  /* 0x000000f6070c7211 */ /* 0x080fe400078a10ff */
[-C--:B------:R-:W-:Y:S01]  /*206c0*/  LEA R16, P0, R14, R246.reuse, 0x2 ;  /* 0x000000f60e107211 */ /* 0x080fe200078010ff */
[----:B------:R-:W-:Y:S01]  /*206d0*/  IMAD.MOV.U32 R15, RZ, RZ, R13 ;  /* 0x000000ffff0f7224 */ /* 0x000fe200078e000d */
[----:B------:R-:W-:Y:S02]  /*206e0*/  LEA R14, P6, R13, R246, 0x2 ;  /* 0x000000f60d0e7211 */ /* 0x000fe400078c10ff */
[-C--:B------:R-:W-:Y:S01]  /*206f0*/  LEA.HI.X.SX32 R13, R7, R247.reuse, 0x2, P5 ;  /* 0x000000f7070d7211 */ /* 0x080fe200028f16ff */
[----:B------:R1:W-:Y:S01]  /*20700*/  STL.64 [R1+0x24b8], R38 ;  /* 0x0024b82601007387 */ /* 0x0003e20000100a00 */
[----:B------:R-:W-:-:S02]  /*20710*/  LEA.HI.X.SX32 R17, R17, R247, 0x2, P0 ;  /* 0x000000f711117211 */ /* 0x000fc400000f16ff */
[----:B------:R-:W-:Y:S01]  /*20720*/  LEA.HI.X.SX32 R15, R15, R247, 0x2, P6 ;  /* 0x000000f70f0f7211 */ /* 0x000fe200030f16ff */
[----:B-1----:R-:W2:Y:S04]  /*20730*/  LDL.LU.64 R38, [R1+0x4d90] ;  /* 0x004d900001267983 */ /* 0x002ea80000300a00 */
[----:B------:R1:W-:Y:S04]  /*20740*/  STL.64 [R1+0x24b0], R12 ;  /* 0x0024b00c01007387 */ /* 0x0003e80000100a00 */
[----:B------:R3:W-:Y:S01]  /*20750*/  STL.64 [R1+0x2378], R16 ;  /* 0x0023781001007387 */ /* 0x0007e20000100a00 */
[----:B-1----:R-:W-:-:S03]  /*20760*/  LEA R12, P2, R37, R246, 0x2 ;  /* 0x000000f6250c7211 */ /* 0x002fc600078410ff */
[----:B------:R1:W-:Y:S01]  /*20770*/  STL.64 [R1+0x2370], R14 ;  /* 0x0023700e01007387 */ /* 0x0003e20000100a00 */
[-C--:B------:R-:W-:Y:S02]  /*20780*/  LEA.HI.X.SX32 R13, R37, R247.reuse, 0x2, P2 ;  /* 0x000000f7250d7211 */ /* 0x080fe400010f16ff */
[CC--:B---3--:R-:W-:Y:S01]  /*20790*/  LEA R16, P5, R36.reuse, R246.reuse, 0x2 ;  /* 0x000000f624107211 */ /* 0x0c8fe200078a10ff */
[----:B------:R-:W3:Y:S03]  /*207a0*/  LDL.LU R37, [R1+0x4d88] ;  /* 0x004d880001257983 */ /* 0x000ee60000300800 */
[----:B------:R-:W-:Y:S01]  /*207b0*/  LEA.HI.X.SX32 R17, R36, R247, 0x2, P5 ;  /* 0x000000f724117211 */ /* 0x000fe200028f16ff */
[----:B------:R4:W-:Y:S01]  /*207c0*/  STL.64 [R1+0x21b8], R12 ;  /* 0x0021b80c01007387 */ /* 0x0009e20000100a00 */
[----:B-1----:R-:W-:-:S03]  /*207d0*/  LEA R14, P0, R35, R246, 0x2 ;  /* 0x000000f6230e7211 */ /* 0x002fc600078010ff */
[----:B------:R-:W2:Y:S01]  /*207e0*/  LDL.LU R36, [R1+0x4d84] ;  /* 0x004d840001247983 */ /* 0x000ea20000300800 */
[-C--:B------:R-:W-:Y:S02]  /*207f0*/  LEA.HI.X.SX32 R15, R35, R247.reuse, 0x2, P0 ;  /* 0x000000f7230f7211 */ /* 0x080fe400000f16ff */
[CC--:B----4-:R-:W-:Y:S01]  /*20800*/  LEA R12, P6, R34.reuse, R246.reuse, 0x2 ;  /* 0x000000f6220c7211 */ /* 0x0d0fe200078c10ff */
[----:B------:R1:W-:Y:S03]  /*20810*/  STL.64 [R1+0x2118], R16 ;  /* 0x0021181001007387 */ /* 0x0003e60000100a00 */
[----:B------:R-:W-:Y:S01]  /*20820*/  LEA.HI.X.SX32 R13, R34, R247, 0x2, P6 ;  /* 0x000000f7220d7211 */ /* 0x000fe200030f16ff */
[----:B------:R-:W4:Y:S04]  /*20830*/  LDL.LU R35, [R1+0x4d80] ;  /* 0x004d800001237983 */ /* 0x000f280000300800 */
[----:B------:R1:W-:Y:S02]  /*20840*/  STL.64 [R1+0x2110], R14 ;  /* 0x0021100e01007387 */ /* 0x0003e40000100a00 */
[----:B-1----:R-:W-:-:S02]  /*20850*/  LEA R16, P2, R33, R246, 0x2 ;  /* 0x000000f621107211 */ /* 0x002fc400078410ff */
[----:B------:R-:W2:Y:S02]  /*20860*/  LDL.LU R34, [R1+0x4d7c] ;  /* 0x004d7c0001227983 */ /* 0x000ea40000300800 */
[----:B------:R-:W-:Y:S02]  /*20870*/  LEA.HI.X.SX32 R17, R33, R247, 0x2, P2 ;  /* 0x000000f721117211 */ /* 0x000fe400010f16ff */
[----:B------:R1:W-:Y:S01]  /*20880*/  STL.64 [R1+0x20e8], R12 ;  /* 0x0020e80c01007387 */ /* 0x0003e20000100a00 */
[----:B------:R-:W-:-:S03]  /*20890*/  LEA R14, P5, R32, R246, 0x2 ;  /* 0x000000f6200e7211 */ /* 0x000fc600078a10ff */
[----:B------:R-:W2:Y:S01]  /*208a0*/  LDL.LU R33, [R1+0x4d78] ;  /* 0x004d780001217983 */ /* 0x000ea20000300800 */
[-C--:B------:R-:W-:Y:S02]  /*208b0*/  LEA.HI.X.SX32 R15, R32, R247.reuse, 0x2, P5 ;  /* 0x000000f7200f7211 */ /* 0x080fe400028f16ff */
[CC--:B-1----:R-:W-:Y:S01]  /*208c0*/  LEA R12, P0, R31.reuse, R246.reuse, 0x2 ;  /* 0x000000f61f0c7211 */ /* 0x0c2fe200078010ff */
[----:B------:R1:W-:Y:S03]  /*208d0*/  STL.64 [R1+0x20e0], R16 ;  /* 0x0020e01001007387 */ /* 0x0003e60000100a00 */
[----:B------:R-:W-:Y:S01]  /*208e0*/  LEA.HI.X.SX32 R13, R31, R247, 0x2, P0 ;  /* 0x000000f71f0d7211 */ /* 0x000fe200000f16ff */
[----:B------:R-:W2:Y:S04]  /*208f0*/  LDL.LU R32, [R1+0x4d74] ;  /* 0x004d740001207983 */ /* 0x000ea80000300800 */
[----:B------:R1:W-:Y:S02]  /*20900*/  STL.64 [R1+0x2048], R14 ;  /* 0x0020480e01007387 */ /* 0x0003e40000100a00 */
[----:B-1----:R-:W-:-:S02]  /*20910*/  LEA R16, P6, R6, R246, 0x2 ;  /* 0x000000f606107211 */ /* 0x002fc400078c10ff */
[----:B------:R-:W2:Y:S04]  /*20920*/  LDL.LU R31, [R1+0x4d70] ;  /* 0x004d7000011f7983 */ /* 0x000ea80000300800 */
[----:B------:R1:W-:Y:S01]  /*20930*/  STL.64 [R1+0x2040], R12 ;  /* 0x0020400c01007387 */ /* 0x0003e20000100a00 */
[CC--:B------:R-:W-:Y:S02]  /*20940*/  LEA R14, P2, R245.reuse, R246.reuse, 0x2 ;  /* 0x000000f6f50e7211 */ /* 0x0c0fe400078410ff */
[-C--:B------:R-:W-:Y:S02]  /*20950*/  LEA.HI.X.SX32 R17, R6, R247.reuse, 0x2, P6 ;  /* 0x000000f706117211 */ /* 0x080fe400030f16ff */
[-C--:B------:R-:W-:Y:S02]  /*20960*/  LEA.HI.X.SX32 R15, R245, R247.reuse, 0x2, P2 ;  /* 0x000000f7f50f7211 */ /* 0x080fe400010f16ff */
[CC--:B-1----:R-:W-:Y:S01]  /*20970*/  LEA R12, P5, R251.reuse, R246.reuse, 0x2 ;  /* 0x000000f6fb0c7211 */ /* 0x0c2fe200078a10ff */
[----:B------:R1:W-:Y:S03]  /*20980*/  STL.64 [R1+0x1fa8], R16 ;  /* 0x001fa81001007387 */ /* 0x0003e60000100a00 */
[----:B------:R-:W-:Y:S01]  /*20990*/  LEA.HI.X.SX32 R13, R251, R247, 0x2, P5 ;  /* 0x000000f7fb0d7211 */ /* 0x000fe200028f16ff */
[----:B------:R1:W-:Y:S04]  /*209a0*/  STL.64 [R1+0x1fa0], R14 ;  /* 0x001fa00e01007387 */ /* 0x0003e80000100a00 */
[----:B------:R1:W-:Y:S02]  /*209b0*/  STL.64 [R1+0x1eb8], R12 ;  /* 0x001eb80c01007387 */ /* 0x0003e40000100a00 */
[----:B-1----:R-:W-:-:S02]  /*209c0*/  LEA R16, P0, R250, R246, 0x2 ;  /* 0x000000f6fa107211 */ /* 0x002fc400078010ff */
[CC--:B------:R-:W-:Y:S02]  /*209d0*/  LEA R14, P6, R249.reuse, R246.reuse, 0x2 ;  /* 0x000000f6f90e7211 */ /* 0x0c0fe400078c10ff */
[-C--:B------:R-:W-:Y:S02]  /*209e0*/  LEA.HI.X.SX32 R17, R250, R247.reuse, 0x2, P0 ;  /* 0x000000f7fa117211 */ /* 0x080fe400000f16ff */
[C---:B------:R-:W-:Y:S02]  /*209f0*/  LEA R12, P2, R248.reuse, R246, 0x2 ;  /* 0x000000f6f80c7211 */ /* 0x040fe400078410ff */
[-C--:B------:R-:W-:Y:S02]  /*20a00*/  LEA.HI.X.SX32 R15, R249, R247.reuse, 0x2, P6 ;  /* 0x000000f7f90f7211 */ /* 0x080fe400030f16ff */
[----:B------:R-:W-:Y:S01]  /*20a10*/  LEA.HI.X.SX32 R13, R248, R247, 0x2, P2 ;  /* 0x000000f7f80d7211 */ /* 0x000fe200010f16ff */
[----:B------:R1:W-:Y:S04]  /*20a20*/  STL.64 [R1+0x1eb0], R16 ;  /* 0x001eb01001007387 */ /* 0x0003e80000100a00 */
[----:B------:R1:W-:Y:S04]  /*20a30*/  STL.64 [R1+0x1e18], R14 ;  /* 0x001e180e01007387 */ /* 0x0003e80000100a00 */
[----:B------:R1:W-:Y:S04]  /*20a40*/  STL.64 [R1+0x1e10], R12 ;  /* 0x001e100c01007387 */ /* 0x0003e80000100a00 */
[----:B------:R-:W2:Y:S01]  /*20a50*/  LDL.LU R251, [R1+0x468] ;  /* 0x0004680001fb7983 */ /* 0x000ea20000300800 */
[----:B------:R-:W-:-:S02]  /*20a60*/  IMAD R30, R30, c[0x0][0x190], RZ ;  /* 0x000064001e1e7a24 */ /* 0x000fc400078e02ff */
[----:B------:R-:W-:Y:S02]  /*20a70*/  IMAD R29, R29, c[0x0][0x190], RZ ;  /* 0x000064001d1d7a24 */ /* 0x000fe400078e02ff */
[----:B------:R-:W-:Y:S01]  /*20a80*/  IMAD R28, R28, c[0x0][0x190], RZ ;  /* 0x000064001c1c7a24 */ /* 0x000fe200078e02ff */
[-C--:B-1----:R-:W-:Y:S02]  /*20a90*/  LEA R16, P5, R30, R246.reuse, 0x2 ;  /* 0x000000f61e107211 */ /* 0x082fe400078a10ff */
[-C--:B------:R-:W-:Y:S02]  /*20aa0*/  LEA R14, P0, R29, R246.reuse, 0x2 ;  /* 0x000000f61d0e7211 */ /* 0x080fe400078010ff */
[----:B------:R-:W-:Y:S01]  /*20ab0*/  LEA R12, P6, R28, R246, 0x2 ;  /* 0x000000f61c0c7211 */ /* 0x000fe200078c10ff */
[----:B------:R-:W-:Y:S01]  /*20ac0*/  IMAD R27, R27, c[0x0][0x190], RZ ;  /* 0x000064001b1b7a24 */ /* 0x000fe200078e02ff */
[-C--:B------:R-:W-:Y:S01]  /*20ad0*/  LEA.HI.X.SX32 R17, R30, R247.reuse, 0x2, P5 ;  /* 0x000000f71e117211 */ /* 0x080fe200028f16ff */
[----:B------:R-:W-:Y:S01]  /*20ae0*/  IMAD R26, R26, c[0x0][0x190], RZ ;  /* 0x000064001a1a7a24 */ /* 0x000fe200078e02ff */
[-C--:B------:R-:W-:Y:S01]  /*20af0*/  LEA.HI.X.SX32 R15, R29, R247.reuse, 0x2, P0 ;  /* 0x000000f71d0f7211 */ /* 0x080fe200000f16ff */
[----:B------:R-:W-:Y:S01]  /*20b00*/  IMAD R25, R25, c[0x0][0x190], RZ ;  /* 0x0000640019197a24 */ /* 0x000fe200078e02ff */
[----:B------:R-:W-:Y:S01]  /*20b10*/  LEA.HI.X.SX32 R13, R28, R247, 0x2, P6 ;  /* 0x000000f71c0d7211 */ /* 0x000fe200030f16ff */
[----:B------:R1:W-:Y:S04]  /*20b20*/  STL.64 [R1+0x1d18], R16 ;  /* 0x001d181001007387 */ /* 0x0003e80000100a00 */
[----:B------:R1:W-:Y:S01]  /*20b30*/  STL.64 [R1+0x1d10], R14 ;  /* 0x001d100e01007387 */ /* 0x0003e20000100a00 */
[----:B------:R-:W-:-:S03]  /*20b40*/  IMAD R24, R24, c[0x0][0x190], RZ ;  /* 0x0000640018187a24 */ /* 0x000fc600078e02ff */
[----:B------:R1:W-:Y:S02]  /*20b50*/  STL.64 [R1+0x1bd8], R12 ;  /* 0x001bd80c01007387 */ /* 0x0003e40000100a00 */
[CC--:B-1----:R-:W-:Y:S02]  /*20b60*/  LEA R16, P2, R27.reuse, R246.reuse, 0x2 ;  /* 0x000000f61b107211 */ /* 0x0c2fe400078410ff */
[CC--:B------:R-:W-:Y:S02]  /*20b70*/  LEA R14, P5, R26.reuse, R246.reuse, 0x2 ;  /* 0x000000f61a0e7211 */ /* 0x0c0fe400078a10ff */
[-C--:B------:R-:W-:Y:S02]  /*20b80*/  LEA.HI.X.SX32 R17, R27, R247.reuse, 0x2, P2 ;  /* 0x000000f71b117211 */ /* 0x080fe400010f16ff */
[----:B------:R-:W-:Y:S01]  /*20b90*/  LEA R12, P0, R25, R246, 0x2 ;  /* 0x000000f6190c7211 */ /* 0x000fe200078010ff */
        /* <DEDUP_REMOVED lines=9> */
[-C--:B------:R-:W-:Y:S02]  /*20c30*/  LEA R14, P2, R23, R246.reuse, 0x2 ;  /* 0x000000f6170e7211 */ /* 0x080fe400078410ff */
[-C--:B------:R-:W-:Y:S02]  /*20c40*/  LEA.HI.X.SX32 R17, R24, R247.reuse, 0x2, P6 ;  /* 0x000000f718117211 */ /* 0x080fe400030f16ff */
[-C--:B------:R-:W-:Y:S01]  /*20c50*/  LEA R12, P5, R21, R246.reuse, 0x2 ;  /* 0x000000f6150c7211 */ /* 0x080fe200078a10ff */
[----:B------:R-:W-:Y:S01]  /*20c60*/  IMAD R19, R19, c[0x0][0x190], RZ ;  /* 0x0000640013137a24 */ /* 0x000fe200078e02ff */
[-C--:B------:R-:W-:Y:S01]  /*20c70*/  LEA.HI.X.SX32 R15, R23, R247.reuse, 0x2, P2 ;  /* 0x000000f7170f7211 */ /* 0x080fe200010f16ff */
[----:B------:R-:W-:Y:S01]  /*20c80*/  IMAD R18, R18, c[0x0][0x190], RZ ;  /* 0x0000640012127a24 */ /* 0x000fe200078e02ff */
[----:B------:R-:W-:Y:S01]  /*20c90*/  LEA.HI.X.SX32 R13, R21, R247, 0x2, P5 ;  /* 0x000000f7150d7211 */ /* 0x000fe200028f16ff */
[----:B------:R1:W-:Y:S04]  /*20ca0*/  STL.64 [R1+0x1a78], R16 ;  /* 0x001a781001007387 */ /* 0x0003e80000100a00 */
[----:B------:R1:W-:Y:S04]  /*20cb0*/  STL.64 [R1+0x1a70], R14 ;  /* 0x001a700e01007387 */ /* 0x0003e80000100a00 */
[----:B------:R1:W-:Y:S02]  /*20cc0*/  STL.64 [R1+0x1988], R12 ;  /* 0x0019880c01007387 */ /* 0x0003e40000100a00 */
[----:B-1----:R-:W-:-:S02]  /*20cd0*/  LEA R16, P0, R20, R246, 0x2 ;  /* 0x000000f614107211 */ /* 0x002fc400078010ff */
[CC--:B------:R-:W-:Y:S02]  /*20ce0*/  LEA R14, P6, R19.reuse, R246.reuse, 0x2 ;  /* 0x000000f6130e7211 */ /* 0x0c0fe400078c10ff */
[-C--:B------:R-:W-:Y:S02]  /*20cf0*/  LEA.HI.X.SX32 R17, R20, R247.reuse, 0x2, P0 ;  /* 0x000000f714117211 */ /* 0x080fe400000f16ff */
[CC--:B------:R-:W-:Y:S02]  /*20d00*/  LEA R12, P2, R18.reuse, R246.reuse, 0x2 ;  /* 0x000000f6120c7211 */ /* 0x0c0fe400078410ff */
[-C--:B------:R-:W-:Y:S01]  /*20d10*/  LEA.HI.X.SX32 R15, R19, R247.reuse, 0x2, P6 ;  /* 0x000000f7130f7211 */ /* 0x080fe200030f16ff */
[----:B------:R-:W-:Y:S01]  /*20d20*/  IMAD R11, R11, c[0x0][0x190], RZ ;  /* 0x000064000b0b7a24 */ /* 0x000fe200078e02ff */
[----:B------:R-:W-:Y:S01]  /*20d30*/  LEA.HI.X.SX32 R13, R18, R247, 0x2, P2 ;  /* 0x000000f7120d7211 */ /* 0x000fe200010f16ff */
[----:B------:R1:W-:Y:S04]  /*20d40*/  STL.64 [R1+0x1980], R16 ;  /* 0x0019801001007387 */ /* 0x0003e80000100a00 */
[----:B------:R1:W-:Y:S04]  /*20d50*/  STL.64 [R1+0x18b8], R14 ;  /* 0x0018b80e01007387 */ /* 0x0003e80000100a00 */
[----:B------:R1:W-:Y:S02]  /*20d60*/  STL.64 [R1+0x18b0], R12 ;  /* 0x0018b00c01007387 */ /* 0x0003e40000100a00 */
[----:B-1----:R-:W-:-:S02]  /*20d70*/  LEA R16, P5, R11, R246, 0x2 ;  /* 0x000000f60b107211 */ /* 0x002fc400078a10ff */
[-C--:B------:R-:W-:Y:S02]  /*20d80*/  LEA R14, P0, R244, R246.reuse, 0x2 ;  /* 0x000000f6f40e7211 */ /* 0x080fe400078010ff */
[-C--:B------:R-:W-:Y:S02]  /*20d90*/  LEA R12, P6, R4, R246.reuse, 0x2 ;  /* 0x000000f6040c7211 */ /* 0x080fe400078c10ff */
[-C--:B------:R-:W-:Y:S02]  /*20da0*/  LEA.HI.X.SX32 R15, R244, R247.reuse, 0x2, P0 ;  /* 0x000000f7f40f7211 */ /* 0x080fe400000f16ff */
[-C--:B------:R-:W-:Y:S02]  /*20db0*/  LEA.HI.X.SX32 R17, R11, R247.reuse, 0x2, P5 ;  /* 0x000000f70b117211 */ /* 0x080fe400028f16ff */
[----:B------:R-:W-:Y:S01]  /*20dc0*/  LEA.HI.X.SX32 R13, R4, R247, 0x2, P6 ;  /* 0x000000f7040d7211 */ /* 0x000fe200030f16ff */
[----:B------:R1:W-:Y:S04]  /*20dd0*/  STL.64 [R1+0x1820], R14 ;  /* 0x0018200e01007387 */ /* 0x0003e80000100a00 */
[----:B------:R-:W-:Y:S04]  /*20de0*/  STL.64 [R1+0x1828], R16 ;  /* 0x0018281001007387 */ /* 0x000fe80000100a00 */
[----:B------:R1:W-:Y:S02]  /*20df0*/  STL.64 [R1+0x1800], R12 ;  /* 0x0018000c01007387 */ /* 0x0003e40000100a00 */
[----:B-1----:R-:W-:-:S02]  /*20e00*/  LEA R14, P5, R3, R246, 0x2 ;  /* 0x000000f6030e7211 */ /* 0x002fc400078a10ff */
[----:B------:R-:W-:Y:S04]  /*20e10*/  STL [R1+0x4d00], R246 ;  /* 0x004d00f601007387 */ /* 0x000fe80000100800 */
[----:B------:R-:W3:Y:S01]  /*20e20*/  LDL.LU R23, [R1+0x46c] ;  /* 0x00046c0001177983 */ /* 0x000ee20000300800 */
[C---:B------:R-:W-:Y:S02]  /*20e30*/  LEA R12, P6, R2.reuse, R246, 0x2 ;  /* 0x000000f6020c7211 */ /* 0x040fe400078c10ff */
[-C--:B------:R-:W-:Y:S02]  /*20e40*/  LEA.HI.X.SX32 R15, R3, R247.reuse, 0x2, P5 ;  /* 0x000000f7030f7211 */ /* 0x080fe400028f16ff */
[----:B------:R-:W-:-:S03]  /*20e50*/  LEA.HI.X.SX32 R13, R2, R247, 0x2, P6 ;  /* 0x000000f7020d7211 */ /* 0x000fc600030f16ff */
[----:B------:R1:W-:Y:S04]  /*20e60*/  STL.64 [R1+0x16e8], R14 ;  /* 0x0016e80e01007387 */ /* 0x0003e80000100a00 */
[----:B------:R1:W-:Y:S04]  /*20e70*/  STL.64 [R1+0x16e0], R12 ;  /* 0x0016e00c01007387 */ /* 0x0003e80000100a00 */
[----:B------:R-:W4:Y:S04]  /*20e80*/  LDL.LU R21, [R1+0x42c] ;  /* 0x00042c0001157983 */ /* 0x000f280000300800 */
[----:B------:R-:W4:Y:S01]  /*20e90*/  LDL.LU R20, [R1+0x428] ;  /* 0x0004280001147983 */ /* 0x000f220000300800 */
[----:B------:R-:W-:-:S03]  /*20ea0*/  IABS R245, c[0x0][0x17c] ;  /* 0x00005f0000f57a13 */ /* 0x000fc60000000000 */
[----:B------:R-:W4:Y:S04]  /*20eb0*/  LDL.LU R19, [R1+0x424] ;  /* 0x0004240001137983 */ /* 0x000f280000300800 */
[----:B------:R-:W4:Y:S01]  /*20ec0*/  LDL.LU R18, [R1+0x420] ;  /* 0x0004200001127983 */ /* 0x000f220000300800 */
[----:B------:R-:W-:-:S03]  /*20ed0*/  IADD3 R10, R22, -0x1c, RZ ;  /* 0xffffffe4160a7810 */ /* 0x000fc60007ffe0ff */
[----:B------:R-:W4:Y:S01]  /*20ee0*/  LDL.LU R17, [R1+0x41c] ;  /* 0x00041c0001117983 */ /* 0x000f220000300800 */
[----:B------:R-:W-:Y:S01]  /*20ef0*/  IADD3 R9, R22, -0x18, RZ ;  /* 0xffffffe816097810 */ /* 0x000fe20007ffe0ff */
[----:B------:R-:W-:Y:S02]  /*20f00*/  @!P1 IMAD.IADD R243, R243, 0x1, -R245 ;  /* 0x00000001f3f39824 */ /* 0x000fe400078e0af5 */
[----:B------:R-:W4:Y:S01]  /*20f10*/  LDL.LU R16, [R1+0x418] ;  /* 0x0004180001107983 */ /* 0x000f220000300800 */
[----:B------:R-:W-:-:S03]  /*20f20*/  ISETP.GE.U32.AND P6, PT, R10, 0x7fffffc5, PT ;  /* 0x7fffffc50a00780c */ /* 0x000fc60003fc6070 */
[----:B-1----:R-:W4:Y:S01]  /*20f30*/  LDL.LU R14, [R1+0x410] ;  /* 0x00041000010e7983 */ /* 0x002f220000300800 */
[----:B------:R-:W-:-:S03]  /*20f40*/  ISETP.GE.U32.AND P5, PT, R9, 0x7fffffc9, PT ;  /* 0x7fffffc90900780c */ /* 0x000fc60003fa6070 */
[----:B------:R-:W4:Y:S01]  /*20f50*/  LDL.LU R13, [R1+0x40c] ;  /* 0x00040c00010d7983 */ /* 0x000f220000300800 */
[----:B------:R-:W-:-:S03]  /*20f60*/  @!P3 IMAD.MOV R243, RZ, RZ, -R243 ;  /* 0x000000fffff3b224 */ /* 0x000fc600078e0af3 */
[----:B------:R-:W4:Y:S01]  /*20f70*/  LDL.LU R12, [R1+0x408] ;  /* 0x00040800010c7983 */ /* 0x000f220000300800 */
[----:B------:R-:W-:-:S03]  /*20f80*/  ISETP.GE.AND P3, PT, R8, RZ, PT ;  /* 0x000000ff0800720c */ /* 0x000fc60003f66270 */
[----:B------:R-:W4:Y:S04]  /*20f90*/  LDL.LU R11, [R1+0x404] ;  /* 0x00040400010b7983 */ /* 0x000f280000300800 */
[----:B------:R-:W4:Y:S04]  /*20fa0*/  LDL.LU R10, [R1+0x400] ;  /* 0x00040000010a7983 */ /* 0x000f280000300800 */
[----:B------:R-:W4:Y:S04]  /*20fb0*/  LDL.LU R9, [R1+0x3fc] ;  /* 0x0003fc0001097983 */ /* 0x000f280000300800 */
[----:B------:R-:W4:Y:S04]  /*20fc0*/  LDL.LU R8, [R1+0x3f8] ;  /* 0x0003f80001087983 */ /* 0x000f280000300800 */
[----:B------:R-:W4:Y:S04]  /*20fd0*/  LDL.LU R248, [R1+0x3f0] ;  /* 0x0003f00001f87983 */ /* 0x000f280000300800 */
[----:B------:R-:W4:Y:S04]  /*20fe0*/  LDL.LU R249, [R1+0x3ec] ;  /* 0x0003ec0001f97983 */ /* 0x000f280000300800 */
[----:B------:R-:W4:Y:S01]  /*20ff0*/  LDL.LU R250, [R1+0x3e8] ;  /* 0x0003e80001fa7983 */ /* 0x000f220000300800 */
[----:B--2---:R-:W-:-:S03]  /*21000*/  IMAD R4, R251, c[0x0][0x184], RZ ;  /* 0x00006100fb047a24 */ /* 0x004fc600078e02ff */
[----:B------:R-:W2:Y:S02]  /*21010*/  LDL.LU R251, [R1+0x3e4] ;  /* 0x0003e40001fb7983 */ /* 0x000ea40000300800 */
[----:B------:R-:W-:-:S04]  /*21020*/  LEA R2, P1, R4, c[0x0][0x160], 0x2 ;  /* 0x0000580004027a11 */ /* 0x000fc800078210ff */
[----:B------:R-:W-:Y:S02]  /*21030*/  LEA.HI.X.SX32 R3, R4, c[0x0][0x164], 0x2, P1 ;  /* 0x0000590004037a11 */ /* 0x000fe400008f16ff */
[----:B------:R-:W-:Y:S02]  /*21040*/  ISETP.GE.AND P1, PT, R252, RZ, PT ;  /* 0x000000fffc00720c */ /* 0x000fe40003f26270 */
[----:B------:R-:W2:Y:S01]  /*21050*/  LDL.LU R252, [R1+0x3e0] ;  /* 0x0003e00001fc7983 */ /* 0x000ea20000300800 */
[C---:B------:R-:W-:Y:S02]  /*21060*/  ISETP.GT.U32.AND P2, PT, R245.reuse, R0, PT ;  /* 0x00000000f500720c */ /* 0x040fe40003f44070 */
[----:B------:R-:W-:Y:S02]  /*21070*/  ISETP.GT.U32.AND P0, PT, R245, R5, PT ;  /* 0x00000005f500720c */ /* 0x000fe40003f04070 */
[----:B------:R-:W-:Y:S02]  /*21080*/  IADD3 R4, R22, -0x14, RZ ;  /* 0xffffffec16047810 */ /* 0x000fe40007ffe0ff */
[----:B------:R-:W-:-:S07]  /*21090*/  LOP3.LUT R6, RZ, c[0x0][0x17c], RZ, 0x33, !PT ;  /* 0x00005f00ff067a12 */ /* 0x000fce00078e33ff */
[--C-:B------:R-:W-:Y:S01]  /*210a0*/  @!P2 IMAD.IADD R0, R0, 0x1, -R245.reuse ;  /* 0x000000010000a824 */ /* 0x100fe200078e0af5 */
[----:B------:R-:W-:Y:S01]  /*210b0*/  ISETP.GE.U32.AND P2, PT, R4, 0x7fffffcd, PT ;  /* 0x7fffffcd0400780c */ /* 0x000fe20003f46070 */
[----:B------:R-:W-:-:S04]  /*210c0*/  @!P0 IMAD.IADD R5, R5, 0x1, -R245 ;  /* 0x0000000105058824 */ /* 0x000fc800078e0af5 */
[----:B------:R-:W-:Y:S01]  /*210d0*/  IMAD.MOV.U32 R7, RZ, RZ, R5 ;  /* 0x000000ffff077224 */ /* 0x000fe200078e0005 */
[C---:B------:R-:W-:Y:S02]  /*210e0*/  IADD3 R244, R22.reuse, -0x1, RZ ;  /* 0xffffffff16f47810 */ /* 0x040fe40007ffe0ff */
[----:B------:R-:W-:Y:S01]  /*210f0*/  IADD3 R245, R22, -0x10, RZ ;  /* 0xfffffff016f57810 */ /* 0x000fe20007ffe0ff */
[----:B------:R-:W-:-:S03]  /*21100*/  @!P1 IMAD.MOV R0, RZ, RZ, -R0 ;  /* 0x000000ffff009224 */ /* 0x000fc600078e0a00 */
[----:B------:R-:W-:Y:S01]  /*21110*/  ISETP.GE.U32.AND P1, PT, R245, 0x7fffffd1, PT ;  /* 0x7fffffd1f500780c */ /* 0x000fe20003f26070 */
[----:B---3--:R-:W-:-:S05]  /*21120*/  IMAD R15, R23, c[0x0][0x184], RZ ;  /* 0x00006100170f7a24 */ /* 0x008fca00078e02ff */
[----:B------:R-:W-:-:S04]  /*21130*/  LEA R4, P0, R15, c[0x0][0x160], 0x2 ;  /* 0x000058000f047a11 */ /* 0x000fc800078010ff */
[----:B------:R-:W-:Y:S02]  /*21140*/  LEA.HI.X.SX32 R5, R15, c[0x0][0x164], 0x2, P0 ;  /* 0x000059000f057a11 */ /* 0x000fe400000f16ff */
[C---:B----4-:R-:W-:Y:S02]  /*21150*/  SEL R21, R6.reuse, R21, !P4 ;  /* 0x0000001506157207 */ /* 0x050fe40006000000 */
[----:B------:R-:W-:-:S03]  /*21160*/  SEL R15, R6, R20, !P4 ;  /* 0x00000014060f7207 */ /* 0x000fc60006000000 */
[----:B------:R-:W-:Y:S01]  /*21170*/  STL [R1+0x728], R21 ;  /* 0x0007281501007387 */ /* 0x000fe20000100800 */
[----:B------:R-:W-:-:S03]  /*21180*/  SEL R19, R6, R19, !P4 ;  /* 0x0000001306137207 */ /* 0x000fc60006000000 */
[----:B------:R1:W-:Y:S01]  /*21190*/  STL [R1+0x724], R15 ;  /* 0x0007240f01007387 */ /* 0x0003e20000100800 */
[----:B------:R-:W-:-:S03]  /*211a0*/  SEL R18, R6, R18, !P4 ;  /* 0x0000001206127207 */ /* 0x000fc60006000000 */
[----:B------:R-:W-:Y:S01]  /*211b0*/  STL [R1+0x174], R19 ;  /* 0x0001741301007387 */ /* 0x000fe20000100800 */
[----:B-1----:R-:W-:-:S03]  /*211c0*/  SEL R15, R6, R17, !P4 ;  /* 0x00000011060f7207 */ /* 0x002fc60006000000 */
[----:B------:R-:W-:Y:S01]  /*211d0*/  STL [R1+0x720], R18 ;  /* 0x0007201201007387 */ /* 0x000fe20000100800 */
[C---:B------:R-:W-:Y:S02]  /*211e0*/  SEL R17, R6.reuse, R16, !P4 ;  /* 0x0000001006117207 */ /* 0x040fe40006000000 */
[C---:B------:R-:W-:Y:S01]  /*211f0*/  SEL R16, R6.reuse, R14, !P4 ;  /* 0x0000000e06107207 */ /* 0x040fe20006000000 */
[----:B------:R1:W-:Y:S04]  /*21200*/  STL [R1+0x71c], R15 ;  /* 0x00071c0f01007387 */ /* 0x0003e80000100800 */
[----:B------:R-:W-:Y:S01]  /*21210*/  STL [R1+0x718], R17 ;  /* 0x0007181101007387 */ /* 0x000fe20000100800 */
[C---:B------:R-:W-:Y:S02]  /*21220*/  SEL R14, R6.reuse, R12, !P4 ;  /* 0x0000000c060e7207 */ /* 0x040fe40006000000 */
[----:B-1----:R-:W-:-:S02]  /*21230*/  SEL R15, R6, R13, !P4 ;  /* 0x0000000d060f7207 */ /* 0x002fc40006000000 */
[C---:B------:R-:W-:Y:S01]  /*21240*/  SEL R13, R6.reuse, R11, !P4 ;  /* 0x0000000b060d7207 */ /* 0x040fe20006000000 */
[----:B------:R-:W-:Y:S01]  /*21250*/  STL [R1+0x714], R16 ;  /* 0x0007141001007387 */ /* 0x000fe20000100800 */
[----:B------:R-:W-:-:S03]  /*21260*/  SEL R12, R6, R10, !P4 ;  /* 0x0000000a060c7207 */ /* 0x000fc60006000000 */
        /* <DEDUP_REMOVED lines=8> */
[----:B------:R-:W-:Y:S04]  /*212f0*/  STL [R1+0x704], R11 ;  /* 0x0007040b01007387 */ /* 0x000fe80000100800 */
[----:B------:R1:W-:Y:S01]  /*21300*/  STL [R1+0x700], R10 ;  /* 0x0007000a01007387 */ /* 0x0003e20000100800 */
[----:B------:R-:W-:-:S03]  /*21310*/  ISETP.GE.U32.AND P0, PT, R244, 0x7fffffe0, PT ;  /* 0x7fffffe0f400780c */ /* 0x000fc60003f06070 */
[----:B------:R2:W-:Y:S01]  /*21320*/  STL [R1+0x134], R9 ;  /* 0x0001340901007387 */ /* 0x0005e20000100800 */
[----:B-1----:R-:W-:-:S03]  /*21330*/  SEL R10, R6, R250, !P4 ;  /* 0x000000fa060a7207 */ /* 0x002fc60006000000 */
[----:B------:R1:W-:Y:S04]  /*21340*/  STL [R1+0x6fc], R8 ;  /* 0x0006fc0801007387 */ /* 0x0003e80000100800 */
[----:B------:R3:W-:Y:S04]  /*21350*/  STL [R1+0x6f8], R10 ;  /* 0x0006f80a01007387 */ /* 0x0007e80000100800 */
[----:B------:R-:W4:Y:S01]  /*21360*/  LDL.LU R244, [R1+0x3dc] ;  /* 0x0003dc0001f47983 */ /* 0x000f220000300800 */
[----:B--2---:R-:W-:-:S05]  /*21370*/  SEL R9, R6, R251, !P4 ;  /* 0x000000fb06097207 */ /* 0x004fca0006000000 */
[----:B------:R2:W-:Y:S04]  /*21380*/  STL [R1+0x6f4], R9 ;  /* 0x0006f40901007387 */ /* 0x0005e80000100800 */
[----:B------:R-:W4:Y:S01]  /*21390*/  LDL.LU R15, [R1+0x3d8] ;  /* 0x0003d800010f7983 */ /* 0x000f220000300800 */
[----:B-1----:R-:W-:-:S05]  /*213a0*/  SEL R8, R6, R252, !P4 ;  /* 0x000000fc06087207 */ /* 0x002fca0006000000 */
[----:B------:R1:W-:Y:S04]  /*213b0*/  STL [R1+0x6f0], R8 ;  /* 0x0006f00801007387 */ /* 0x0003e80000100800 */
        /* <DEDUP_REMOVED lines=21> */
[----:B---3--:R-:W3:Y:S04]  /*21510*/  LDL.LU R10, [R1+0x370] ;  /* 0x00037000010a7983 */ /* 0x008ee80000300800 */
[----:B--2---:R-:W2:Y:S04]  /*21520*/  LDL.LU R9, [R1+0x36c] ;  /* 0x00036c0001097983 */ /* 0x004ea80000300800 */
[----:B-1----:R-:W2:Y:S04]  /*21530*/  LDL.LU R8, [R1+0x368] ;  /* 0x0003680001087983 */ /* 0x002ea80000300800 */
[----:B------:R-:W2:Y:S04]  /*21540*/  LDL.LU R248, [R1+0x364] ;  /* 0x0003640001f87983 */ /* 0x000ea80000300800 */
[----:B------:R-:W2:Y:S04]  /*21550*/  LDL.LU R249, [R1+0x360] ;  /* 0x0003600001f97983 */ /* 0x000ea80000300800 */
[----:B------:R-:W2:Y:S04]  /*21560*/  LDL.LU R250, [R1+0x35c] ;  /* 0x00035c0001fa7983 */ /* 0x000ea80000300800 */
[----:B------:R-:W2:Y:S04]  /*21570*/  LDL.LU R251, [R1+0x358] ;  /* 0x0003580001fb7983 */ /* 0x000ea80000300800 */
[----:B------:R-:W2:Y:S01]  /*21580*/  LDL.LU R252, [R1+0x350] ;  /* 0x0003500001fc7983 */ /* 0x000ea20000300800 */
[----:B----4-:R-:W-:-:S05]  /*21590*/  SEL R244, R6, R244, !P4 ;  /* 0x000000f406f47207 */ /* 0x010fca0006000000 */
[----:B------:R1:W-:Y:S02]  /*215a0*/  STL [R1+0x6ec], R244 ;  /* 0x0006ecf401007387 */ /* 0x0003e40000100800 */
[----:B-1----:R-:W-:-:S05]  /*215b0*/  SEL R244, R6, R15, !P4 ;  /* 0x0000000f06f47207 */ /* 0x002fca0006000000 */
[----:B------:R1:W-:Y:S01]  /*215c0*/  STL [R1+0x6e8], R244 ;  /* 0x0006e8f401007387 */ /* 0x0003e20000100800 */
[C---:B------:R-:W-:Y:S02]  /*215d0*/  SEL R15, R6.reuse, R245, !P4 ;  /* 0x000000f5060f7207 */ /* 0x040fe40006000000 */
[----:B-1----:R-:W-:-:S03]  /*215e0*/  SEL R244, R6, R246, !P4 ;  /* 0x000000f606f47207 */ /* 0x002fc60006000000 */
        /* <DEDUP_REMOVED lines=16> */
[C---:B-1----:R-:W-:Y:S01]  /*216f0*/  SEL R15, R6.reuse, R23, !P4 ;  /* 0x00000017060f7207 */ /* 0x042fe20006000000 */
[----:B------:R-:W-:Y:S01]  /*21700*/  STL [R1+0x6c8], R24 ;  /* 0x0006c81801007387 */ /* 0x000fe20000100800 */
[----:B------:R-:W-:-:S03]  /*21710*/  SEL R21, R6, R21, !P4 ;  /* 0x0000001506157207 */ /* 0x000fc60006000000 */
[----:B------:R1:W-:Y:S01]  /*21720*/  STL [R1+0xd4], R15 ;  /* 0x0000d40f01007387 */ /* 0x0003e20000100800 */
[----:B------:R-:W-:-:S03]  /*21730*/  SEL R19, R6, R19, !P4 ;  /* 0x0000001306137207 */ /* 0x000fc60006000000 */
[----:B------:R-:W-:Y:S01]  /*21740*/  STL [R1+0x6c4], R22 ;  /* 0x0006c41601007387 */ /* 0x000fe20000100800 */
[C---:B------:R-:W-:Y:S02]  /*21750*/  SEL R18, R6.reuse, R18, !P4 ;  /* 0x0000001206127207 */ /* 0x040fe40006000000 */
[C---:B-1----:R-:W-:Y:S01]  /*21760*/  SEL R15, R6.reuse, R20, !P4 ;  /* 0x00000014060f7207 */ /* 0x042fe20006000000 */
[----:B------:R-:W-:Y:S04]  /*21770*/  STL [R1+0x6c0], R21 ;  /* 0x0006c01501007387 */ /* 0x000fe80000100800 */
[----:B------:R1:W-:Y:S04]  /*21780*/  STL [R1+0x6bc], R15 ;  /* 0x0006bc0f01007387 */ /* 0x0003e80000100800 */
[----:B------:R-:W-:Y:S01]  /*21790*/  STL [R1+0x6b8], R19 ;  /* 0x0006b81301007387 */ /* 0x000fe20000100800 */
[----:B-1----:R-:W-:-:S03]  /*217a0*/  SEL R15, R6, R17, !P4 ;  /* 0x00000011060f7207 */ /* 0x002fc60006000000 */
[----:B------:R-:W-:Y:S01]  /*217b0*/  STL [R1+0x6b4], R18 ;  /* 0x0006b41201007387 */ /* 0x000fe20000100800 */
[C---:B------:R-:W-:Y:S02]  /*217c0*/  SEL R17, R6.reuse, R16, !P4 ;  /* 0x0000001006117207 */ /* 0x040fe40006000000 */
[C---:B------:R-:W-:Y:S01]  /*217d0*/  SEL R16, R6.reuse, R14, !P4 ;  /* 0x0000000e06107207 */ /* 0x040fe20006000000 */
[----:B------:R1:W-:Y:S01]  /*217e0*/  STL [R1+0xb4], R15 ;  /* 0x0000b40f01007387 */ /* 0x0003e20000100800 */
[C---:B------:R-:W-:Y:S02]  /*217f0*/  SEL R14, R6.reuse, R12, !P4 ;  /* 0x0000000c060e7207 */ /* 0x040fe40006000000 */
[C---:B---3--:R-:W-:Y:S01]  /*21800*/  SEL R12, R6.reuse, R10, !P4 ;  /* 0x0000000a060c7207 */ /* 0x048fe20006000000 */
[----:B------:R-:W-:Y:S01]  /*21810*/  STL [R1+0x6b0], R17 ;  /* 0x0006b01101007387 */ /* 0x000fe20000100800 */
[C---:B-1----:R-:W-:Y:S02]  /*21820*/  SEL R15, R6.reuse, R13, !P4 ;  /* 0x0000000d060f7207 */ /* 0x042fe40006000000 */
[C---:B------:R-:W-:Y:S01]  /*21830*/  SEL R13, R6.reuse, R11, !P4 ;  /* 0x0000000b060d7207 */ /* 0x040fe20006000000 */
[----:B------:R-:W-:Y:S01]  /*21840*/  STL [R1+0x6ac], R16 ;  /* 0x0006ac1001007387 */ /* 0x000fe20000100800 */
[----:B--2---:R-:W-:-:S02]  /*21850*/  SEL R11, R6, R9, !P4 ;  /* 0x00000009060b7207 */ /* 0x004fc40006000000 */
[C---:B------:R-:W-:Y:S01]  /*21860*/  SEL R10, R6.reuse, R8, !P4 ;  /* 0x00000008060a7207 */ /* 0x040fe20006000000 */
[----:B------:R-:W-:Y:S01]  /*21870*/  STL [R1+0x6a8], R15 ;  /* 0x0006a80f01007387 */ /* 0x000fe20000100800 */
[----:B------:R-:W-:-:S03]  /*21880*/  SEL R9, R6, R248, !P4 ;  /* 0x000000f806097207 */ /* 0x000fc60006000000 */
[----:B------:R-:W-:Y:S01]  /*21890*/  STL [R1+0x6a4], R14 ;  /* 0x0006a40e01007387 */ /* 0x000fe20000100800 */
[----:B------:R-:W-:-:S03]  /*218a0*/  SEL R8, R6, R249, !P4 ;  /* 0x000000f906087207 */ /* 0x000fc60006000000 */
[----:B------:R-:W-:Y:S04]  /*218b0*/  STL [R1+0x3e0], R13 ;  /* 0x0003e00d01007387 */ /* 0x000fe80000100800 */
[----:B------:R-:W-:Y:S04]  /*218c0*/  STL [R1+0x3f4], R12 ;  /* 0x0003f40c01007387 */ /* 0x000fe80000100800 */
[----:B------:R-:W-:Y:S04]  /*218d0*/  STL [R1+0x408], R11 ;  /* 0x0004080b01007387 */ /* 0x000fe80000100800 */
[----:B------:R1:W-:Y:S04]  /*218e0*/  STL [R1+0x420], R10 ;  /* 0x0004200a01007387 */ /* 0x0003e80000100800 */
[----:B------:R2:W-:Y:S01]  /*218f0*/  STL [R1+0x430], R9 ;  /* 0x0004300901007387 */ /* 0x0005e20000100800 */
[----:B-1----:R-:W-:-:S03]  /*21900*/  SEL R10, R6, R250, !P4 ;  /* 0x000000fa060a7207 */ /* 0x002fc60006000000 */
[----:B------:R1:W-:Y:S01]  /*21910*/  STL [R1+0x448], R8 ;  /* 0x0004480801007387 */ /* 0x0003e20000100800 */
[----:B--2---:R-:W-:-:S03]  /*21920*/  SEL R9, R6, R251, !P4 ;  /* 0x000000fb06097207 */ /* 0x004fc60006000000 */
[----:B------:R2:W-:Y:S04]  /*21930*/  STL [R1+0x458], R10 ;  /* 0x0004580a01007387 */ /* 0x0005e80000100800 */
[----:B------:R-:W3:Y:S01]  /*21940*/  LDL.LU R244, [R1+0x34c] ;  /* 0x00034c0001f47983 */ /* 0x000ee20000300800 */
[----:B-1----:R-:W-:-:S03]  /*21950*/  SEL R8, R6, R252, !P4 ;  /* 0x000000fc06087207 */ /* 0x002fc60006000000 */
[----:B------:R1:W-:Y:S04]  /*21960*/  STL [R1+0x470], R9 ;  /* 0x0004700901007387 */ /* 0x0003e80000100800 */
[----:B------:R-:W4:Y:S04]  /*21970*/  LDL.LU R15, [R1+0x348] ;  /* 0x00034800010f7983 */ /* 0x000f280000300800 */
        /* <DEDUP_REMOVED lines=22> */
[----:B--2---:R-:W2:Y:S04]  /*21ae0*/  LDL.LU R10, [R1+0x2e4] ;  /* 0x0002e400010a7983 */ /* 0x004ea80000300800 */
[----:B-1----:R-:W2:Y:S04]  /*21af0*/  LDL.LU R9, [R1+0x2e0] ;  /* 0x0002e00001097983 */ /* 0x002ea80000300800 */
[----:B------:R-:W2:Y:S04]  /*21b00*/  LDL.LU R8, [R1+0x2dc] ;  /* 0x0002dc0001087983 */ /* 0x000ea80000300800 */
[----:B------:R-:W2:Y:S04]  /*21b10*/  LDL.LU R248, [R1+0x2d8] ;  /* 0x0002d80001f87983 */ /* 0x000ea80000300800 */
[----:B------:R-:W2:Y:S04]  /*21b20*/  LDL.LU R249, [R1+0x2d0] ;  /* 0x0002d00001f97983 */ /* 0x000ea80000300800 */
[----:B------:R-:W2:Y:S04]  /*21b30*/  LDL.LU R250, [R1+0x2cc] ;  /* 0x0002cc0001fa7983 */ /* 0x000ea80000300800 */
[----:B------:R-:W2:Y:S04]  /*21b40*/  LDL.LU R251, [R1+0x2c8] ;  /* 0x0002c80001fb7983 */ /* 0x000ea80000300800 */
[----:B------:R-:W2:Y:S01]  /*21b50*/  LDL.LU R252, [R1+0x2c4] ;  /* 0x0002c40001fc7983 */ /* 0x000ea20000300800 */
[----:B---3--:R-:W-:-:S05]  /*21b60*/  SEL R244, R6, R244, !P4 ;  /* 0x000000f406f47207 */ /* 0x008fca0006000000 */
[----:B------:R4:W-:Y:S02]  /*21b70*/  STL [R1+0x498], R244 ;  /* 0x000498f401007387 */ /* 0x0009e40000100800 */
[C---:B----4-:R-:W-:Y:S02]  /*21b80*/  SEL R244, R6.reuse, R15, !P4 ;  /* 0x0000000f06f47207 */ /* 0x050fe40006000000 */
[----:B------:R-:W-:-:S03]  /*21b90*/  SEL R15, R6, R245, !P4 ;  /* 0x000000f5060f7207 */ /* 0x000fc60006000000 */
[----:B------:R1:W-:Y:S01]  /*21ba0*/  STL [R1+0x4b0], R244 ;  /* 0x0004b0f401007387 */ /* 0x0003e20000100800 */
[----:B------:R-:W-:-:S03]  /*21bb0*/  SEL R30, R6, R30, !P4 ;  /* 0x0000001e061e7207 */ /* 0x000fc60006000000 */
[----:B------:R3:W-:Y:S01]  /*21bc0*/  STL [R1+0x4c4], R15 ;  /* 0x0004c40f01007387 */ /* 0x0007e20000100800 */
[C---:B-1----:R-:W-:Y:S02]  /*21bd0*/  SEL R244, R6.reuse, R246, !P4 ;  /* 0x000000f606f47207 */ /* 0x042fe40006000000 */
[----:B---3--:R-:W-:-:S03]  /*21be0*/  SEL R15, R6, R29, !P4 ;  /* 0x0000001d060f7207 */ /* 0x008fc60006000000 */
[----:B------:R-:W-:Y:S01]  /*21bf0*/  STL [R1+0x4d8], R244 ;  /* 0x0004d8f401007387 */ /* 0x000fe20000100800 */
[C---:B------:R-:W-:Y:S02]  /*21c00*/  SEL R28, R6.reuse, R28, !P4 ;  /* 0x0000001c061c7207 */ /* 0x040fe40006000000 */
[C---:B------:R-:W-:Y:S01]  /*21c10*/  SEL R27, R6.reuse, R27, !P4 ;  /* 0x0000001b061b7207 */ /* 0x040fe20006000000 */
[----:B------:R-:W-:Y:S04]  /*21c20*/  STL [R1+0x4f0], R30 ;  /* 0x0004f01e01007387 */ /* 0x000fe80000100800 */
[----:B------:R1:W-:Y:S01]  /*21c30*/  STL [R1+0x500], R15 ;  /* 0x0005000f01007387 */ /* 0x0003e20000100800 */
[----:B------:R-:W-:-:S03]  /*21c40*/  SEL R25, R6, R25, !P4 ;  /* 0x0000001906197207 */ /* 0x000fc60006000000 */
[----:B------:R-:W-:Y:S01]  /*21c50*/  STL [R1+0x518], R28 ;  /* 0x0005181c01007387 */ /* 0x000fe20000100800 */
[C---:B------:R-:W-:Y:S02]  /*21c60*/  SEL R24, R6.reuse, R24, !P4 ;  /* 0x0000001806187207 */ /* 0x040fe40006000000 */
[C---:B-1----:R-:W-:Y:S01]  /*21c70*/  SEL R15, R6.reuse, R26, !P4 ;  /* 0x0000001a060f7207 */ /* 0x042fe20006000000 */
        /* <DEDUP_REMOVED lines=21> */
[C---:B--2---:R-:W-:Y:S01]  /*21dd0*/  SEL R12, R6.reuse, R10, !P4 ;  /* 0x0000000a060c7207 */ /* 0x044fe20006000000 */
        /* <DEDUP_REMOVED lines=424> */
[----:B------:R-:W2:Y:S01]  /*23860*/  LDL.LU R245, [R1] ;  /* 0x0000000001f57983 */ /* 0x000ea20000300800 */
[----:B---3--:R-:W-:-:S05]  /*23870*/  SEL R30, R6, R30, !P4 ;  /* 0x0000001e061e7207 */ /* 0x008fca0006000000 */
[----:B------:R1:W-:Y:S01]  /*23880*/  STL [R1+0x41c], R30 ;  /* 0x00041c1e01007387 */ /* 0x0003e20000100800 */
[----:B----4-:R-:W-:-:S03]  /*23890*/  SEL R29, R6, R29, !P4 ;  /* 0x0000001d061d7207 */ /* 0x010fc60006000000 */
[----:B-1----:R-:W3:Y:S01]  /*238a0*/  LDL.LU R30, [R1+0x4d6c] ;  /* 0x004d6c00011e7983 */ /* 0x002ee20000300800 */
[----:B------:R-:W-:-:S03]  /*238b0*/  SEL R28, R6, R28, !P4 ;  /* 0x0000001c061c7207 */ /* 0x000fc60006000000 */
[----:B------:R1:W-:Y:S01]  /*238c0*/  STL [R1+0x418], R29 ;  /* 0x0004181d01007387 */ /* 0x0003e20000100800 */
[C---:B------:R-:W-:Y:S02]  /*238d0*/  SEL R27, R6.reuse, R27, !P4 ;  /* 0x0000001b061b7207 */ /* 0x040fe40006000000 */
[C---:B------:R-:W-:Y:S01]  /*238e0*/  SEL R26, R6.reuse, R26, !P4 ;  /* 0x0000001a061a7207 */ /* 0x040fe20006000000 */
[----:B-1----:R-:W4:Y:S01]  /*238f0*/  LDL.LU R29, [R1+0x4d68] ;  /* 0x004d6800011d7983 */ /* 0x002f220000300800 */
[----:B------:R-:W-:-:S03]  /*23900*/  SEL R25, R6, R25, !P4 ;  /* 0x0000001906197207 */ /* 0x000fc60006000000 */
[----:B------:R1:W-:Y:S01]  /*23910*/  STL [R1+0x414], R28 ;  /* 0x0004141c01007387 */ /* 0x0003e20000100800 */
[C---:B------:R-:W-:Y:S02]  /*23920*/  SEL R24, R6.reuse, R24, !P4 ;  /* 0x0000001806187207 */ /* 0x040fe40006000000 */
[C---:B------:R-:W-:Y:S01]  /*23930*/  SEL R23, R6.reuse, R23, !P4 ;  /* 0x0000001706177207 */ /* 0x040fe20006000000 */
[----:B-1----:R-:W3:Y:S04]  /*23940*/  LDL.LU R28, [R1+0x4d64] ;  /* 0x004d6400011c7983 */ /* 0x002ee80000300800 */
[----:B------:R1:W-:Y:S01]  /*23950*/  STL [R1+0x410], R27 ;  /* 0x0004101b01007387 */ /* 0x0003e20000100800 */
[C---:B------:R-:W-:Y:S02]  /*23960*/  SEL R22, R6.reuse, R22, !P4 ;  /* 0x0000001606167207 */ /* 0x040fe40006000000 */
[C---:B------:R-:W-:Y:S01]  /*23970*/  SEL R21, R6.reuse, R21, !P4 ;  /* 0x0000001506157207 */ /* 0x040fe20006000000 */
[----:B-1----:R-:W3:Y:S04]  /*23980*/  LDL.LU R27, [R1+0x4d60] ;  /* 0x004d6000011b7983 */ /* 0x002ee80000300800 */
[----:B------:R1:W-:Y:S01]  /*23990*/  STL [R1+0x40c], R26 ;  /* 0x00040c1a01007387 */ /* 0x0003e20000100800 */
[----:B------:R-:W-:-:S03]  /*239a0*/  SEL R20, R6, R20, !P4 ;  /* 0x0000001406147207 */ /* 0x000fc60006000000 */
        /* <DEDUP_REMOVED lines=26> */
[----:B--2---:R-:W-:-:S03]  /*23b50*/  SEL R10, R6, R10, !P4 ;  /* 0x0000000a060a7207 */ /* 0x004fc60006000000 */
[----:B-1----:R-:W2:Y:S04]  /*23b60*/  LDL.LU R17, [R1+0x4d38] ;  /* 0x004d380001117983 */ /* 0x002ea80000300800 */
[----:B------:R1:W-:Y:S01]  /*23b70*/  STL [R1+0x3d8], R16 ;  /* 0x0003d81001007387 */ /* 0x0003e20000100800 */
[----:B------:R-:W-:-:S03]  /*23b80*/  SEL R9, R6, R9, !P4 ;  /* 0x0000000906097207 */ /* 0x000fc60006000000 */
        /* <DEDUP_REMOVED lines=19> */
[----:B------:R1:W-:Y:S04]  /*23cc0*/  STL [R1+0x3bc], R8 ;  /* 0x0003bc0801007387 */ /* 0x0003e80000100800 */
[----:B-1----:R-:W2:Y:S04]  /*23cd0*/  LDL.LU R8, [R1+0x4d18] ;  /* 0x004d180001087983 */ /* 0x002ea80000300800 */
[----:B------:R1:W-:Y:S04]  /*23ce0*/  STL [R1+0x3b8], R248 ;  /* 0x0003b8f801007387 */ /* 0x0003e80000100800 */
[----:B-1----:R-:W3:Y:S04]  /*23cf0*/  LDL.LU R248, [R1+0x4d14] ;  /* 0x004d140001f87983 */ /* 0x002ee80000300800 */
[----:B------:R1:W-:Y:S04]  /*23d00*/  STL [R1+0x3b4], R249 ;  /* 0x0003b4f901007387 */ /* 0x0003e80000100800 */
[----:B-1----:R-:W3:Y:S04]  /*23d10*/  LDL.LU R249, [R1+0x4d10] ;  /* 0x004d100001f97983 */ /* 0x002ee80000300800 */
[----:B------:R1:W-:Y:S04]  /*23d20*/  STL [R1+0x3b0], R250 ;  /* 0x0003b0fa01007387 */ /* 0x0003e80000100800 */
[----:B-1----:R-:W3:Y:S04]  /*23d30*/  LDL.LU R250, [R1+0x4d0c] ;  /* 0x004d0c0001fa7983 */ /* 0x002ee80000300800 */
[----:B------:R1:W-:Y:S04]  /*23d40*/  STL [R1+0x3ac], R251 ;  /* 0x0003acfb01007387 */ /* 0x0003e80000100800 */
[----:B-1----:R-:W4:Y:S04]  /*23d50*/  LDL.LU R251, [R1+0x4d08] ;  /* 0x004d080001fb7983 */ /* 0x002f280000300800 */
[----:B------:R1:W-:Y:S04]  /*23d60*/  STL [R1+0x3a8], R252 ;  /* 0x0003a8fc01007387 */ /* 0x0003e80000100800 */
[----:B-1----:R-:W4:Y:S01]  /*23d70*/  LDL.LU R252, [R1+0x4d04] ;  /* 0x004d040001fc7983 */ /* 0x002f220000300800 */
[----:B------:R-:W-:-:S02]  /*23d80*/  SEL R244, R6, R244, !P4 ;  /* 0x000000f406f47207 */ /* 0x000fc40006000000 */
[----:B------:R-:W-:-:S03]  /*23d90*/  SEL R245, R6, R245, !P4 ;  /* 0x000000f506f57207 */ /* 0x000fc60006000000 */
[----:B------:R1:W-:Y:S02]  /*23da0*/  STL [R1+0x3a4], R244 ;  /* 0x0003a4f401007387 */ /* 0x0003e40000100800 */
[----:B-1----:R-:W-:-:S05]  /*23db0*/  SEL R244, R6, R15, !P4 ;  /* 0x0000000f06f47207 */ /* 0x002fca0006000000 */
[----:B------:R-:W-:Y:S04]  /*23dc0*/  STL [R1+0x3a0], R244 ;  /* 0x0003a0f401007387 */ /* 0x000fe80000100800 */
[----:B------:R3:W-:Y:S01]  /*23dd0*/  STL [R1+0x39c], R245 ;  /* 0x00039cf501007387 */ /* 0x0007e20000100800 */
[C---:B--2---:R-:W-:Y:S02]  /*23de0*/  SEL R8, R6.reuse, R8, !P4 ;  /* 0x0000000806087207 */ /* 0x044fe40006000000 */
[C---:B---3--:R-:W-:Y:S02]  /*23df0*/  SEL R245, R6.reuse, R250, !P4 ;  /* 0x000000fa06f57207 */ /* 0x048fe40006000000 */
[C---:B----4-:R-:W-:Y:S02]  /*23e00*/  SEL R244, R6.reuse, R251, !P4 ;  /* 0x000000fb06f47207 */ /* 0x050fe40006000000 */
[----:B------:R-:W-:-:S05]  /*23e10*/  SEL R15, R6, R252, !P4 ;  /* 0x000000fc060f7207 */ /* 0x000fca0006000000 */
[----:B------:R1:W-:Y:S04]  /*23e20*/  STL [R1+0x398], R15 ;  /* 0x0003980f01007387 */ /* 0x0003e80000100800 */
[----:B------:R2:W-:Y:S01]  /*23e30*/  STL [R1+0x394], R244 ;  /* 0x000394f401007387 */ /* 0x0005e20000100800 */
[----:B-1----:R-:W-:-:S03]  /*23e40*/  SEL R15, R6, R249, !P4 ;  /* 0x000000f9060f7207 */ /* 0x002fc60006000000 */
[----:B------:R-:W-:Y:S01]  /*23e50*/  STL [R1+0x390], R245 ;  /* 0x000390f501007387 */ /* 0x000fe20000100800 */
[----:B--2---:R-:W-:-:S03]  /*23e60*/  SEL R244, R6, R248, !P4 ;  /* 0x000000f806f47207 */ /* 0x004fc60006000000 */
[----:B------:R1:W-:Y:S04]  /*23e70*/  STL [R1+0x38c], R15 ;  /* 0x00038c0f01007387 */ /* 0x0003e80000100800 */
[----:B------:R-:W-:Y:S01]  /*23e80*/  STL [R1+0x388], R244 ;  /* 0x000388f401007387 */ /* 0x000fe20000100800 */
[C---:B-1----:R-:W-:Y:S02]  /*23e90*/  SEL R15, R6.reuse, R9, !P4 ;  /* 0x00000009060f7207 */ /* 0x042fe40006000000 */
[C---:B------:R-:W-:Y:S01]  /*23ea0*/  SEL R9, R6.reuse, R10, !P4 ;  /* 0x0000000a06097207 */ /* 0x040fe20006000000 */
[----:B------:R1:W-:Y:S01]  /*23eb0*/  STL [R1+0x384], R8 ;  /* 0x0003840801007387 */ /* 0x0003e20000100800 */
[----:B------:R-:W-:-:S03]  /*23ec0*/  SEL R10, R6, R12, !P4 ;  /* 0x0000000c060a7207 */ /* 0x000fc60006000000 */
[----:B------:R-:W-:Y:S04]  /*23ed0*/  STL [R1+0x380], R15 ;  /* 0x0003800f01007387 */ /* 0x000fe80000100800 */
[----:B------:R2:W-:Y:S01]  /*23ee0*/  STL [R1+0x37c], R9 ;  /* 0x00037c0901007387 */ /* 0x0005e20000100800 */
[----:B-1----:R-:W-:-:S05]  /*23ef0*/  SEL R8, R6, R11, !P4 ;  /* 0x0000000b06087207 */ /* 0x002fca0006000000 */
[----:B------:R1:W-:Y:S01]  /*23f00*/  STL [R1+0x378], R8 ;  /* 0x0003780801007387 */ /* 0x0003e20000100800 */
[----:B--2---:R-:W-:-:S03]  /*23f10*/  SEL R9, R6, R13, !P4 ;  /* 0x0000000d06097207 */ /* 0x004fc60006000000 */
[----:B------:R2:W-:Y:S04]  /*23f20*/  STL [R1+0x374], R10 ;  /* 0x0003740a01007387 */ /* 0x0005e80000100800 */
[----:B------:R3:W-:Y:S01]  /*23f30*/  STL [R1+0x370], R9 ;  /* 0x0003700901007387 */ /* 0x0007e20000100800 */
[C---:B-1----:R-:W-:Y:S02]  /*23f40*/  SEL R8, R6.reuse, R14, !P4 ;  /* 0x0000000e06087207 */ /* 0x042fe40006000000 */
[----:B--2---:R-:W-:-:S03]  /*23f50*/  SEL R10, R6, R16, !P4 ;  /* 0x00000010060a7207 */ /* 0x004fc60006000000 */
[----:B------:R1:W-:Y:S01]  /*23f60*/  STL [R1+0x36c], R8 ;  /* 0x00036c0801007387 */ /* 0x0003e20000100800 */
[----:B---3--:R-:W-:-:S03]  /*23f70*/  SEL R9, R6, R17, !P4 ;  /* 0x0000001106097207 */ /* 0x008fc60006000000 */
        /* <DEDUP_REMOVED lines=354> */
[----:B------:R-:W-:Y:S04]  /*255a0*/  STL [R1+0x8], R10 ;  /* 0x0000080a01007387 */ /* 0x000fe80000100800 */
[----:B------:R-:W2:Y:S04]  /*255b0*/  LDL.LU R244, [R1+0x72c] ;  /* 0x00072c0001f47983 */ /* 0x000ea80000300800 */
[----:B------:R2:W-:Y:S04]  /*255c0*/  STL [R1+0x4], R9 ;  /* 0x0000040901007387 */ /* 0x0005e80000100800 */
[----:B------:R-:W3:Y:S04]  /*255d0*/  LDL.LU R15, [R1+0x730] ;  /* 0x00073000010f7983 */ /* 0x000ee80000300800 */
[----:B------:R-:W4:Y:S01]  /*255e0*/  S2R R11, SR_TID.X ;  /* 0x00000000000b7919 */ /* 0x000f220000002100 */
[----:B------:R-:W-:Y:S01]  /*255f0*/  @!P3 IMAD.MOV R7, RZ, RZ, -R7 ;  /* 0x000000ffff07b224 */ /* 0x000fe200078e0a07 */
[----:B------:R-:W-:-:S02]  /*25600*/  SEL R246, R6, R246, !P4 ;  /* 0x000000f606f67207 */ /* 0x000fc40006000000 */
[C---:B-1----:R-:W-:Y:S02]  /*25610*/  SEL R8, R6.reuse, R195, !P4 ;  /* 0x000000c306087207 */ /* 0x042fe40006000000 */
        /* <DEDUP_REMOVED lines=48> */
[----:B------:R-:W-:Y:S01]  /*25920*/  SEL R0, R6, R0, !P4 ;  /* 0x0000000006007207 */ /* 0x000fe20006000000 */
[----:B------:R-:W-:Y:S01]  /*25930*/  IMAD.MOV.U32 R12, RZ, RZ, c[0x0][0x188] ;  /* 0x00006200ff0c7624 */ /* 0x000fe200078e00ff */
[----:B----4-:R-:W-:Y:S01]  /*25940*/  LOP3.LUT R11, R11, 0x1f, RZ, 0xc0, !PT ;  /* 0x0000001f0b0b7812 */ /* 0x010fe200078ec0ff */
[----:B------:R1:W-:Y:S03]  /*25950*/  STL [R1], R8 ;  /* 0x0000000801007387 */ /* 0x0003e60000100800 */
[----:B------:R-:W-:Y:S01]  /*25960*/  SHF.L.U32 R192, R12, 0x2, RZ ;  /* 0x000000020cc07819 */ /* 0x000fe200000006ff */
[----:B------:R-:W-:Y:S01]  /*25970*/  IMAD.SHL.U32 R11, R11, 0x4, RZ ;  /* 0x000000040b0b7824 */ /* 0x000fe200078e00ff */
[----:B------:R-:W-:-:S03]  /*25980*/  ULDC.64 UR4, c[0x0][0x118] ;  /* 0x0000460000047ab9 */ /* 0x000fc60000000a00 */
[----:B------:R-:W-:-:S04]  /*25990*/  IMAD.WIDE R194, R192, 0x4, R4 ;  /* 0x00000004c0c27825 */ /* 0x000fc800078e0204 */
[----:B------:R-:W-:-:S04]  /*259a0*/  IMAD.SHL.U32 R184, R12, 0x8, RZ ;  /* 0x000000080cb87824 */ /* 0x000fc800078e00ff */
[----:B------:R-:W-:-:S04]  /*259b0*/  IMAD.WIDE R186, R184, 0x4, R4 ;  /* 0x00000004b8ba7825 */ /* 0x000fc800078e0204 */
[----:B--2---:R-:W-:Y:S01]  /*259c0*/  IMAD R9, R244, c[0x0][0x184], RZ ;  /* 0x00006100f4097a24 */ /* 0x004fe200078e02ff */
[----:B------:R-:W-:Y:S01]  /*259d0*/  SEL R244, R6, R7, !P4 ;  /* 0x0000000706f47207 */ /* 0x000fe20006000000 */
[----:B---3--:R-:W-:Y:S02]  /*259e0*/  IMAD R10, R15, c[0x0][0x184], RZ ;  /* 0x000061000f0a7a24 */ /* 0x008fe400078e02ff */
[----:B------:R-:W-:-:S03]  /*259f0*/  IMAD.MOV.U32 R15, RZ, RZ, c[0x0][0x180] ;  /* 0x00006000ff0f7624 */ /* 0x000fc600078e00ff */
[C---:B------:R-:W-:Y:S02]  /*25a00*/  LEA R200, P4, R10.reuse, c[0x0][0x160], 0x2 ;  /* 0x000058000ac87a11 */ /* 0x040fe400078810ff */
[----:B------:R-:W-:Y:S02]  /*25a10*/  IADD3 R6, R15, -0x5, RZ ;  /* 0xfffffffb0f067810 */ /* 0x000fe40007ffe0ff */
[----:B------:R-:W-:Y:S02]  /*25a20*/  LEA.HI.X.SX32 R201, R10, c[0x0][0x164], 0x2, P4 ;  /* 0x000059000ac97a11 */ /* 0x000fe400020f16ff */
[C---:B-1----:R-:W-:Y:S02]  /*25a30*/  LEA R8, P3, R9.reuse, c[0x0][0x160], 0x2 ;  /* 0x0000580009087a11 */ /* 0x042fe400078610ff */
[----:B------:R-:W-:Y:S01]  /*25a40*/  ISETP.GE.U32.AND P4, PT, R6, 0x7fffffdc, PT ;  /* 0x7fffffdc0600780c */ /* 0x000fe20003f86070 */
[----:B------:R1:W-:Y:S01]  /*25a50*/  LDGSTS.E [R11+0x20000], [R200.64], !P0 ;  /* 0x20000000c80b7fae */ /* 0x0003e2000c121844 */
[----:B------:R-:W-:Y:S01]  /*25a60*/  LEA.HI.X.SX32 R9, R9, c[0x0][0x164], 0x2, P3 ;  /* 0x0000590009097a11 */ /* 0x000fe200018f16ff */
[----:B------:R-:W-:Y:S01]  /*25a70*/  IMAD.WIDE R198, R192, 0x4, R200 ;  /* 0x00000004c0c67825 */ /* 0x000fe200078e02c8 */
[----:B------:R-:W-:-:S03]  /*25a80*/  IADD3 R6, R15, -0x9, RZ ;  /* 0xfffffff70f067810 */ /* 0x000fc60007ffe0ff */
[----:B------:R1:W-:Y:S01]  /*25a90*/  LDGSTS.E [R11+0x20080], [R8.64], !P0 ;  /* 0x20080000080b7fae */ /* 0x0003e2000c121844 */
[----:B------:R-:W-:-:S03]  /*25aa0*/  IMAD.WIDE R196, R192, 0x4, R8 ;  /* 0x00000004c0c47825 */ /* 0x000fc600078e0208 */
[----:B------:R1:W-:Y:S01]  /*25ab0*/  LDGSTS.E [R11+0x20100], [R4.64], !P0 ;  /* 0x20100000040b7fae */ /* 0x0003e2000c121844 */
[----:B------:R-:W-:-:S03]  /*25ac0*/  IMAD.WIDE R192, R192, 0x4, R2 ;  /* 0x00000004c0c07825 */ /* 0x000fc600078e0202 */
[----:B------:R1:W-:Y:S01]  /*25ad0*/  LDGSTS.E [R11+0x20180], [R2.64], !P0 ;  /* 0x20180000020b7fae */ /* 0x0003e2000c121844 */
[----:B------:R-:W-:Y:S02]  /*25ae0*/  ISETP.GE.U32.AND P0, PT, R6, 0x7fffffd8, PT ;  /* 0x7fffffd80600780c */ /* 0x000fe40003f06070 */
[----:B------:R-:W-:Y:S01]  /*25af0*/  IADD3 R6, R15, -0xd, RZ ;  /* 0xfffffff30f067810 */ /* 0x000fe20007ffe0ff */
[----:B------:R2:W-:Y:S04]  /*25b00*/  LDGSTS.E [R11+0x20800], [R198.64], !P4 ;  /* 0x20800000c60b7fae */ /* 0x0005e8000e121844 */
[----:B------:R2:W-:Y:S04]  /*25b10*/  STL [R1+0x49a4], R198 ;  /* 0x0049a4c601007387 */ /* 0x0005e80000100800 */
[----:B------:R-:W-:Y:S04]  /*25b20*/  STL [R1+0x49a0], R199 ;  /* 0x0049a0c701007387 */ /* 0x000fe80000100800 */
[----:B------:R3:W-:Y:S04]  /*25b30*/  LDGSTS.E [R11+0x20880], [R196.64], !P4 ;  /* 0x20880000c40b7fae */ /* 0x0007e8000e121844 */
[----:B------:R-:W-:Y:S04]  /*25b40*/  STL [R1+0x49ac], R196 ;  /* 0x0049acc401007387 */ /* 0x000fe80000100800 */
[----:B------:R1:W-:Y:S04]  /*25b50*/  LDGSTS.E [R11+0x20900], [R194.64], !P4 ;  /* 0x20900000c20b7fae */ /* 0x0003e8000e121844 */
[----:B------:R3:W-:Y:S04]  /*25b60*/  STL [R1+0x49a8], R197 ;  /* 0x0049a8c501007387 */ /* 0x0007e80000100800 */
[----:B------:R1:W-:Y:S01]  /*25b70*/  LDGSTS.E [R11+0x20980], [R192.64], !P4 ;  /* 0x20980000c00b7fae */ /* 0x0003e2000e121844 */
[----:B------:R-:W-:Y:S01]  /*25b80*/  ISETP.GE.U32.AND P4, PT, R6, 0x7fffffd4, PT ;  /* 0x7fffffd40600780c */ /* 0x000fe20003f86070 */
[----:B--2---:R-:W-:-:S02]  /*25b90*/  IMAD.MOV.U32 R198, RZ, RZ, c[0x0][0x180] ;  /* 0x00006000ffc67624 */ /* 0x004fc400078e00ff */
[----:B---3--:R-:W-:Y:S02]  /*25ba0*/  IMAD.MOV.U32 R197, RZ, RZ, c[0x0][0x188] ;  /* 0x00006200ffc57624 */ /* 0x008fe400078e00ff */
[----:B------:R-:W-:-:S04]  /*25bb0*/  IMAD.WIDE R190, R184, 0x4, R200 ;  /* 0x00000004b8be7825 */ /* 0x000fc800078e02c8 */
[----:B------:R-:W-:Y:S01]  /*25bc0*/  IMAD.WIDE R188, R184, 0x4, R8 ;  /* 0x00000004b8bc7825 */ /* 0x000fe200078e0208 */
[----:B------:R-:W-:Y:S01]  /*25bd0*/  IADD3 R6, R198, -0x11, RZ ;  /* 0xffffffefc6067810 */ /* 0x000fe20007ffe0ff */
[----:B------:R1:W-:Y:S02]  /*25be0*/  LDGSTS.E [R11+0x21000], [R190.64], !P0 ;  /* 0x21000000be0b7fae */ /* 0x0003e4000c121844 */
[----:B------:R-:W-:Y:S02]  /*25bf0*/  IMAD R176, R197, 0xc, RZ ;  /* 0x0000000cc5b07824 */ /* 0x000fe400078e02ff */
[----:B------:R-:W-:Y:S01]  /*25c00*/  IMAD.WIDE R184, R184, 0x4, R2 ;  /* 0x00000004b8b87825 */ /* 0x000fe200078e0202 */
[----:B------:R1:W-:Y:S03]  /*25c10*/  LDGSTS.E [R11+0x21080], [R188.64], !P0 ;  /* 0x21080000bc0b7fae */ /* 0x0003e6000c121844 */
[C---:B------:R-:W-:Y:S01]  /*25c20*/  IMAD.WIDE R182, R176.reuse, 0x4, R200 ;  /* 0x00000004b0b67825 */ /* 0x040fe200078e02c8 */
[----:B------:R1:W-:Y:S03]  /*25c30*/  LDGSTS.E [R11+0x21100], [R186.64], !P0 ;  /* 0x21100000ba0b7fae */ /* 0x0003e6000c121844 */
[----:B------:R-:W-:Y:S01]  /*25c40*/  IMAD.WIDE R180, R176, 0x4, R8 ;  /* 0x00000004b0b47825 */ /* 0x000fe200078e0208 */
[----:B------:R1:W-:Y:S01]  /*25c50*/  LDGSTS.E [R11+0x21180], [R184.64], !P0 ;  /* 0x21180000b80b7fae */ /* 0x0003e2000c121844 */
[----:B------:R-:W-:-:S02]  /*25c60*/  ISETP.GE.U32.AND P0, PT, R6, 0x7fffffd0, PT ;  /* 0x7fffffd00600780c */ /* 0x000fc40003f06070 */
[----:B------:R-:W-:Y:S01]  /*25c70*/  IMAD.WIDE R178, R176, 0x4, R4 ;  /* 0x00000004b0b27825 */ /* 0x000fe200078e0204 */
[----:B------:R-:W-:Y:S01]  /*25c80*/  STL [R1+0x49b4], R194 ;  /* 0x0049b4c201007387 */ /* 0x000fe20000100800 */
[----:B------:R-:W-:Y:S02]  /*25c90*/  IADD3 R6, R198, -0x15, RZ ;  /* 0xffffffebc6067810 */ /* 0x000fe40007ffe0ff */
[----:B------:R-:W-:Y:S01]  /*25ca0*/  IMAD.WIDE R176, R176, 0x4, R2 ;  /* 0x00000004b0b07825 */ /* 0x000fe200078e0202 */
[----:B------:R1:W-:Y:S04]  /*25cb0*/  LDGSTS.E [R11+0x21800], [R182.64], !P4 ;  /* 0x21800000b60b7fae */ /* 0x0003e8000e121844 */
[----:B------:R-:W-:Y:S01]  /*25cc0*/  STL [R1+0x49b0], R195 ;  /* 0x0049b0c301007387 */ /* 0x000fe20000100800 */
[----:B------:R-:W-:-:S03]  /*25cd0*/  IMAD.SHL.U32 R168, R197, 0x10, RZ ;  /* 0x00000010c5a87824 */ /* 0x000fc600078e00ff */
[----:B------:R1:W-:Y:S04]  /*25ce0*/  LDGSTS.E [R11+0x21880], [R180.64], !P4 ;  /* 0x21880000b40b7fae */ /* 0x0003e8000e121844 */
[----:B------:R-:W-:Y:S04]  /*25cf0*/  STL [R1+0x49bc], R192 ;  /* 0x0049bcc001007387 */ /* 0x000fe80000100800 */
[----:B------:R1:W-:Y:S04]  /*25d00*/  LDGSTS.E [R11+0x21900], [R178.64], !P4 ;  /* 0x21900000b20b7fae */ /* 0x0003e8000e121844 */
[----:B------:R-:W-:Y:S04]  /*25d10*/  STL [R1+0x49b8], R193 ;  /* 0x0049b8c101007387 */ /* 0x000fe80000100800 */
[----:B------:R1:W-:Y:S01]  /*25d20*/  LDGSTS.E [R11+0x21980], [R176.64], !P4 ;  /* 0x21980000b00b7fae */ /* 0x0003e2000e121844 */
[----:B------:R-:W-:-:S03]  /*25d30*/  ISETP.GE.U32.AND P4, PT, R6, 0x7fffffcc, PT ;  /* 0x7fffffcc0600780c */ /* 0x000fc60003f86070 */
[----:B------:R-:W-:Y:S01]  /*25d40*/  STL [R1+0x49c4], R190 ;  /* 0x0049c4be01007387 */ /* 0x000fe20000100800 */
[----:B------:R-:W-:-:S03]  /*25d50*/  IMAD.WIDE R174, R168, 0x4, R200 ;  /* 0x00000004a8ae7825 */ /* 0x000fc600078e02c8 */
[----:B------:R-:W-:Y:S01]  /*25d60*/  STL [R1+0x49c0], R191 ;  /* 0x0049c0bf01007387 */ /* 0x000fe20000100800 */
[----:B------:R-:W-:-:S03]  /*25d70*/  IMAD.WIDE R172, R168, 0x4, R8 ;  /* 0x00000004a8ac7825 */ /* 0x000fc600078e0208 */
[----:B------:R-:W-:Y:S01]  /*25d80*/  STL [R1+0x49cc], R188 ;  /* 0x0049ccbc01007387 */ /* 0x000fe20000100800 */
[----:B------:R-:W-:-:S03]  /*25d90*/  IMAD R160, R197, 0x14, RZ ;  /* 0x00000014c5a07824 */ /* 0x000fc600078e02ff */
[----:B------:R-:W-:Y:S01]  /*25da0*/  STL [R1+0x49c8], R189 ;  /* 0x0049c8bd01007387 */ /* 0x000fe20000100800 */
[----:B------:R-:W-:-:S03]  /*25db0*/  IMAD.WIDE R170, R168, 0x4, R4 ;  /* 0x00000004a8aa7825 */ /* 0x000fc600078e0204 */
[----:B------:R-:W-:Y:S01]  /*25dc0*/  STL [R1+0x49d4], R186 ;  /* 0x0049d4ba01007387 */ /* 0x000fe20000100800 */
[----:B------:R-:W-:-:S03]  /*25dd0*/  IMAD.WIDE R168, R168, 0x4, R2 ;  /* 0x00000004a8a87825 */ /* 0x000fc600078e0202 */
[----:B------:R-:W-:Y:S01]  /*25de0*/  STL [R1+0x49d0], R187 ;  /* 0x0049d0bb01007387 */ /* 0x000fe20000100800 */
[----:B------:R-:W-:Y:S01]  /*25df0*/  IADD3 R6, R198, -0x19, RZ ;  /* 0xffffffe7c6067810 */ /* 0x000fe20007ffe0ff */
[C---:B------:R-:W-:Y:S02]  /*25e00*/  IMAD.WIDE R166, R160.reuse, 0x4, R200 ;  /* 0x00000004a0a67825 */ /* 0x040fe400078e02c8 */
[----:B------:R-:W-:Y:S02]  /*25e10*/  STL [R1+0x49dc], R184 ;  /* 0x0049dcb801007387 */ /* 0x000fe40000100800 */
[C---:B------:R-:W-:Y:S02]  /*25e20*/  IMAD.WIDE R164, R160.reuse, 0x4, R8 ;  /* 0x00000004a0a47825 */ /* 0x040fe400078e0208 */
[----:B------:R-:W-:Y:S02]  /*25e30*/  STL [R1+0x49d8], R185 ;  /* 0x0049d8b901007387 */ /* 0x000fe40000100800 */
[----:B------:R-:W-:-:S02]  /*25e40*/  IMAD.WIDE R162, R160, 0x4, R4 ;  /* 0x00000004a0a27825 */ /* 0x000fc400078e0204 */
[----:B------:R-:W-:Y:S04]  /*25e50*/  STL [R1+0x49e4], R182 ;  /* 0x0049e4b601007387 */ /* 0x000fe80000100800 */
[----:B------:R1:W-:Y:S01]  /*25e60*/  LDGSTS.E [R11+0x22000], [R174.64], !P0 ;  /* 0x22000000ae0b7fae */ /* 0x0003e2000c121844 */
[----:B------:R-:W-:-:S03]  /*25e70*/  IMAD.WIDE R160, R160, 0x4, R2 ;  /* 0x00000004a0a07825 */ /* 0x000fc600078e0202 */
[----:B------:R-:W-:Y:S04]  /*25e80*/  STL [R1+0x49e0], R183 ;  /* 0x0049e0b701007387 */ /* 0x000fe80000100800 */
[----:B------:R1:W-:Y:S04]  /*25e90*/  LDGSTS.E [R11+0x22080], [R172.64], !P0 ;  /* 0x22080000ac0b7fae */ /* 0x0003e8000c121844 */
[----:B------:R-:W-:Y:S04]  /*25ea0*/  STL [R1+0x49ec], R180 ;  /* 0x0049ecb401007387 */ /* 0x000fe80000100800 */
[----:B------:R1:W-:Y:S04]  /*25eb0*/  LDGSTS.E [R11+0x22100], [R170.64], !P0 ;  /* 0x22100000aa0b7fae */ /* 0x0003e8000c121844 */
[----:B------:R-:W-:Y:S04]  /*25ec0*/  STL [R1+0x49e8], R181 ;  /* 0x0049e8b501007387 */ /* 0x000fe80000100800 */
[----:B------:R1:W-:Y:S01]  /*25ed0*/  LDGSTS.E [R11+0x22180], [R168.64], !P0 ;  /* 0x22180000a80b7fae */ /* 0x0003e2000c121844 */
[----:B------:R-:W-:-:S02]  /*25ee0*/  ISETP.GE.U32.AND P0, PT, R6, 0x7fffffc8, PT ;  /* 0x7fffffc80600780c */ /* 0x000fc40003f06070 */
[----:B------:R-:W-:Y:S01]  /*25ef0*/  IADD3 R6, R198, -0x1d, RZ ;  /* 0xffffffe3c6067810 */ /* 0x000fe20007ffe0ff */
[----:B------:R-:W-:Y:S01]  /*25f00*/  STL [R1+0x49f4], R178 ;  /* 0x0049f4b201007387 */ /* 0x000fe20000100800 */
[----:B------:R-:W-:-:S03]  /*25f10*/  IMAD R152, R197, 0x18, RZ ;  /* 0x00000018c5987824 */ /* 0x000fc600078e02ff */
[----:B------:R-:W-:Y:S04]  /*25f20*/  STL [R1+0x49f0], R179 ;  /* 0x0049f0b301007387 */ /* 0x000fe80000100800 */
[----:B------:R1:W-:Y:S04]  /*25f30*/  LDGSTS.E [R11+0x22800], [R166.64], !P4 ;  /* 0x22800000a60b7fae */ /* 0x0003e8000e121844 */
[----:B------:R-:W-:Y:S04]  /*25f40*/  STL [R1+0x49fc], R176 ;  /* 0x0049fcb001007387 */ /* 0x000fe80000100800 */
        /* <DEDUP_REMOVED lines=35> */
[----:B------:R-:W-:-:S03]  /*26180*/  IADD3 R7, R15, -0xc, RZ ;  /* 0xfffffff40f077810 */ /* 0x000fc60007ffe0ff */
[----:B------:R-:W-:Y:S04]  /*26190*/  STL [R1+0x4a3c], R160 ;  /* 0x004a3ca001007387 */ /* 0x000fe80000100800 */
[----:B------:R1:W-:Y:S04]  /*261a0*/  LDGSTS.E [R11+0x23800], [R150.64], !P4 ;  /* 0x23800000960b7fae */ /* 0x0003e8000e121844 */
[----:B------:R-:W-:Y:S04]  /*261b0*/  STL [R1+0x4a38], R161 ;  /* 0x004a38a101007387 */ /* 0x000fe80000100800 */
[----:B------:R1:W-:Y:S04]  /*261c0*/  LDGSTS.E [R11+0x23880], [R148.64], !P4 ;  /* 0x23880000940b7fae */ /* 0x0003e8000e121844 */
[----:B------:R-:W-:Y:S04]  /*261d0*/  STL [R1+0x4a44], R158 ;  /* 0x004a449e01007387 */ /* 0x000fe80000100800 */
[----:B------:R1:W-:Y:S01]  /*261e0*/  LDGSTS.E [R11+0x23900], [R146.64], !P4 ;  /* 0x23900000920b7fae */ /* 0x0003e2000e121844 */
[----:B------:R-:W-:-:S03]  /*261f0*/  ISETP.GE.U32.AND P3, PT, R7, 0x7fffffd5, PT ;  /* 0x7fffffd50700780c */ /* 0x000fc60003f66070 */
[----:B------:R-:W-:Y:S04]  /*26200*/  STL [R1+0x4a40], R159 ;  /* 0x004a409f01007387 */ /* 0x000fe80000100800 */
[----:B------:R1:W-:Y:S01]  /*26210*/  LDGSTS.E [R11+0x23980], [R144.64], !P4 ;  /* 0x23980000900b7fae */ /* 0x0003e2000e121844 */
[----:B------:R-:W-:-:S03]  /*26220*/  ISETP.GE.U32.AND P4, PT, R6, 0x7fffffdb, PT ;  /* 0x7fffffdb0600780c */ /* 0x000fc60003f86070 */
[----:B------:R-:W-:Y:S01]  /*26230*/  STL [R1+0x4a4c], R156 ;  /* 0x004a4c9c01007387 */ /* 0x000fe20000100800 */
[----:B------:R-:W-:Y:S01]  /*26240*/  LOP3.LUT R7, R11, 0x20, RZ, 0x3c, !PT ;  /* 0x000000200b077812 */ /* 0x000fe200078e3cff */
[C---:B------:R-:W-:Y:S02]  /*26250*/  IMAD.WIDE R142, R197.reuse, 0x4, R200 ;  /* 0x00000004c58e7825 */ /* 0x040fe400078e02c8 */
[----:B------:R-:W-:Y:S02]  /*26260*/  STL [R1+0x4a48], R157 ;  /* 0x004a489d01007387 */ /* 0x000fe40000100800 */
[C---:B------:R-:W-:Y:S02]  /*26270*/  IMAD.WIDE R140, R197.reuse, 0x4, R8 ;  /* 0x00000004c58c7825 */ /* 0x040fe400078e0208 */
[----:B------:R-:W-:Y:S02]  /*26280*/  STL [R1+0x4a54], R154 ;  /* 0x004a549a01007387 */ /* 0x000fe40000100800 */
[----:B------:R-:W-:-:S02]  /*26290*/  IMAD R128, R197, 0x5, RZ ;  /* 0x00000005c5807824 */ /* 0x000fc400078e02ff */
        /* <DEDUP_REMOVED lines=140> */
[----:B------:R-:W-:-:S03]  /*26b60*/  IMAD.SHL.U32 R72, R197, 0x2, RZ ;  /* 0x00000002c5487824 */ /* 0x000fc600078e00ff */
        /* <DEDUP_REMOVED lines=14> */
[----:B--2---:R-:W-:Y:S01]  /*26c50*/  LOP3.LUT R7, R11, 0x40, RZ, 0x3c, !PT ;  /* 0x000000400b077812 */ /* 0x004fe200078e3cff */
[----:B------:R-:W-:Y:S02]  /*26c60*/  IMAD R64, R197, 0x6, RZ ;  /* 0x00000006c5407824 */ /* 0x000fe400078e02ff */
        /* <DEDUP_REMOVED lines=89> */
[----:B------:R2:W-:Y:S04]  /*27200*/  LDGSTS.E [R7+0x22400], [R46.64], !P0 ;  /* 0x224000002e077fae */ /* 0x0005e8000c121844 */
[----:B------:R-:W-:Y:S01]  /*27210*/  STL [R1+0x4c04], R46 ;  /* 0x004c042e01007387 */ /* 0x000fe20000100800 */
        /* <DEDUP_REMOVED lines=16> */
[----:B------:R2:W-:Y:S01]  /*27320*/  LDGSTS.E [R7+0x22d00], [R34.64], !P4 ;  /* 0x22d0000022077fae */ /* 0x0005e2000e121844 */
[----:B------:R-:W-:-:S03]  /*27330*/  IMAD.WIDE R30, R24, 0x4, R200 ;  /* 0x00000004181e7825 */ /* 0x000fc600078e02c8 */
[----:B------:R-:W-:Y:S04]  /*27340*/  STL [R1+0x4c24], R38 ;  /* 0x004c242601007387 */ /* 0x000fe80000100800 */
[----:B------:R2:W-:Y:S01]  /*27350*/  LDGSTS.E [R7+0x22d80], [R32.64], !P4 ;  /* 0x22d8000020077fae */ /* 0x0005e2000e121844 */
[----:B------:R-:W-:-:S03]  /*27360*/  ISETP.GE.U32.AND P4, PT, R6, 0x7fffffc2, PT ;  /* 0x7fffffc20600780c */ /* 0x000fc60003f86070 */
        /* <DEDUP_REMOVED lines=9> */
[----:B------:R-:W-:-:S03]  /*27400*/  IADD3 R6, R198, -0x8, RZ ;  /* 0xfffffff8c6067810 */ /* 0x000fc60007ffe0ff */
[----:B------:R-:W-:Y:S01]  /*27410*/  STL [R1+0x4c3c], R32 ;  /* 0x004c3c2001007387 */ /* 0x000fe20000100800 */
[----:B------:R-:W-:-:S03]  /*27420*/  IMAD.WIDE R22, R16, 0x4, R200 ;  /* 0x0000000410167825 */ /* 0x000fc600078e02c8 */
[----:B------:R-:W-:Y:S01]  /*27430*/  STL [R1+0x4c38], R33 ;  /* 0x004c382101007387 */ /* 0x000fe20000100800 */
[----:B------:R-:W-:-:S03]  /*27440*/  IMAD.WIDE R20, R16, 0x4, R8 ;  /* 0x0000000410147825 */ /* 0x000fc600078e0208 */
[----:B------:R-:W-:Y:S01]  /*27450*/  STL [R1+0x4c44], R30 ;  /* 0x004c441e01007387 */ /* 0x000fe20000100800 */
[----:B------:R-:W-:-:S03]  /*27460*/  IMAD.WIDE R18, R16, 0x4, R4 ;  /* 0x0000000410127825 */ /* 0x000fc600078e0204 */
[----:B------:R2:W-:Y:S01]  /*27470*/  LDGSTS.E [R7+0x23400], [R30.64], !P0 ;  /* 0x234000001e077fae */ /* 0x0005e2000c121844 */
[----:B------:R-:W-:-:S03]  /*27480*/  IMAD.WIDE R16, R16, 0x4, R2 ;  /* 0x0000000410107825 */ /* 0x000fc600078e0202 */
[----:B------:R-:W-:Y:S04]  /*27490*/  STL [R1+0x4c40], R31 ;  /* 0x004c401f01007387 */ /* 0x000fe80000100800 */
[----:B------:R2:W-:Y:S04]  /*274a0*/  LDGSTS.E [R7+0x23480], [R28.64], !P0 ;  /* 0x234800001c077fae */ /* 0x0005e8000c121844 */
[----:B------:R-:W-:Y:S04]  /*274b0*/  STL [R1+0x4c4c], R28 ;  /* 0x004c4c1c01007387 */ /* 0x000fe80000100800 */
[----:B------:R-:W-:Y:S04]  /*274c0*/  STL [R1+0x4c48], R29 ;  /* 0x004c481d01007387 */ /* 0x000fe80000100800 */
[----:B------:R3:W-:Y:S04]  /*274d0*/  LDGSTS.E [R7+0x23500], [R26.64], !P0 ;  /* 0x235000001a077fae */ /* 0x0007e8000c121844 */
[----:B------:R-:W-:Y:S04]  /*274e0*/  STL [R1+0x4c54], R26 ;  /* 0x004c541a01007387 */ /* 0x000fe80000100800 */
[----:B------:R2:W-:Y:S01]  /*274f0*/  LDGSTS.E [R7+0x23580], [R24.64], !P0 ;  /* 0x2358000018077fae */ /* 0x0005e2000c121844 */
[----:B------:R-:W-:-:S02]  /*27500*/  ISETP.GE.U32.AND P0, PT, R6, 0x7fffffd9, PT ;  /* 0x7fffffd90600780c */ /* 0x000fc40003f06070 */
[----:B------:R-:W-:Y:S01]  /*27510*/  IADD3 R6, R198, -0x4, RZ ;  /* 0xfffffffcc6067810 */ /* 0x000fe20007ffe0ff */
[----:B------:R-:W-:Y:S04]  /*27520*/  STL [R1+0x4c50], R27 ;  /* 0x004c501b01007387 */ /* 0x000fe80000100800 */
        /* <DEDUP_REMOVED lines=10> */
[----:B------:R-:W-:-:S03]  /*275d0*/  IMAD R6, R197, 0x3, RZ ;  /* 0x00000003c5067824 */ /* 0x000fc600078e02ff */
[----:B------:R1:W-:Y:S04]  /*275e0*/  STL [R1+0x4c68], R21 ;  /* 0x004c681501007387 */ /* 0x0003e80000100800 */
[----:B------:R2:W-:Y:S04]  /*275f0*/  STL [R1+0x4c74], R18 ;  /* 0x004c741201007387 */ /* 0x0005e80000100800 */
[----:B------:R-:W-:Y:S01]  /*27600*/  STL [R1+0x4c70], R19 ;  /* 0x004c701301007387 */ /* 0x000fe20000100800 */
[----:B-1----:R-:W-:-:S03]  /*27610*/  IMAD R21, R197, 0x7, RZ ;  /* 0x00000007c5157824 */ /* 0x002fc600078e02ff */
[----:B------:R-:W-:Y:S01]  /*27620*/  STL [R1+0x4c7c], R16 ;  /* 0x004c7c1001007387 */ /* 0x000fe20000100800 */
[--C-:B---3--:R-:W-:Y:S01]  /*27630*/  IMAD.WIDE R26, R21, 0x4, R200.reuse ;  /* 0x00000004151a7825 */ /* 0x108fe200078e02c8 */
[----:B--2---:R-:W-:Y:S02]  /*27640*/  LOP3.LUT R18, R11, 0x60, RZ, 0x3c, !PT ;  /* 0x000000600b127812 */ /* 0x004fe400078e3cff */
[----:B------:R1:W-:Y:S01]  /*27650*/  STL [R1+0x4c78], R17 ;  /* 0x004c781101007387 */ /* 0x0003e20000100800 */
[----:B------:R-:W-:-:S04]  /*27660*/  IMAD.WIDE R14, R6, 0x4, R200 ;  /* 0x00000004060e7825 */ /* 0x000fc800078e02c8 */
[----:B------:R-:W-:-:S04]  /*27670*/  IMAD.WIDE R12, R6, 0x4, R2 ;  /* 0x00000004060c7825 */ /* 0x000fc800078e0202 */
[----:B-1----:R-:W-:Y:S01]  /*27680*/  IMAD.WIDE R16, R21, 0x4, R2 ;  /* 0x0000000415107825 */ /* 0x002fe200078e0202 */
[----:B------:R-:W-:Y:S03]  /*27690*/  STL.64 [R1+0x25a0], R26 ;  /* 0x0025a01a01007387 */ /* 0x000fe60000100a00 */
[----:B------:R-:W-:-:S04]  /*276a0*/  IMAD.WIDE R10, R6, 0x4, R4 ;  /* 0x00000004060a7825 */ /* 0x000fc800078e0204 */
[C---:B----4-:R-:W-:Y:S01]  /*276b0*/  IMAD.WIDE R22, R21.reuse, 0x4, R4 ;  /* 0x0000000415167825 */ /* 0x050fe200078e0204 */
[----:B------:R-:W-:Y:S03]  /*276c0*/  STL.64 [R1+0x2630], R16 ;  /* 0x0026301001007387 */ /* 0x000fe60000100a00 */
[--C-:B------:R-:W-:Y:S01]  /*276d0*/  IMAD.WIDE R6, R6, 0x4, R8.reuse ;  /* 0x0000000406067825 */ /* 0x100fe200078e0208 */
[----:B------:R1:W-:Y:S03]  /*276e0*/  LDGSTS.E [R18+0x20600], [R14.64], !P4 ;  /* 0x206000000e127fae */ /* 0x0003e6000e121844 */
[----:B------:R-:W-:Y:S01]  /*276f0*/  IMAD.WIDE R24, R21, 0x4, R8 ;  /* 0x0000000415187825 */ /* 0x000fe200078e0208 */
[----:B------:R-:W-:Y:S04]  /*27700*/  STL.64 [R1+0x25c8], R22 ;  /* 0x0025c81601007387 */ /* 0x000fe80000100a00 */
[----:B------:R-:W-:Y:S01]  /*27710*/  STL.64 [R1+0x25c0], R24 ;  /* 0x0025c01801007387 */ /* 0x000fe20000100a00 */
[----:B------:R-:W-:-:S03]  /*27720*/  IMAD R19, R197, 0xb, RZ ;  /* 0x0000000bc5137824 */ /* 0x000fc600078e02ff */
[----:B------:R2:W-:Y:S04]  /*27730*/  LDGSTS.E [R18+0x20680], [R6.64], !P4 ;  /* 0x2068000006127fae */ /* 0x0005e8000e121844 */
[----:B------:R-:W-:Y:S04]  /*27740*/  STL [R1+0x4c84], R14 ;  /* 0x004c840e01007387 */ /* 0x000fe80000100800 */
[----:B------:R3:W-:Y:S04]  /*27750*/  LDGSTS.E [R18+0x20700], [R10.64], !P4 ;  /* 0x207000000a127fae */ /* 0x0007e8000e121844 */
[----:B------:R1:W-:Y:S04]  /*27760*/  STL [R1+0x4c80], R15 ;  /* 0x004c800f01007387 */ /* 0x0003e80000100800 */
[----:B------:R4:W-:Y:S04]  /*27770*/  LDGSTS.E [R18+0x20780], [R12.64], !P4 ;  /* 0x207800000c127fae */ /* 0x0009e8000e121844 */
[----:B------:R2:W-:Y:S04]  /*27780*/  STL [R1+0x4c8c], R6 ;  /* 0x004c8c0601007387 */ /* 0x0005e80000100800 */
[----:B------:R2:W-:Y:S04]  /*27790*/  LDGSTS.E [R18+0x20e00], [R26.64], !P0 ;  /* 0x20e000001a127fae */ /* 0x0005e8000c121844 */
[----:B------:R-:W-:Y:S04]  /*277a0*/  STL [R1+0x4c88], R7 ;  /* 0x004c880701007387 */ /* 0x000fe80000100800 */
[----:B------:R3:W-:Y:S01]  /*277b0*/  LDGSTS.E [R18+0x20e80], [R24.64], !P0 ;  /* 0x20e8000018127fae */ /* 0x0007e2000c121844 */
[----:B-1----:R-:W-:-:S03]  /*277c0*/  IMAD.WIDE R14, R19, 0x4, R8 ;  /* 0x00000004130e7825 */ /* 0x002fc600078e0208 */
[----:B------:R-:W-:Y:S04]  /*277d0*/  STL [R1+0x4c94], R10 ;  /* 0x004c940a01007387 */ /* 0x000fe80000100800 */
[----:B------:R1:W-:Y:S01]  /*277e0*/  LDGSTS.E [R18+0x20f00], [R22.64], !P0 ;  /* 0x20f0000016127fae */ /* 0x0003e2000c121844 */
[----:B--2---:R-:W-:-:S03]  /*277f0*/  IMAD R6, R197, 0xf, RZ ;  /* 0x0000000fc5067824 */ /* 0x004fc600078e02ff */
[----:B------:R3:W-:Y:S04]  /*27800*/  STL [R1+0x4c90], R11 ;  /* 0x004c900b01007387 */ /* 0x0007e80000100800 */
[----:B------:R2:W-:Y:S04]  /*27810*/  LDGSTS.E [R18+0x20f80], [R16.64], !P0 ;  /* 0x20f8000010127fae */ /* 0x0005e8000c121844 */
[----:B------:R-:W-:Y:S01]  /*27820*/  STL [R1+0x4c9c], R12 ;  /* 0x004c9c0c01007387 */ /* 0x000fe20000100800 */
[----:B---3--:R-:W-:-:S03]  /*27830*/  IMAD.WIDE R10, R19, 0x4, R2 ;  /* 0x00000004130a7825 */ /* 0x008fc600078e0202 */
[----:B------:R4:W-:Y:S01]  /*27840*/  STL [R1+0x4c98], R13 ;  /* 0x004c980d01007387 */ /* 0x0009e20000100800 */
[----:B--2---:R-:W-:-:S04]  /*27850*/  IMAD.WIDE R16, R19, 0x4, R200 ;  /* 0x0000000413107825 */ /* 0x004fc800078e02c8 */
[----:B----4-:R-:W-:Y:S01]  /*27860*/  IMAD.WIDE R12, R19, 0x4, R4 ;  /* 0x00000004130c7825 */ /* 0x010fe200078e0204 */
[----:B------:R2:W-:Y:S04]  /*27870*/  STL.64 [R1+0x25a8], R16 ;  /* 0x0025a81001007387 */ /* 0x0005e80000100a00 */
[----:B------:R2:W-:Y:S01]  /*27880*/  LDGSTS.E [R18+0x21600], [R16.64], !P3 ;  /* 0x2160000010127fae */ /* 0x0005e2000d921844 */
[----:B------:R-:W-:-:S03]  /*27890*/  IADD3 R7, R198, -0x21, RZ ;  /* 0xffffffdfc6077810 */ /* 0x000fc60007ffe0ff */
[----:B------:R3:W-:Y:S04]  /*278a0*/  STL.64 [R1+0x2638], R14 ;  /* 0x0026380e01007387 */ /* 0x0007e80000100a00 */
[----:B------:R3:W-:Y:S01]  /*278b0*/  LDGSTS.E [R18+0x21680], [R14.64], !P3 ;  /* 0x216800000e127fae */ /* 0x0007e2000d921844 */
[----:B--2---:R-:W-:-:S03]  /*278c0*/  IMAD.WIDE R16, R6, 0x4, R200 ;  /* 0x0000000406107825 */ /* 0x004fc600078e02c8 */
[----:B------:R2:W-:Y:S04]  /*278d0*/  STL.64 [R1+0x2640], R12 ;  /* 0x0026400c01007387 */ /* 0x0005e80000100a00 */
[----:B------:R2:W-:Y:S01]  /*278e0*/  LDGSTS.E [R18+0x21700], [R12.64], !P3 ;  /* 0x217000000c127fae */ /* 0x0005e2000d921844 */
[----:B---3--:R-:W-:-:S03]  /*278f0*/  IMAD.WIDE R14, R6, 0x4, R8 ;  /* 0x00000004060e7825 */ /* 0x008fc600078e0208 */
[----:B------:R3:W-:Y:S04]  /*27900*/  STL.64 [R1+0x2648], R10 ;  /* 0x0026480a01007387 */ /* 0x0007e80000100a00 */
[----:B------:R3:W-:Y:S01]  /*27910*/  LDGSTS.E [R18+0x21780], [R10.64], !P3 ;  /* 0x217800000a127fae */ /* 0x0007e2000d921844 */
[----:B--2---:R-:W-:-:S03]  /*27920*/  IMAD.WIDE R12, R6, 0x4, R4 ;  /* 0x00000004060c7825 */ /* 0x004fc600078e0204 */
[----:B------:R-:W-:Y:S01]  /*27930*/  STL.64 [R1+0x26b0], R16 ;  /* 0x0026b01001007387 */ /* 0x000fe20000100a00 */
[----:B------:R-:W-:-:S03]  /*27940*/  ISETP.GE.U32.AND P3, PT, R7, 0x7fffffc0, PT ;  /* 0x7fffffc00700780c */ /* 0x000fc60003f66070 */
[----:B------:R2:W-:Y:S01]  /*27950*/  STL.64 [R1+0x3230], R14 ;  /* 0x0032300e01007387 */ /* 0x0005e20000100a00 */
[----:B---3--:R-:W-:-:S03]  /*27960*/  IMAD.WIDE R10, R6, 0x4, R2 ;  /* 0x00000004060a7825 */ /* 0x008fc600078e0202 */
[----:B------:R3:W-:Y:S01]  /*27970*/  STL.64 [R1+0x3238], R12 ;  /* 0x0032380c01007387 */ /* 0x0007e20000100a00 */
[----:B------:R-:W-:-:S03]  /*27980*/  IMAD R7, R246, c[0x0][0x190], RZ ;  /* 0x00006400f6077a24 */ /* 0x000fc600078e02ff */
[----:B------:R2:W-:Y:S04]  /*27990*/  STL.64 [R1+0x3240], R10 ;  /* 0x0032400a01007387 */ /* 0x0005e80000100a00 */
[----:B------:R-:W4:Y:S04]  /*279a0*/  LDL.LU R246, [R1+0x4d00] ;  /* 0x004d000001f67983 */ /* 0x000f280000300800 */
[----:B------:R1:W-:Y:S04]  /*279b0*/  LDGSTS.E [R18+0x21e00], [R16.64], !P1 ;  /* 0x21e0000010127fae */ /* 0x0003e8000c921844 */
[----:B------:R2:W-:Y:S04]  /*279c0*/  LDGSTS.E [R18+0x21e80], [R14.64], !P1 ;  /* 0x21e800000e127fae */ /* 0x0005e8000c921844 */
[----:B------:R3:W-:Y:S01]  /*279d0*/  LDGSTS.E [R18+0x21f00], [R12.64], !P1 ;  /* 0x21f000000c127fae */ /* 0x0007e2000c921844 */
[----:B------:R-:W-:-:S03]  /*279e0*/  IADD3 R6, R198, -0x25, RZ ;  /* 0xffffffdbc6067810 */ /* 0x000fc60007ffe0ff */
[----:B------:R1:W-:Y:S01]  /*279f0*/  LDGSTS.E [R18+0x21f80], [R10.64], !P1 ;  /* 0x21f800000a127fae */ /* 0x0003e2000c921844 */
[C---:B--2---:R-:W-:Y:S02]  /*27a00*/  IMAD R14, R197.reuse, 0x13, RZ ;  /* 0x00000013c50e7824 */ /* 0x044fe400078e02ff */
[----:B---3--:R-:W-:Y:S02]  /*27a10*/  IMAD R13, R197, 0x17, RZ ;  /* 0x00000017c50d7824 */ /* 0x008fe400078e02ff */
[----:B------:R-:W-:-:S04]  /*27a20*/  IMAD.WIDE R28, R14, 0x4, R200 ;  /* 0x000000040e1c7825 */ /* 0x000fc800078e02c8 */
[----:B-1----:R-:W-:Y:S01]  /*27a30*/  IMAD.WIDE R22, R13, 0x4, R200 ;  /* 0x000000040d167825 */ /* 0x002fe200078e02c8 */
[----:B------:R-:W-:Y:S01]  /*27a40*/  ISETP.GE.U32.AND P1, PT, R6, 0x7fffffbc, PT ;  /* 0x7fffffbc0600780c */ /* 0x000fe20003f26070 */
[----:B------:R-:W1:Y:S02]  /*27a50*/  S2R R199, SR_TID.X ;  /* 0x0000000000c77919 */ /* 0x000e640000002100 */
[C---:B------:R-:W-:Y:S02]  /*27a60*/  IMAD.WIDE R10, R14.reuse, 0x4, R2 ;  /* 0x000000040e0a7825 */ /* 0x040fe400078e0202 */
[----:B------:R-:W-:Y:S02]  /*27a70*/  STL.64 [R1+0x3228], R22 ;  /* 0x0032281601007387 */ /* 0x000fe40000100a00 */
[----:B------:R-:W-:Y:S02]  /*27a80*/  IMAD.WIDE R24, R14, 0x4, R4 ;  /* 0x000000040e187825 */ /* 0x000fe400078e0204 */
[----:B------:R-:W-:Y:S01]  /*27a90*/  STL.64 [R1+0x26b8], R28 ;  /* 0x0026b81c01007387 */ /* 0x000fe20000100a00 */
[----:B------:R-:W-:-:S02]  /*27aa0*/  IADD3 R20, R198, -0x20, RZ ;  /* 0xffffffe0c6147810 */ /* 0x000fc40007ffe0ff */
[C---:B------:R-:W-:Y:S01]  /*27ab0*/  IADD3 R12, R198.reuse, -0x29, RZ ;  /* 0xffffffd7c60c7810 */ /* 0x040fe20007ffe0ff */
[----:B------:R4:W-:Y:S01]  /*27ac0*/  STL.64 [R1+0x3258], R10 ;  /* 0x0032580a01007387 */ /* 0x0009e20000100a00 */
[----:B------:R-:W-:-:S03]  /*27ad0*/  IADD3 R6, R198, -0x2d, RZ ;  /* 0xffffffd3c6067810 */ /* 0x000fc60007ffe0ff */
[----:B------:R-:W-:Y:S04]  /*27ae0*/  STL.64 [R1+0x3250], R24 ;  /* 0x0032501801007387 */ /* 0x000fe80000100a00 */
[----:B------:R-:W2:Y:S01]  /*27af0*/  LDL.LU R198, [R1+0x728] ;  /* 0x0007280001c67983 */ /* 0x000ea20000300800 */
[----:B------:R-:W-:Y:S01]  /*27b00*/  IMAD.WIDE R26, R14, 0x4, R8 ;  /* 0x000000040e1a7825 */ /* 0x000fe200078e0208 */
[----:B-1----:R-:W-:-:S03]  /*27b10*/  LOP3.LUT R199, R199, 0x1f, RZ, 0xc0, !PT ;  /* 0x0000001fc7c77812 */ /* 0x002fc600078ec0ff */
[----:B------:R-:W-:Y:S01]  /*27b20*/  IMAD.WIDE R14, R13, 0x4, R2 ;  /* 0x000000040d0e7825 */ /* 0x000fe200078e0202 */
[----:B------:R-:W-:Y:S01]  /*27b30*/  ISETP.GE.U32.AND P4, PT, R20, 0x7fffffc1, PT ;  /* 0x7fffffc11400780c */ /* 0x000fe20003f86070 */
[----:B------:R1:W-:Y:S01]  /*27b40*/  LDGSTS.E [R18+0x22600], [R28.64], !P2 ;  /* 0x226000001c127fae */ /* 0x0003e2000d121844 */
[----:B------:R-:W-:Y:S01]  /*27b50*/  ISETP.GE.AND P0, PT, R199, R20, PT ;  /* 0x00000014c700720c */ /* 0x000fe20003f06270 */
[C---:B------:R-:W-:Y:S02]  /*27b60*/  IMAD.WIDE R16, R13.reuse, 0x4, R4 ;  /* 0x000000040d107825 */ /* 0x040fe400078e0204 */
[----:B------:R-:W-:Y:S02]  /*27b70*/  STL.64 [R1+0x3248], R26 ;  /* 0x0032481a01007387 */ /* 0x000fe40000100a00 */
[----:B------:R-:W-:Y:S02]  /*27b80*/  IMAD.WIDE R20, R13, 0x4, R8 ;  /* 0x000000040d147825 */ /* 0x000fe400078e0208 */
[----:B------:R-:W-:Y:S04]  /*27b90*/  STL.64 [R1+0x3270], R14 ;  /* 0x0032700e01007387 */ /* 0x000fe80000100a00 */
[----:B------:R-:W-:Y:S04]  /*27ba0*/  STL.64 [R1+0x3268], R16 ;  /* 0x0032681001007387 */ /* 0x000fe80000100a00 */
[----:B------:R-:W-:Y:S04]  /*27bb0*/  STL.64 [R1+0x3260], R20 ;  /* 0x0032601401007387 */ /* 0x000fe80000100a00 */
[----:B------:R-:W3:Y:S04]  /*27bc0*/  LDL.LU R190, [R1+0x724] ;  /* 0x0007240001be7983 */ /* 0x000ee80000300800 */
[----:B------:R1:W-:Y:S04]  /*27bd0*/  LDGSTS.E [R18+0x22680], [R26.64], !P2 ;  /* 0x226800001a127fae */ /* 0x0003e8000d121844 */
[----:B------:R1:W-:Y:S04]  /*27be0*/  LDGSTS.E [R18+0x22700], [R24.64], !P2 ;  /* 0x2270000018127fae */ /* 0x0003e8000d121844 */
[----:B------:R4:W-:Y:S04]  /*27bf0*/  LDGSTS.E [R18+0x22780], [R10.64], !P2 ;  /* 0x227800000a127fae */ /* 0x0009e8000d121844 */
[----:B------:R1:W-:Y:S04]  /*27c00*/  LDGSTS.E [R18+0x22e00], [R22.64], !P5 ;  /* 0x22e0000016127fae */ /* 0x0003e8000e921844 */
[----:B------:R1:W-:Y:S04]  /*27c10*/  LDGSTS.E [R18+0x22e80], [R20.64], !P5 ;  /* 0x22e8000014127fae */ /* 0x0003e8000e921844 */
[----:B------:R1:W-:Y:S04]  /*27c20*/  LDGSTS.E [R18+0x22f00], [R16.64], !P5 ;  /* 0x22f0000010127fae */ /* 0x0003e8000e921844 */
[----:B------:R1:W-:Y:S01]  /*27c30*/  LDGSTS.E [R18+0x22f80], [R14.64], !P5 ;  /* 0x22f800000e127fae */ /* 0x0003e2000e921844 */
[----:B----4-:R-:W-:-:S03]  /*27c40*/  LEA R10, P2, R7, R246, 0x2 ;  /* 0x000000f6070a7211 */ /* 0x010fc600078410ff */
[----:B------:R-:W-:Y:S01]  /*27c50*/  STL.64 [R1+0x4ce8], R246 ;  /* 0x004ce8f601007387 */ /* 0x000fe20000100a00 */
[----:B------:R-:W-:-:S03]  /*27c60*/  LEA.HI.X.SX32 R11, R7, R247, 0x2, P2 ;  /* 0x000000f7070b7211 */ /* 0x000fc600010f16ff */
[----:B------:R-:W4:Y:S04]  /*27c70*/  LDL.LU R193, [R1+0x174] ;  /* 0x0001740001c17983 */ /* 0x000f280000300800 */
[----:B------:R-:W-:Y:S04]  /*27c80*/  STL.64 [R1+0x1348], R10 ;  /* 0x0013480a01007387 */ /* 0x000fe80000100a00 */
[----:B------:R-:W4:Y:S04]  /*27c90*/  LDL.LU R172, [R1+0x720] ;  /* 0x0007200001ac7983 */ /* 0x000f280000300800 */
[----:B------:R-:W4:Y:S04]  /*27ca0*/  LDL.LU R192, [R1+0x71c] ;  /* 0x00071c0001c07983 */ /* 0x000f280000300800 */
[----:B------:R-:W4:Y:S04]  /*27cb0*/  LDL.LU R175, [R1+0x718] ;  /* 0x0007180001af7983 */ /* 0x000f280000300800 */
[----:B------:R-:W4:Y:S01]  /*27cc0*/  LDL.LU R174, [R1+0x714] ;  /* 0x0007140001ae7983 */ /* 0x000f220000300800 */
[----:B------:R-:W-:-:S03]  /*27cd0*/  ISETP.GE.U32.AND P2, PT, R6, 0x7fffffb4, PT ;  /* 0x7fffffb40600780c */ /* 0x000fc60003f46070 */
[----:B------:R-:W4:Y:S01]  /*27ce0*/  LDL.LU R195, [R1+0x154] ;  /* 0x0001540001c37983 */ /* 0x000f220000300800 */
[----:B------:R-:W-:-:S03]  /*27cf0*/  SEL R6, RZ, 0x4, P0 ;  /* 0x00000004ff067807 */ /* 0x000fc60000000000 */
[----:B------:R-:W4:Y:S04]  /*27d00*/  LDL.LU R177, [R1+0x710] ;  /* 0x0007100001b17983 */ /* 0x000f280000300800 */
        /* <DEDUP_REMOVED lines=11> */
[----:B------:R-:W2:Y:S04]  /*27dc0*/  LDL.LU R185, [R1+0x6ec] ;  /* 0x0006ec0001b97983 */ /* 0x000ea80000300800 */
[----:B------:R-:W2:Y:S01]  /*27dd0*/  LDL.LU R198, [R1+0x6e8] ;  /* 0x0006e80001c67983 */ /* 0x000ea20000300800 */
[----:B---3--:R-:W-:-:S03]  /*27de0*/  IMAD R6, R190, c[0x0][0x190], RZ ;  /* 0x00006400be067a24 */ /* 0x008fc600078e02ff */
[----:B------:R-:W-:Y:S04]  /*27df0*/  STL [R1+0x4ca0], R199 ;  /* 0x004ca0c701007387 */ /* 0x000fe80000100800 */
[----:B------:R-:W3:Y:S04]  /*27e00*/  LDL.LU R184, [R1+0x6e4] ;  /* 0x0006e40001b87983 */ /* 0x000ee80000300800 */
[----:B------:R-:W2:Y:S04]  /*27e10*/  LDL.LU R187, [R1+0x6e0] ;  /* 0x0006e00001bb7983 */ /* 0x000ea80000300800 */
[----:B------:R4:W-:Y:S04]  /*27e20*/  STL [R1+0x178], R6 ;  /* 0x0001780601007387 */ /* 0x0009e80000100800 */
[----:B------:R-:W2:Y:S04]  /*27e30*/  LDL.LU R186, [R1+0x6dc] ;  /* 0x0006dc0001ba7983 */ /* 0x000ea80000300800 */
[----:B------:R-:W2:Y:S04]  /*27e40*/  LDL.LU R189, [R1+0x6d8] ;  /* 0x0006d80001bd7983 */ /* 0x000ea80000300800 */
[----:B------:R-:W2:Y:S04]  /*27e50*/  LDL.LU R188, [R1+0xf4] ;  /* 0x0000f40001bc7983 */ /* 0x000ea80000300800 */
[----:B------:R-:W2:Y:S04]  /*27e60*/  LDL.LU R191, [R1+0x6d4] ;  /* 0x0006d40001bf7983 */ /* 0x000ea80000300800 */
[----:B------:R-:W2:Y:S01]  /*27e70*/  LDL.LU R190, [R1+0x6d0] ;  /* 0x0006d00001be7983 */ /* 0x000ea20000300800 */
[----:B----4-:R-:W-:-:S03]  /*27e80*/  IMAD R6, R193, c[0x0][0x190], RZ ;  /* 0x00006400c1067a24 */ /* 0x010fc600078e02ff */
[----:B------:R-:W4:Y:S04]  /*27e90*/  LDL.LU R193, [R1+0x6cc] ;  /* 0x0006cc0001c17983 */ /* 0x000f280000300800 */
[----:B------:R1:W-:Y:S01]  /*27ea0*/  STL [R1+0x174], R6 ;  /* 0x0001740601007387 */ /* 0x0003e20000100800 */
[----:B------:R-:W-:Y:S02]  /*27eb0*/  IMAD R7, R172, c[0x0][0x190], RZ ;  /* 0x00006400ac077a24 */ /* 0x000fe400078e02ff */
[----:B-1----:R-:W-:Y:S02]  /*27ec0*/  IMAD R6, R192, c[0x0][0x190], RZ ;  /* 0x00006400c0067a24 */ /* 0x002fe400078e02ff */
[----:B------:R-:W4:Y:S01]  /*27ed0*/  LDL.LU R192, [R1+0x6c8] ;  /* 0x0006c80001c07983 */ /* 0x000f220000300800 */
[----:B------:R-:W-:-:S03]  /*27ee0*/  IMAD R10, R175, c[0x0][0x190], RZ ;  /* 0x00006400af0a7a24 */ /* 0x000fc600078e02ff */
[----:B------:R1:W-:Y:S04]  /*27ef0*/  STL [R1+0x16c], R7 ;  /* 0x00016c0701007387 */ /* 0x0003e80000100800 */
[----:B------:R1:W-:Y:S04]  /*27f00*/  STL [R1+0x168], R6 ;  /* 0x0001680601007387 */ /* 0x0003e80000100800 */
[----:B------:R1:W-:Y:S02]  /*27f10*/  STL [R1+0x160], R10 ;  /* 0x0001600a01007387 */ /* 0x0003e40000100800 */
[----:B-1----:R-:W-:-:S02]  /*27f20*/  IMAD R7, R174, c[0x0][0x190], RZ ;  /* 0x00006400ae077a24 */ /* 0x002fc400078e02ff */
[----:B------:R-:W-:Y:S02]  /*27f30*/  IMAD R6, R195, c[0x0][0x190], RZ ;  /* 0x00006400c3067a24 */ /* 0x000fe400078e02ff */
[----:B------:R-:W4:Y:S01]  /*27f40*/  LDL.LU R195, [R1+0xd4] ;  /* 0x0000d40001c37983 */ /* 0x000f220000300800 */
[----:B------:R-:W-:-:S03]  /*27f50*/  IMAD R10, R177, c[0x0][0x190], RZ ;  /* 0x00006400b10a7a24 */ /* 0x000fc600078e02ff */
[----:B------:R1:W-:Y:S04]  /*27f60*/  STL [R1+0x15c], R7 ;  /* 0x00015c0701007387 */ /* 0x0003e80000100800 */
[----:B------:R1:W-:Y:S04]  /*27f70*/  STL [R1+0x154], R6 ;  /* 0x0001540601007387 */ /* 0x0003e80000100800 */
[----:B------:R1:W-:Y:S02]  /*27f80*/  STL [R1+0x150], R10 ;  /* 0x0001500a01007387 */ /* 0x0003e40000100800 */
[----:B-1----:R-:W-:-:S02]  /*27f90*/  IMAD R7, R194, c[0x0][0x190], RZ ;  /* 0x00006400c2077a24 */ /* 0x002fc400078e02ff */
[----:B------:R-:W4:Y:S01]  /*27fa0*/  LDL.LU R194, [R1+0x6c4] ;  /* 0x0006c40001c27983 */ /* 0x000f220000300800 */
[----:B------:R-:W-:-:S05]  /*27fb0*/  IMAD R6, R176, c[0x0][0x190], RZ ;  /* 0x00006400b0067a24 */ /* 0x000fca00078e02ff */
[----:B------:R1:W-:Y:S01]  /*27fc0*/  STL [R1+0x14c], R6 ;  /* 0x00014c0601007387 */ /* 0x0003e20000100800 */
[----:B------:R-:W-:-:S03]  /*27fd0*/  IMAD R10, R178, c[0x0][0x190], RZ ;  /* 0x00006400b20a7a24 */ /* 0x000fc600078e02ff */
[----:B------:R-:W-:Y:S01]  /*27fe0*/  STL [R1+0x144], R7 ;  /* 0x0001440701007387 */ /* 0x000fe20000100800 */
[----:B-1----:R-:W-:-:S05]  /*27ff0*/  IMAD R6, R179, c[0x0][0x190], RZ ;  /* 0x00006400b3067a24 */ /* 0x002fca00078e02ff */
[----:B------:R1:W-:Y:S04]  /*28000*/  STL [R1+0x13c], R6 ;  /* 0x00013c0601007387 */ /* 0x0003e80000100800 */
[----:B------:R3:W-:Y:S01]  /*28010*/  STL [R1+0x138], R10 ;  /* 0x0001380a01007387 */ /* 0x0007e20000100800 */
[----:B-1----:R-:W-:-:S03]  /*28020*/  IMAD R6, R196, c[0x0][0x190], RZ ;  /* 0x00006400c4067a24 */ /* 0x002fc600078e02ff */
[----:B------:R-:W4:Y:S01]  /*28030*/  LDL.LU R196, [R1+0x6c0] ;  /* 0x0006c00001c47983 */ /* 0x000f220000300800 */
[----:B------:R-:W-:Y:S02]  /*28040*/  IMAD R7, R181, c[0x0][0x190], RZ ;  /* 0x00006400b5077a24 */ /* 0x000fe400078e02ff */
[----:B---3--:R-:W-:-:S03]  /*28050*/  IMAD R10, R182, c[0x0][0x190], RZ ;  /* 0x00006400b60a7a24 */ /* 0x008fc600078e02ff */
[----:B------:R1:W-:Y:S04]  /*28060*/  STL [R1+0x134], R7 ;  /* 0x0001340701007387 */ /* 0x0003e80000100800 */
[----:B------:R3:W-:Y:S01]  /*28070*/  STL [R1+0x12c], R6 ;  /* 0x00012c0601007387 */ /* 0x0007e20000100800 */
[----:B-1----:R-:W-:Y:S02]  /*28080*/  IMAD R7, R180, c[0x0][0x190], RZ ;  /* 0x00006400b4077a24 */ /* 0x002fe400078e02ff */
[----:B---3--:R-:W-:-:S03]  /*28090*/  IMAD R6, R183, c[0x0][0x190], RZ ;  /* 0x00006400b7067a24 */ /* 0x008fc600078e02ff */
[----:B------:R-:W-:Y:S04]  /*280a0*/  STL [R1+0x124], R7 ;  /* 0x0001240701007387 */ /* 0x000fe80000100800 */
[----:B------:R2:W-:Y:S04]  /*280b0*/  STL [R1+0x120], R6 ;  /* 0x0001200601007387 */ /* 0x0005e80000100800 */
[----:B------:R1:W-:Y:S01]  /*280c0*/  STL [R1+0x11c], R10 ;  /* 0x00011c0a01007387 */ /* 0x0003e20000100800 */
[----:B--2---:R-:W-:-:S03]  /*280d0*/  IMAD R6, R198, c[0x0][0x190], RZ ;  /* 0x00006400c6067a24 */ /* 0x004fc600078e02ff */
[----:B------:R-:W2:Y:S01]  /*280e0*/  LDL.LU R198, [R1+0x6bc] ;  /* 0x0006bc0001c67983 */ /* 0x000ea20000300800 */
[----:B------:R-:W-:Y:S02]  /*280f0*/  IMAD R7, R185, c[0x0][0x190], RZ ;  /* 0x00006400b9077a24 */ /* 0x000fe400078e02ff */
[----:B-1----:R-:W-:-:S03]  /*28100*/  IMAD R10, R187, c[0x0][0x190], RZ ;  /* 0x00006400bb0a7a24 */ /* 0x002fc600078e02ff */
[----:B------:R1:W-:Y:S04]  /*28110*/  STL [R1+0x118], R7 ;  /* 0x0001180701007387 */ /* 0x0003e80000100800 */
[----:B------:R3:W-:Y:S01]  /*28120*/  STL [R1+0x110], R6 ;  /* 0x0001100601007387 */ /* 0x0007e20000100800 */
[----:B-1----:R-:W-:Y:S02]  /*28130*/  IMAD R7, R184, c[0x0][0x190], RZ ;  /* 0x00006400b8077a24 */ /* 0x002fe400078e02ff */
[----:B---3--:R-:W-:-:S03]  /*28140*/  IMAD R6, R186, c[0x0][0x190], RZ ;  /* 0x00006400ba067a24 */ /* 0x008fc600078e02ff */
[----:B------:R1:W-:Y:S04]  /*28150*/  STL [R1+0x10c], R7 ;  /* 0x00010c0701007387 */ /* 0x0003e80000100800 */
[----:B------:R3:W-:Y:S01]  /*28160*/  STL [R1+0x104], R10 ;  /* 0x0001040a01007387 */ /* 0x0007e20000100800 */
[----:B-1----:R-:W-:-:S03]  /*28170*/  IMAD R7, R189, c[0x0][0x190], RZ ;  /* 0x00006400bd077a24 */ /* 0x002fc600078e02ff */
[----:B------:R1:W-:Y:S01]  /*28180*/  STL [R1+0x100], R6 ;  /* 0x0001000601007387 */ /* 0x0003e20000100800 */
[----:B---3--:R-:W-:-:S03]  /*28190*/  IMAD R10, R188, c[0x0][0x190], RZ ;  /* 0x00006400bc0a7a24 */ /* 0x008fc600078e02ff */
[----:B------:R3:W-:Y:S04]  /*281a0*/  STL [R1+0xfc], R7 ;  /* 0x0000fc0701007387 */ /* 0x0007e80000100800 */
[----:B------:R-:W-:Y:S01]  /*281b0*/  STL [R1+0xf4], R10 ;  /* 0x0000f40a01007387 */ /* 0x000fe20000100800 */
[----:B-1----:R-:W-:Y:S02]  /*281c0*/  IMAD R6, R191, c[0x0][0x190], RZ ;  /* 0x00006400bf067a24 */ /* 0x002fe400078e02ff */
[----:B---3--:R-:W-:Y:S02]  /*281d0*/  IMAD R7, R190, c[0x0][0x190], RZ ;  /* 0x00006400be077a24 */ /* 0x008fe400078e02ff */
[----:B------:R-:W3:Y:S04]  /*281e0*/  LDL.LU R190, [R1+0x6b8] ;  /* 0x0006b80001be7983 */ /* 0x000ee80000300800 */
[----:B------:R4:W-:Y:S04]  /*281f0*/  STL [R1+0xec], R6 ;  /* 0x0000ec0601007387 */ /* 0x0009e80000100800 */
[----:B------:R-:W-:Y:S04]  /*28200*/  STL [R1+0xe8], R7 ;  /* 0x0000e80701007387 */ /* 0x000fe80000100800 */
[----:B------:R-:W3:Y:S01]  /*28210*/  LDL.LU R172, [R1+0x6b4] ;  /* 0x0006b40001ac7983 */ /* 0x000ee20000300800 */
[----:B----4-:R-:W-:-:S03]  /*28220*/  IMAD R6, R193, c[0x0][0x190], RZ ;  /* 0x00006400c1067a24 */ /* 0x010fc600078e02ff */
[----:B------:R-:W4:Y:S04]  /*28230*/  LDL.LU R193, [R1+0xb4] ;  /* 0x0000b40001c17983 */ /* 0x000f280000300800 */
[----:B------:R1:W-:Y:S04]  /*28240*/  STL [R1+0xe4], R6 ;  /* 0x0000e40601007387 */ /* 0x0003e80000100800 */
[----:B------:R-:W4:Y:S04]  /*28250*/  LDL.LU R175, [R1+0x6b0] ;  /* 0x0006b00001af7983 */ /* 0x000f280000300800 */
[----:B------:R-:W4:Y:S01]  /*28260*/  LDL.LU R174, [R1+0x6ac] ;  /* 0x0006ac0001ae7983 */ /* 0x000f220000300800 */
[----:B-1----:R-:W-:-:S05]  /*28270*/  IMAD R6, R192, c[0x0][0x190], RZ ;  /* 0x00006400c0067a24 */ /* 0x002fca00078e02ff */
[----:B------:R1:W-:Y:S04]  /*28280*/  STL [R1+0xdc], R6 ;  /* 0x0000dc0601007387 */ /* 0x0003e80000100800 */
[----:B------:R-:W4:Y:S04]  /*28290*/  LDL.LU R192, [R1+0x6a8] ;  /* 0x0006a80001c07983 */ /* 0x000f280000300800 */
[----:B------:R-:W4:Y:S04]  /*282a0*/  LDL.LU R177, [R1+0x6a4] ;  /* 0x0006a40001b17983 */ /* 0x000f280000300800 */
[----:B------:R-:W4:Y:S01]  /*282b0*/  LDL.LU R176, [R1+0x3e0] ;  /* 0x0003e00001b07983 */ /* 0x000f220000300800 */
[----:B-1----:R-:W-:-:S05]  /*282c0*/  IMAD R6, R195, c[0x0][0x190], RZ ;  /* 0x00006400c3067a24 */ /* 0x002fca00078e02ff */
[----:B------:R1:W-:Y:S04]  /*282d0*/  STL [R1+0xd4], R6 ;  /* 0x0000d40601007387 */ /* 0x0003e80000100800 */
[----:B------:R-:W4:Y:S04]  /*282e0*/  LDL.LU R195, [R1+0x3f4] ;  /* 0x0003f40001c37983 */ /* 0x000f280000300800 */
[----:B------:R-:W4:Y:S01]  /*282f0*/  LDL.LU R179, [R1+0x408] ;  /* 0x0004080001b37983 */ /* 0x000f220000300800 */
[----:B-1----:R-:W-:-:S03]  /*28300*/  IMAD R6, R194, c[0x0][0x190], RZ ;  /* 0x00006400c2067a24 */ /* 0x002fc600078e02ff */
[----:B------:R-:W4:Y:S04]  /*28310*/  LDL.LU R178, [R1+0x420] ;  /* 0x0004200001b27983 */ /* 0x000f280000300800 */
[----:B------:R1:W-:Y:S04]  /*28320*/  STL [R1+0xd0], R6 ;  /* 0x0000d00601007387 */ /* 0x0003e80000100800 */
[----:B------:R-:W4:Y:S04]  /*28330*/  LDL.LU R181, [R1+0x430] ;  /* 0x0004300001b57983 */ /* 0x000f280000300800 */
[----:B------:R-:W4:Y:S04]  /*28340*/  LDL.LU R194, [R1+0x448] ;  /* 0x0004480001c27983 */ /* 0x000f280000300800 */
[----:B------:R-:W4:Y:S04]  /*28350*/  LDL.LU R180, [R1+0x458] ;  /* 0x0004580001b47983 */ /* 0x000f280000300800 */
[----:B------:R-:W4:Y:S01]  /*28360*/  LDL.LU R183, [R1+0x470] ;  /* 0x0004700001b77983 */ /* 0x000f220000300800 */
[----:B-1----:R-:W-:-:S05]  /*28370*/  IMAD R6, R196, c[0x0][0x190], RZ ;  /* 0x00006400c4067a24 */ /* 0x002fca00078e02ff */
[----:B------:R2:W-:Y:S04]  /*28380*/  STL [R1+0xcc], R6 ;  /* 0x0000cc0601007387 */ /* 0x0005e80000100800 */
[----:B------:R-:W4:Y:S04]  /*28390*/  LDL.LU R182, [R1+0x484] ;  /* 0x0004840001b67983 */ /* 0x000f280000300800 */
[----:B------:R-:W4:Y:S04]  /*283a0*/  LDL.LU R185, [R1+0x498] ;  /* 0x0004980001b97983 */ /* 0x000f280000300800 */
[----:B------:R-:W4:Y:S04]  /*283b0*/  LDL.LU R196, [R1+0x4b0] ;  /* 0x0004b00001c47983 */ /* 0x000f280000300800 */
[----:B------:R-:W4:Y:S04]  /*283c0*/  LDL.LU R184, [R1+0x4c4] ;  /* 0x0004c40001b87983 */ /* 0x000f280000300800 */
[----:B------:R-:W4:Y:S01]  /*283d0*/  LDL.LU R187, [R1+0x4d8] ;  /* 0x0004d80001bb7983 */ /* 0x000f220000300800 */
[----:B--2---:R-:W-:-:S05]  /*283e0*/  IMAD R6, R198, c[0x0][0x190], RZ ;  /* 0x00006400c6067a24 */ /* 0x004fca00078e02ff */
[----:B------:R3:W-:Y:S04]  /*283f0*/  STL [R1+0xc4], R6 ;  /* 0x0000c40601007387 */ /* 0x0007e80000100800 */
[----:B------:R-:W2:Y:S04]  /*28400*/  LDL.LU R186, [R1+0x4f0] ;  /* 0x0004f00001ba7983 */ /* 0x000ea80000300800 */
[----:B------:R-:W2:Y:S04]  /*28410*/  LDL.LU R189, [R1+0x500] ;  /* 0x0005000001bd7983 */ /* 0x000ea80000300800 */
[----:B------:R-:W2:Y:S04]  /*28420*/  LDL.LU R188, [R1+0x518] ;  /* 0x0005180001bc7983 */ /* 0x000ea80000300800 */
[----:B------:R-:W2:Y:S04]  /*28430*/  LDL.LU R191, [R1+0x528] ;  /* 0x0005280001bf7983 */ /* 0x000ea80000300800 */
[----:B------:R-:W2:Y:S01]  /*28440*/  LDL.LU R198, [R1+0x540] ;  /* 0x0005400001c67983 */ /* 0x000ea20000300800 */
[----:B---3--:R-:W-:-:S03]  /*28450*/  IMAD R6, R190, c[0x0][0x190], RZ ;  /* 0x00006400be067a24 */ /* 0x008fc600078e02ff */
[----:B------:R-:W3:Y:S04]  /*28460*/  LDL.LU R190, [R1+0x554] ;  /* 0x0005540001be7983 */ /* 0x000ee80000300800 */
[----:B------:R4:W-:Y:S01]  /*28470*/  STL [R1+0xc0], R6 ;  /* 0x0000c00601007387 */ /* 0x0009e20000100800 */
[----:B------:R-:W-:Y:S02]  /*28480*/  IMAD R7, R172, c[0x0][0x190], RZ ;  /* 0x00006400ac077a24 */ /* 0x000fe400078e02ff */
[----:B----4-:R-:W-:Y:S02]  /*28490*/  IMAD R6, R193, c[0x0][0x190], RZ ;  /* 0x00006400c1067a24 */ /* 0x010fe400078e02ff */
        /* <DEDUP_REMOVED lines=9> */
[----:B------:R-:W-:Y:S04]  /*28530*/  STL [R1+0xa8], R7 ;  /* 0x0000a80701007387 */ /* 0x000fe80000100800 */
[----:B------:R1:W-:Y:S04]  /*28540*/  STL [R1+0xa4], R6 ;  /* 0x0000a40601007387 */ /* 0x0003e80000100800 */
[----:B------:R1:W-:Y:S02]  /*28550*/  STL [R1+0x9c], R10 ;  /* 0x00009c0a01007387 */ /* 0x0003e40000100800 */
[----:B-1----:R-:W-:-:S02]  /*28560*/  IMAD R6, R176, c[0x0][0x190], RZ ;  /* 0x00006400b0067a24 */ /* 0x002fc400078e02ff */
[----:B------:R-:W-:Y:S02]  /*28570*/  IMAD R7, R195, c[0x0][0x190], RZ ;  /* 0x00006400c3077a24 */ /* 0x000fe400078e02ff */
[----:B------:R-:W4:Y:S04]  /*28580*/  LDL.LU R195, [R1+0x594] ;  /* 0x0005940001c37983 */ /* 0x000f280000300800 */
[----:B------:R1:W-:Y:S01]  /*28590*/  STL [R1+0x3e0], R6 ;  /* 0x0003e00601007387 */ /* 0x0003e20000100800 */
[----:B------:R-:W-:-:S03]  /*285a0*/  IMAD R10, R178, c[0x0][0x190], RZ ;  /* 0x00006400b20a7a24 */ /* 0x000fc600078e02ff */
[----:B------:R1:W-:Y:S02]  /*285b0*/  STL [R1+0x3f4], R7 ;  /* 0x0003f40701007387 */ /* 0x0003e40000100800 */
[----:B-1----:R-:W-:-:S05]  /*285c0*/  IMAD R6, R179, c[0x0][0x190], RZ ;  /* 0x00006400b3067a24 */ /* 0x002fca00078e02ff */
[----:B------:R1:W-:Y:S01]  /*285d0*/  STL [R1+0x408], R6 ;  /* 0x0004080601007387 */ /* 0x0003e20000100800 */
[----:B------:R-:W-:-:S03]  /*285e0*/  IMAD R7, R181, c[0x0][0x190], RZ ;  /* 0x00006400b5077a24 */ /* 0x000fc600078e02ff */
[----:B------:R-:W-:Y:S01]  /*285f0*/  STL [R1+0x420], R10 ;  /* 0x0004200a01007387 */ /* 0x000fe20000100800 */
[----:B-1----:R-:W-:-:S03]  /*28600*/  IMAD R6, R194, c[0x0][0x190], RZ ;  /* 0x00006400c2067a24 */ /* 0x002fc600078e02ff */
[----:B------:R-:W4:Y:S04]  /*28610*/  LDL.LU R194, [R1+0x5a8] ;  /* 0x0005a80001c27983 */ /* 0x000f280000300800 */
[----:B------:R1:W-:Y:S04]  /*28620*/  STL [R1+0x430], R7 ;  /* 0x0004300701007387 */ /* 0x0003e80000100800 */
[----:B------:R1:W-:Y:S02]  /*28630*/  STL [R1+0x448], R6 ;  /* 0x0004480601007387 */ /* 0x0003e40000100800 */
[----:B-1----:R-:W-:-:S02]  /*28640*/  IMAD R7, R180, c[0x0][0x190], RZ ;  /* 0x00006400b4077a24 */ /* 0x002fc400078e02ff */
[----:B------:R-:W-:Y:S02]  /*28650*/  IMAD R10, R182, c[0x0][0x190], RZ ;  /* 0x00006400b60a7a24 */ /* 0x000fe400078e02ff */
[----:B------:R-:W-:Y:S01]  /*28660*/  IMAD R6, R183, c[0x0][0x190], RZ ;  /* 0x00006400b7067a24 */ /* 0x000fe200078e02ff */
[----:B------:R-:W-:Y:S04]  /*28670*/  STL [R1+0x458], R7 ;  /* 0x0004580701007387 */ /* 0x000fe80000100800 */
[----:B------:R1:W-:Y:S04]  /*28680*/  STL [R1+0x470], R6 ;  /* 0x0004700601007387 */ /* 0x0003e80000100800 */
[----:B------:R1:W-:Y:S02]  /*28690*/  STL [R1+0x484], R10 ;  /* 0x0004840a01007387 */ /* 0x0003e40000100800 */
[----:B-1----:R-:W-:-:S02]  /*286a0*/  IMAD R6, R196, c[0x0][0x190], RZ ;  /* 0x00006400c4067a24 */ /* 0x002fc400078e02ff */
[----:B------:R-:W4:Y:S01]  /*286b0*/  LDL.LU R196, [R1+0x5c0] ;  /* 0x0005c00001c47983 */ /* 0x000f220000300800 */
[----:B------:R-:W-:Y:S02]  /*286c0*/  IMAD R7, R185, c[0x0][0x190], RZ ;  /* 0x00006400b9077a24 */ /* 0x000fe400078e02ff */
[----:B------:R-:W-:-:S03]  /*286d0*/  IMAD R10, R187, c[0x0][0x190], RZ ;  /* 0x00006400bb0a7a24 */ /* 0x000fc600078e02ff */
[----:B------:R1:W-:Y:S04]  /*286e0*/  STL [R1+0x498], R7 ;  /* 0x0004980701007387 */ /* 0x0003e80000100800 */
[----:B------:R2:W-:Y:S01]  /*286f0*/  STL [R1+0x4b0], R6 ;  /* 0x0004b00601007387 */ /* 0x0005e20000100800 */
[----:B-1----:R-:W-:Y:S02]  /*28700*/  IMAD R7, R184, c[0x0][0x190], RZ ;  /* 0x00006400b8077a24 */ /* 0x002fe400078e02ff */
[----:B--2---:R-:W-:-:S03]  /*28710*/  IMAD R6, R186, c[0x0][0x190], RZ ;  /* 0x00006400ba067a24 */ /* 0x004fc600078e02ff */
[----:B------:R1:W-:Y:S04]  /*28720*/  STL [R1+0x4c4], R7 ;  /* 0x0004c40701007387 */ /* 0x0003e80000100800 */
[----:B------:R2:W-:Y:S01]  /*28730*/  STL [R1+0x4d8], R10 ;  /* 0x0004d80a01007387 */ /* 0x0005e20000100800 */
[----:B-1----:R-:W-:-:S03]  /*28740*/  IMAD R7, R189, c[0x0][0x190], RZ ;  /* 0x00006400bd077a24 */ /* 0x002fc600078e02ff */
[----:B------:R-:W-:Y:S01]  /*28750*/  STL [R1+0x4f0], R6 ;  /* 0x0004f00601007387 */ /* 0x000fe20000100800 */
[----:B--2---:R-:W-:-:S03]  /*28760*/  IMAD R10, R188, c[0x0][0x190], RZ ;  /* 0x00006400bc0a7a24 */ /* 0x004fc600078e02ff */
[----:B------:R1:W-:Y:S04]  /*28770*/  STL [R1+0x500], R7 ;  /* 0x0005000701007387 */ /* 0x0003e80000100800 */
[----:B------:R-:W-:Y:S01]  /*28780*/  STL [R1+0x518], R10 ;  /* 0x0005180a01007387 */ /* 0x000fe20000100800 */
[----:B-1----:R-:W-:-:S03]  /*28790*/  IMAD R7, R198, c[0x0][0x190], RZ ;  /* 0x00006400c6077a24 */ /* 0x002fc600078e02ff */
[----:B------:R-:W2:Y:S01]  /*287a0*/  LDL.LU R198, [R1+0x5d0] ;  /* 0x0005d00001c67983 */ /* 0x000ea20000300800 */
[----:B------:R-:W-:-:S05]  /*287b0*/  IMAD R6, R191, c[0x0][0x190], RZ ;  /* 0x00006400bf067a24 */ /* 0x000fca00078e02ff */
[----:B------:R3:W-:Y:S04]  /*287c0*/  STL [R1+0x528], R6 ;  /* 0x0005280601007387 */ /* 0x0007e80000100800 */
[----:B------:R-:W-:Y:S04]  /*287d0*/  STL [R1+0x540], R7 ;  /* 0x0005400701007387 */ /* 0x000fe80000100800 */
[----:B------:R-:W2:Y:S01]  /*287e0*/  LDL.LU R172, [R1+0x5e8] ;  /* 0x0005e80001ac7983 */ /* 0x000ea20000300800 */
[----:B---3--:R-:W-:-:S03]  /*287f0*/  IMAD R6, R190, c[0x0][0x190], RZ ;  /* 0x00006400be067a24 */ /* 0x008fc600078e02ff */
[----:B------:R-:W3:Y:S04]  /*28800*/  LDL.LU R190, [R1+0x600] ;  /* 0x0006000001be7983 */ /* 0x000ee80000300800 */
[----:B------:R4:W-:Y:S04]  /*28810*/  STL [R1+0x554], R6 ;  /* 0x0005540601007387 */ /* 0x0009e80000100800 */
[----:B------:R-:W3:Y:S04]  /*28820*/  LDL.LU R175, [R1+0x614] ;  /* 0x0006140001af7983 */ /* 0x000ee80000300800 */
[----:B------:R-:W3:Y:S01]  /*28830*/  LDL.LU R174, [R1+0x628] ;  /* 0x0006280001ae7983 */ /* 0x000ee20000300800 */
[----:B----4-:R-:W-:-:S05]  /*28840*/  IMAD R6, R193, c[0x0][0x190], RZ ;  /* 0x00006400c1067a24 */ /* 0x010fca00078e02ff */
[----:B------:R1:W-:Y:S04]  /*28850*/  STL [R1+0x568], R6 ;  /* 0x0005680601007387 */ /* 0x0003e80000100800 */
[----:B------:R-:W4:Y:S04]  /*28860*/  LDL.LU R193, [R1+0x640] ;  /* 0x0006400001c17983 */ /* 0x000f280000300800 */
        /* <DEDUP_REMOVED lines=27> */
[----:B--2---:R-:W-:-:S03]  /*28a20*/  IMAD R6, R198, c[0x0][0x190], RZ ;  /* 0x00006400c6067a24 */ /* 0x004fc600078e02ff */
[----:B------:R-:W2:Y:S04]  /*28a30*/  LDL.LU R198, [R1+0x658] ;  /* 0x0006580001c67983 */ /* 0x000ea80000300800 */
[----:B------:R3:W-:Y:S01]  /*28a40*/  STL [R1+0x5d0], R6 ;  /* 0x0005d00601007387 */ /* 0x0007e20000100800 */
[----:B------:R-:W-:Y:S02]  /*28a50*/  IMAD R7, R172, c[0x0][0x190], RZ ;  /* 0x00006400ac077a24 */ /* 0x000fe400078e02ff */
[----:B---3--:R-:W-:Y:S02]  /*28a60*/  IMAD R6, R190, c[0x0][0x190], RZ ;  /* 0x00006400be067a24 */ /* 0x008fe400078e02ff */
[----:B------:R-:W3:Y:S04]  /*28a70*/  LDL.LU R190, [R1+0x654] ;  /* 0x0006540001be7983 */ /* 0x000ee80000300800 */
[----:B------:R1:W-:Y:S01]  /*28a80*/  STL [R1+0x5e8], R7 ;  /* 0x0005e80701007387 */ /* 0x0003e20000100800 */
[----:B------:R-:W-:-:S03]  /*28a90*/  IMAD R10, R175, c[0x0][0x190], RZ ;  /* 0x00006400af0a7a24 */ /* 0x000fc600078e02ff */
[----:B------:R4:W-:Y:S01]  /*28aa0*/  STL [R1+0x600], R6 ;  /* 0x0006000601007387 */ /* 0x0009e20000100800 */
[----:B-1----:R-:W-:-:S03]  /*28ab0*/  IMAD R7, R174, c[0x0][0x190], RZ ;  /* 0x00006400ae077a24 */ /* 0x002fc600078e02ff */
[----:B------:R1:W-:Y:S01]  /*28ac0*/  STL [R1+0x614], R10 ;  /* 0x0006140a01007387 */ /* 0x0003e20000100800 */
[----:B----4-:R-:W-:-:S03]  /*28ad0*/  IMAD R6, R193, c[0x0][0x190], RZ ;  /* 0x00006400c1067a24 */ /* 0x010fc600078e02ff */
[----:B------:R-:W4:Y:S01]  /*28ae0*/  LDL.LU R193, [R1+0x64c] ;  /* 0x00064c0001c17983 */ /* 0x000f220000300800 */
[----:B-1----:R-:W-:-:S03]  /*28af0*/  IMAD R10, R177, c[0x0][0x190], RZ ;  /* 0x00006400b10a7a24 */ /* 0x002fc600078e02ff */
        /* <DEDUP_REMOVED lines=28> */
[----:B------:R1:W-:Y:S02]  /*28cc0*/  STL [R1+0x680], R6 ;  /* 0x0006800601007387 */ /* 0x0003e40000100800 */
[----:B-1----:R-:W-:Y:S02]  /*28cd0*/  IMAD R7, R184, c[0x0][0x190], RZ ;  /* 0x00006400b8077a24 */ /* 0x002fe400078e02ff */
[----:B------:R-:W-:-:S03]  /*28ce0*/  IMAD R6, R186, c[0x0][0x190], RZ ;  /* 0x00006400ba067a24 */ /* 0x000fc600078e02ff */
[----:B------:R1:W-:Y:S04]  /*28cf0*/  STL [R1+0x67c], R7 ;  /* 0x00067c0701007387 */ /* 0x0003e80000100800 */
[----:B------:R1:W-:Y:S02]  /*28d00*/  STL [R1+0x674], R10 ;  /* 0x0006740a01007387 */ /* 0x0003e40000100800 */
[----:B-1----:R-:W-:Y:S02]  /*28d10*/  IMAD R7, R189, c[0x0][0x190], RZ ;  /* 0x00006400bd077a24 */ /* 0x002fe400078e02ff */
[----:B------:R-:W-:Y:S01]  /*28d20*/  STL [R1+0x670], R6 ;  /* 0x0006700601007387 */ /* 0x000fe20000100800 */
[----:B------:R-:W-:-:S03]  /*28d30*/  IMAD R10, R188, c[0x0][0x190], RZ ;  /* 0x00006400bc0a7a24 */ /* 0x000fc600078e02ff */
[----:B------:R1:W-:Y:S04]  /*28d40*/  STL [R1+0x66c], R7 ;  /* 0x00066c0701007387 */ /* 0x0003e80000100800 */
[----:B------:R-:W-:Y:S01]  /*28d50*/  STL [R1+0x664], R10 ;  /* 0x0006640a01007387 */ /* 0x000fe20000100800 */
[----:B-1----:R-:W-:-:S03]  /*28d60*/  IMAD R7, R196, c[0x0][0x190], RZ ;  /* 0x00006400c4077a24 */ /* 0x002fc600078e02ff */
[----:B------:R-:W4:Y:S01]  /*28d70*/  LDL.LU R196, [R1+0x638] ;  /* 0x0006380001c47983 */ /* 0x000f220000300800 */
[----:B------:R-:W-:-:S05]  /*28d80*/  IMAD R6, R191, c[0x0][0x190], RZ ;  /* 0x00006400bf067a24 */ /* 0x000fca00078e02ff */
[----:B------:R2:W-:Y:S04]  /*28d90*/  STL [R1+0x660], R6 ;  /* 0x0006600601007387 */ /* 0x0005e80000100800 */
[----:B------:R-:W-:Y:S04]  /*28da0*/  STL [R1+0x65c], R7 ;  /* 0x00065c0701007387 */ /* 0x000fe80000100800 */
[----:B------:R-:W4:Y:S01]  /*28db0*/  LDL.LU R172, [R1+0x634] ;  /* 0x0006340001ac7983 */ /* 0x000f220000300800 */
[----:B--2---:R-:W-:-:S03]  /*28dc0*/  IMAD R6, R198, c[0x0][0x190], RZ ;  /* 0x00006400c6067a24 */ /* 0x004fc600078e02ff */
[----:B------:R-:W2:Y:S04]  /*28dd0*/  LDL.LU R198, [R1+0x630] ;  /* 0x0006300001c67983 */ /* 0x000ea80000300800 */
[----:B------:R3:W-:Y:S04]  /*28de0*/  STL [R1+0x658], R6 ;  /* 0x0006580601007387 */ /* 0x0007e80000100800 */
[----:B------:R-:W2:Y:S04]  /*28df0*/  LDL.LU R175, [R1+0x62c] ;  /* 0x00062c0001af7983 */ /* 0x000ea80000300800 */
[----:B------:R-:W2:Y:S01]  /*28e00*/  LDL.LU R174, [R1+0x624] ;  /* 0x0006240001ae7983 */ /* 0x000ea20000300800 */
[----:B---3--:R-:W-:-:S05]  /*28e10*/  IMAD R6, R190, c[0x0][0x190], RZ ;  /* 0x00006400be067a24 */ /* 0x008fca00078e02ff */
[----:B------:R4:W-:Y:S04]  /*28e20*/  STL [R1+0x654], R6 ;  /* 0x0006540601007387 */ /* 0x0009e80000100800 */
[----:B------:R-:W3:Y:S04]  /*28e30*/  LDL.LU R190, [R1+0x620] ;  /* 0x0006200001be7983 */ /* 0x000ee80000300800 */
        /* <DEDUP_REMOVED lines=27> */
[----:B-1----:R-:W-:-:S03]  /*28ff0*/  IMAD R6, R196, c[0x0][0x190], RZ ;  /* 0x00006400c4067a24 */ /* 0x002fc600078e02ff */
[----:B------:R-:W4:Y:S04]  /*29000*/  LDL.LU R196, [R1+0x5bc] ;  /* 0x0005bc0001c47983 */ /* 0x000f280000300800 */
[----:B------:R2:W-:Y:S02]  /*29010*/  STL [R1+0x638], R6 ;  /* 0x0006380601007387 */ /* 0x0005e40000100800 */
[----:B--2---:R-:W-:Y:S02]  /*29020*/  IMAD R6, R198, c[0x0][0x190], RZ ;  /* 0x00006400c6067a24 */ /* 0x004fe400078e02ff */
[----:B------:R-:W2:Y:S01]  /*29030*/  LDL.LU R198, [R1+0x5b8] ;  /* 0x0005b80001c67983 */ /* 0x000ea20000300800 */
[----:B------:R-:W-:Y:S02]  /*29040*/  IMAD R7, R172, c[0x0][0x190], RZ ;  /* 0x00006400ac077a24 */ /* 0x000fe400078e02ff */
[----:B------:R-:W-:-:S03]  /*29050*/  IMAD R10, R175, c[0x0][0x190], RZ ;  /* 0x00006400af0a7a24 */ /* 0x000fc600078e02ff */
[----:B------:R1:W-:Y:S04]  /*29060*/  STL [R1+0x634], R7 ;  /* 0x0006340701007387 */ /* 0x0003e80000100800 */
[----:B------:R3:W-:Y:S01]  /*29070*/  STL [R1+0x630], R6 ;  /* 0x0006300601007387 */ /* 0x0007e20000100800 */
[----:B-1----:R-:W-:-:S03]  /*29080*/  IMAD R7, R174, c[0x0][0x190], RZ ;  /* 0x00006400ae077a24 */ /* 0x002fc600078e02ff */
[----:B------:R1:W-:Y:S01]  /*29090*/  STL [R1+0x62c], R10 ;  /* 0x00062c0a01007387 */ /* 0x0003e20000100800 */
[----:B---3--:R-:W-:-:S03]  /*290a0*/  IMAD R6, R190, c[0x0][0x190], RZ ;  /* 0x00006400be067a24 */ /* 0x008fc600078e02ff */
[----:B------:R-:W3:Y:S04]  /*290b0*/  LDL.LU R190, [R1+0x5b4] ;  /* 0x0005b40001be7983 */ /* 0x000ee80000300800 */
[----:B------:R-:W-:Y:S01]  /*290c0*/  STL [R1+0x624], R7 ;  /* 0x0006240701007387 */ /* 0x000fe20000100800 */
[----:B-1----:R-:W-:-:S03]  /*290d0*/  IMAD R10, R177, c[0x0][0x190], RZ ;  /* 0x00006400b10a7a24 */ /* 0x002fc600078e02ff */
[----:B------:R1:W-:Y:S04]  /*290e0*/  STL [R1+0x620], R6 ;  /* 0x0006200601007387 */ /* 0x0003e80000100800 */
[----:B------:R4:W-:Y:S01]  /*290f0*/  STL [R1+0x61c], R10 ;  /* 0x00061c0a01007387 */ /* 0x0009e20000100800 */
[----:B-1----:R-:W-:Y:S02]  /*29100*/  IMAD R6, R176, c[0x0][0x190], RZ ;  /* 0x00006400b0067a24 */ /* 0x002fe400078e02ff */
[----:B----4-:R-:W-:Y:S02]  /*29110*/  IMAD R7, R193, c[0x0][0x190], RZ ;  /* 0x00006400c1077a24 */ /* 0x010fe400078e02ff */
        /* <DEDUP_REMOVED lines=24> */
[----:B-1----:R-:W-:-:S05]  /*292a0*/  IMAD R7, R184, c[0x0][0x190], RZ ;  /* 0x00006400b8077a24 */ /* 0x002fca00078e02ff */
[----:B------:R1:W-:Y:S01]  /*292b0*/  STL [R1+0x5e0], R7 ;  /* 0x0005e00701007387 */ /* 0x0003e20000100800 */
[----:B------:R-:W-:-:S03]  /*292c0*/  IMAD R6, R186, c[0x0][0x190], RZ ;  /* 0x00006400ba067a24 */ /* 0x000fc600078e02ff */
[----:B------:R1:W-:Y:S02]  /*292d0*/  STL [R1+0x5dc], R10 ;  /* 0x0005dc0a01007387 */ /* 0x0003e40000100800 */
[----:B-1----:R-:W-:Y:S02]  /*292e0*/  IMAD R7, R189, c[0x0][0x190], RZ ;  /* 0x00006400bd077a24 */ /* 0x002fe400078e02ff */
[----:B------:R1:W-:Y:S01]  /*292f0*/  STL [R1+0x5d8], R6 ;  /* 0x0005d80601007387 */ /* 0x0003e20000100800 */
[----:B------:R-:W-:-:S03]  /*29300*/  IMAD R10, R188, c[0x0][0x190], RZ ;  /* 0x00006400bc0a7a24 */ /* 0x000fc600078e02ff */
[----:B------:R1:W-:Y:S04]  /*29310*/  STL [R1+0x5d4], R7 ;  /* 0x0005d40701007387 */ /* 0x0003e80000100800 */
[----:B------:R-:W-:Y:S01]  /*29320*/  STL [R1+0x5cc], R10 ;  /* 0x0005cc0a01007387 */ /* 0x000fe20000100800 */
[----:B-1----:R-:W-:Y:S02]  /*29330*/  IMAD R6, R191, c[0x0][0x190], RZ ;  /* 0x00006400bf067a24 */ /* 0x002fe400078e02ff */
[----:B------:R-:W-:Y:S02]  /*29340*/  IMAD R7, R194, c[0x0][0x190], RZ ;  /* 0x00006400c2077a24 */ /* 0x000fe400078e02ff */
[----:B------:R-:W4:Y:S04]  /*29350*/  LDL.LU R194, [R1+0x5a0] ;  /* 0x0005a00001c27983 */ /* 0x000f280000300800 */
[----:B------:R1:W-:Y:S04]  /*29360*/  STL [R1+0x5c8], R6 ;  /* 0x0005c80601007387 */ /* 0x0003e80000100800 */
[----:B------:R-:W-:Y:S04]  /*29370*/  STL [R1+0x5c4], R7 ;  /* 0x0005c40701007387 */ /* 0x000fe80000100800 */
[----:B------:R-:W4:Y:S01]  /*29380*/  LDL.LU R172, [R1+0x59c] ;  /* 0x00059c0001ac7983 */ /* 0x000f220000300800 */
[----:B-1----:R-:W-:-:S03]  /*29390*/  IMAD R6, R196, c[0x0][0x190], RZ ;  /* 0x00006400c4067a24 */ /* 0x002fc600078e02ff */
[----:B------:R-:W4:Y:S04]  /*293a0*/  LDL.LU R196, [R1+0x598] ;  /* 0x0005980001c47983 */ /* 0x000f280000300800 */
[----:B------:R2:W-:Y:S04]  /*293b0*/  STL [R1+0x5bc], R6 ;  /* 0x0005bc0601007387 */ /* 0x0005e80000100800 */
[----:B------:R-:W4:Y:S04]  /*293c0*/  LDL.LU R175, [R1+0x590] ;  /* 0x0005900001af7983 */ /* 0x000f280000300800 */
[----:B------:R-:W4:Y:S01]  /*293d0*/  LDL.LU R174, [R1+0x58c] ;  /* 0x00058c0001ae7983 */ /* 0x000f220000300800 */
[----:B--2---:R-:W-:-:S05]  /*293e0*/  IMAD R6, R198, c[0x0][0x190], RZ ;  /* 0x00006400c6067a24 */ /* 0x004fca00078e02ff */
[----:B------:R3:W-:Y:S04]  /*293f0*/  STL [R1+0x5b8], R6 ;  /* 0x0005b80601007387 */ /* 0x0007e80000100800 */
[----:B------:R-:W2:Y:S04]  /*29400*/  LDL.LU R198, [R1+0x588] ;  /* 0x0005880001c67983 */ /* 0x000ea80000300800 */
        /* <DEDUP_REMOVED lines=30> */
[----:B-1----:R-:W-:Y:S02]  /*295f0*/  IMAD R6, R196, c[0x0][0x190], RZ ;  /* 0x00006400c4067a24 */ /* 0x002fe400078e02ff */
[----:B------:R-:W4:Y:S01]  /*29600*/  LDL.LU R196, [R1+0x520] ;  /* 0x0005200001c47983 */ /* 0x000f220000300800 */
[----:B------:R-:W-:Y:S02]  /*29610*/  IMAD R7, R172, c[0x0][0x190], RZ ;  /* 0x00006400ac077a24 */ /* 0x000fe400078e02ff */
[----:B------:R-:W-:-:S03]  /*29620*/  IMAD R10, R175, c[0x0][0x190], RZ ;  /* 0x00006400af0a7a24 */ /* 0x000fc600078e02ff */
[----:B------:R-:W-:Y:S04]  /*29630*/  STL [R1+0x59c], R7 ;  /* 0x00059c0701007387 */ /* 0x000fe80000100800 */
[----:B------:R2:W-:Y:S04]  /*29640*/  STL [R1+0x598], R6 ;  /* 0x0005980601007387 */ /* 0x0005e80000100800 */
[----:B------:R1:W-:Y:S01]  /*29650*/  STL [R1+0x590], R10 ;  /* 0x0005900a01007387 */ /* 0x0003e20000100800 */
[----:B--2---:R-:W-:-:S03]  /*29660*/  IMAD R6, R198, c[0x0][0x190], RZ ;  /* 0x00006400c6067a24 */ /* 0x004fc600078e02ff */
[----:B------:R-:W2:Y:S01]  /*29670*/  LDL.LU R198, [R1+0x51c] ;  /* 0x00051c0001c67983 */ /* 0x000ea20000300800 */
[----:B------:R-:W-:Y:S02]  /*29680*/  IMAD R7, R174, c[0x0][0x190], RZ ;  /* 0x00006400ae077a24 */ /* 0x000fe400078e02ff */
[----:B-1----:R-:W-:-:S03]  /*29690*/  IMAD R10, R177, c[0x0][0x190], RZ ;  /* 0x00006400b10a7a24 */ /* 0x002fc600078e02ff */
[----:B------:R-:W-:Y:S04]  /*296a0*/  STL [R1+0x58c], R7 ;  /* 0x00058c0701007387 */ /* 0x000fe80000100800 */
[----:B------:R1:W-:Y:S04]  /*296b0*/  STL [R1+0x588], R6 ;  /* 0x0005880601007387 */ /* 0x0003e80000100800 */
[----:B------:R3:W-:Y:S01]  /*296c0*/  STL [R1+0x584], R10 ;  /* 0x0005840a01007387 */ /* 0x0007e20000100800 */
[----:B-1----:R-:W-:Y:S02]  /*296d0*/  IMAD R6, R176, c[0x0][0x190], RZ ;  /* 0x00006400b0067a24 */ /* 0x002fe400078e02ff */
[----:B---3--:R-:W-:-:S02]  /*296e0*/  IMAD R7, R190, c[0x0][0x190], RZ ;  /* 0x00006400be077a24 */ /* 0x008fc400078e02ff */
[----:B------:R-:W3:Y:S04]  /*296f0*/  LDL.LU R190, [R1+0x514] ;  /* 0x0005140001be7983 */ /* 0x000ee80000300800 */
[----:B------:R1:W-:Y:S01]  /*29700*/  STL [R1+0x57c], R6 ;  /* 0x00057c0601007387 */ /* 0x0003e20000100800 */
[----:B------:R-:W-:-:S03]  /*29710*/  IMAD R10, R178, c[0x0][0x190], RZ ;  /* 0x00006400b20a7a24 */ /* 0x000fc600078e02ff */
[----:B------:R4:W-:Y:S01]  /*29720*/  STL [R1+0x578], R7 ;  /* 0x0005780701007387 */ /* 0x0009e20000100800 */
[----:B-1----:R-:W-:-:S05]  /*29730*/  IMAD R6, R179, c[0x0][0x190], RZ ;  /* 0x00006400b3067a24 */ /* 0x002fca00078e02ff */
[----:B------:R1:W-:Y:S04]  /*29740*/  STL [R1+0x574], R6 ;  /* 0x0005740601007387 */ /* 0x0003e80000100800 */
[----:B------:R-:W-:Y:S01]  /*29750*/  STL [R1+0x570], R10 ;  /* 0x0005700a01007387 */ /* 0x000fe20000100800 */
[----:B----4-:R-:W-:Y:S02]  /*29760*/  IMAD R7, R181, c[0x0][0x190], RZ ;  /* 0x00006400b5077a24 */ /* 0x010fe400078e02ff */
[----:B-1----:R-:W-:Y:S02]  /*29770*/  IMAD R6, R193, c[0x0][0x190], RZ ;  /* 0x00006400c1067a24 */ /* 0x002fe400078e02ff */
[----:B------:R-:W4:Y:S04]  /*29780*/  LDL.LU R193, [R1+0x510] ;  /* 0x0005100001c17983 */ /* 0x000f280000300800 */
[----:B------:R1:W-:Y:S04]  /*29790*/  STL [R1+0x56c], R7 ;  /* 0x00056c0701007387 */ /* 0x0003e80000100800 */
[----:B------:R1:W-:Y:S02]  /*297a0*/  STL [R1+0x564], R6 ;  /* 0x0005640601007387 */ /* 0x0003e40000100800 */
[----:B-1----:R-:W-:-:S02]  /*297b0*/  IMAD R7, R180, c[0x0][0x190], RZ ;  /* 0x00006400b4077a24 */ /* 0x002fc400078e02ff */
[----:B------:R-:W-:-:S03]  /*297c0*/  IMAD R6, R183, c[0x0][0x190], RZ ;  /* 0x00006400b7067a24 */ /* 0x000fc600078e02ff */
[----:B------:R1:W-:Y:S01]  /*297d0*/  STL [R1+0x560], R7 ;  /* 0x0005600701007387 */ /* 0x0003e20000100800 */
[----:B------:R-:W-:-:S03]  /*297e0*/  IMAD R10, R182, c[0x0][0x190], RZ ;  /* 0x00006400b60a7a24 */ /* 0x000fc600078e02ff */
[----:B------:R1:W-:Y:S02]  /*297f0*/  STL [R1+0x55c], R6 ;  /* 0x00055c0601007387 */ /* 0x0003e40000100800 */
[----:B-1----:R-:W-:Y:S02]  /*29800*/  IMAD R7, R185, c[0x0][0x190], RZ ;  /* 0x00006400b9077a24 */ /* 0x002fe400078e02ff */
[----:B------:R1:W-:Y:S01]  /*29810*/  STL [R1+0x558], R10 ;  /* 0x0005580a01007387 */ /* 0x0003e20000100800 */
[----:B------:R-:W-:-:S03]  /*29820*/  IMAD R6, R192, c[0x0][0x190], RZ ;  /* 0x00006400c0067a24 */ /* 0x000fc600078e02ff */
[----:B------:R-:W4:Y:S04]  /*29830*/  LDL.LU R192, [R1+0x50c] ;  /* 0x00050c0001c07983 */ /* 0x000f280000300800 */
[----:B------:R1:W-:Y:S02]  /*29840*/  STL [R1+0x550], R7 ;  /* 0x0005500701007387 */ /* 0x0003e40000100800 */
[----:B-1----:R-:W-:Y:S02]  /*29850*/  IMAD R10, R187, c[0x0][0x190], RZ ;  /* 0x00006400bb0a7a24 */ /* 0x002fe400078e02ff */
[----:B------:R1:W-:Y:S01]  /*29860*/  STL [R1+0x54c], R6 ;  /* 0x00054c0601007387 */ /* 0x0003e20000100800 */
[----:B------:R-:W-:-:S05]  /*29870*/  IMAD R7, R184, c[0x0][0x190], RZ ;  /* 0x00006400b8077a24 */ /* 0x000fca00078e02ff */
[----:B------:R1:W-:Y:S02]  /*29880*/  STL [R1+0x548], R7 ;  /* 0x0005480701007387 */ /* 0x0003e40000100800 */
[----:B-1----:R-:W-:Y:S02]  /*29890*/  IMAD R6, R186, c[0x0][0x190], RZ ;  /* 0x00006400ba067a24 */ /* 0x002fe400078e02ff */
[----:B------:R1:W-:Y:S01]  /*298a0*/  STL [R1+0x544], R10 ;  /* 0x0005440a01007387 */ /* 0x0003e20000100800 */
[----:B------:R-:W-:-:S03]  /*298b0*/  IMAD R7, R189, c[0x0][0x190], RZ ;  /* 0x00006400bd077a24 */ /* 0x000fc600078e02ff */
[----:B------:R1:W-:Y:S02]  /*298c0*/  STL [R1+0x53c], R6 ;  /* 0x00053c0601007387 */ /* 0x0003e40000100800 */
[----:B-1----:R-:W-:Y:S02]  /*298d0*/  IMAD R10, R188, c[0x0][0x190], RZ ;  /* 0x00006400bc0a7a24 */ /* 0x002fe400078e02ff */
[----:B------:R1:W-:Y:S01]  /*298e0*/  STL [R1+0x538], R7 ;  /* 0x0005380701007387 */ /* 0x0003e20000100800 */
[----:B------:R-:W-:-:S03]  /*298f0*/  IMAD R6, R191, c[0x0][0x190], RZ ;  /* 0x00006400bf067a24 */ /* 0x000fc600078e02ff */
[----:B------:R-:W-:Y:S01]  /*29900*/  STL [R1+0x534], R10 ;  /* 0x0005340a01007387 */ /* 0x000fe20000100800 */
[----:B-1----:R-:W-:-:S03]  /*29910*/  IMAD R7, R195, c[0x0][0x190], RZ ;  /* 0x00006400c3077a24 */ /* 0x002fc600078e02ff */
        /* <DEDUP_REMOVED lines=41> */
[----:B------:R1:W-:Y:S01]  /*29bb0*/  STL [R1+0x508], R6 ;  /* 0x0005080601007387 */ /* 0x0003e20000100800 */
[----:B------:R-:W-:Y:S02]  /*29bc0*/  IMAD R7, R172, c[0x0][0x190], RZ ;  /* 0x00006400ac077a24 */ /* 0x000fe400078e02ff */
[----:B-1----:R-:W-:Y:S02]  /*29bd0*/  IMAD R6, R194, c[0x0][0x190], RZ ;  /* 0x00006400c2067a24 */ /* 0x002fe400078e02ff */
[----:B------:R-:W4:Y:S01]  /*29be0*/  LDL.LU R194, [R1+0x488] ;  /* 0x0004880001c27983 */ /* 0x000f220000300800 */
[----:B------:R-:W-:-:S03]  /*29bf0*/  IMAD R10, R175, c[0x0][0x190], RZ ;  /* 0x00006400af0a7a24 */ /* 0x000fc600078e02ff */
        /* <DEDUP_REMOVED lines=8> */
[----:B------:R1:W-:Y:S04]  /*29c80*/  STL [R1+0x4ec], R6 ;  /* 0x0004ec0601007387 */ /* 0x0003e80000100800 */
[----:B------:R1:W-:Y:S01]  /*29c90*/  STL [R1+0x4e8], R10 ;  /* 0x0004e80a01007387 */ /* 0x0003e20000100800 */
[----:B--2---:R-:W-:-:S03]  /*29ca0*/  IMAD R7, R198, c[0x0][0x190], RZ ;  /* 0x00006400c6077a24 */ /* 0x004fc600078e02ff */
[----:B------:R-:W2:Y:S01]  /*29cb0*/  LDL.LU R198, [R1+0x47c] ;  /* 0x00047c0001c67983 */ /* 0x000ea20000300800 */
[----:B-1----:R-:W-:-:S05]  /*29cc0*/  IMAD R6, R176, c[0x0][0x190], RZ ;  /* 0x00006400b0067a24 */ /* 0x002fca00078e02ff */
[----:B------:R1:W-:Y:S01]  /*29cd0*/  STL [R1+0x4e4], R6 ;  /* 0x0004e40601007387 */ /* 0x0003e20000100800 */
[----:B------:R-:W-:-:S03]  /*29ce0*/  IMAD R10, R178, c[0x0][0x190], RZ ;  /* 0x00006400b20a7a24 */ /* 0x000fc600078e02ff */
[----:B------:R3:W-:Y:S01]  /*29cf0*/  STL [R1+0x4e0], R7 ;  /* 0x0004e00701007387 */ /* 0x0007e20000100800 */
[----:B-1----:R-:W-:Y:S02]  /*29d00*/  IMAD R6, R179, c[0x0][0x190], RZ ;  /* 0x00006400b3067a24 */ /* 0x002fe400078e02ff */
[----:B---3--:R-:W-:-:S03]  /*29d10*/  IMAD R7, R181, c[0x0][0x190], RZ ;  /* 0x00006400b5077a24 */ /* 0x008fc600078e02ff */
[----:B------:R1:W-:Y:S04]  /*29d20*/  STL [R1+0x4dc], R6 ;  /* 0x0004dc0601007387 */ /* 0x0003e80000100800 */
[----:B------:R-:W-:Y:S01]  /*29d30*/  STL [R1+0x4d4], R10 ;  /* 0x0004d40a01007387 */ /* 0x000fe20000100800 */
[----:B-1----:R-:W-:-:S03]  /*29d40*/  IMAD R6, R190, c[0x0][0x190], RZ ;  /* 0x00006400be067a24 */ /* 0x002fc600078e02ff */
[----:B------:R-:W3:Y:S04]  /*29d50*/  LDL.LU R190, [R1+0x478] ;  /* 0x0004780001be7983 */ /* 0x000ee80000300800 */
[----:B------:R1:W-:Y:S04]  /*29d60*/  STL [R1+0x4d0], R7 ;  /* 0x0004d00701007387 */ /* 0x0003e80000100800 */
[----:B------:R1:W-:Y:S02]  /*29d70*/  STL [R1+0x4cc], R6 ;  /* 0x0004cc0601007387 */ /* 0x0003e40000100800 */
[----:B-1----:R-:W-:-:S02]  /*29d80*/  IMAD R7, R180, c[0x0][0x190], RZ ;  /* 0x00006400b4077a24 */ /* 0x002fc400078e02ff */
[----:B------:R-:W-:-:S03]  /*29d90*/  IMAD R6, R183, c[0x0][0x190], RZ ;  /* 0x00006400b7067a24 */ /* 0x000fc600078e02ff */
[----:B------:R1:W-:Y:S04]  /*29da0*/  STL [R1+0x4c8], R7 ;  /* 0x0004c80701007387 */ /* 0x0003e80000100800 */
[----:B------:R1:W-:Y:S01]  /*29db0*/  STL [R1+0x4c0], R6 ;  /* 0x0004c00601007387 */ /* 0x0003e20000100800 */
[----:B----4-:R-:W-:Y:S02]  /*29dc0*/  IMAD R10, R182, c[0x0][0x190], RZ ;  /* 0x00006400b60a7a24 */ /* 0x010fe400078e02ff */
[----:B-1----:R-:W-:-:S03]  /*29dd0*/  IMAD R7, R185, c[0x0][0x190], RZ ;  /* 0x00006400b9077a24 */ /* 0x002fc600078e02ff */
[----:B------:R1:W-:Y:S01]  /*29de0*/  STL [R1+0x4bc], R10 ;  /* 0x0004bc0a01007387 */ /* 0x0003e20000100800 */
[----:B------:R-:W-:-:S03]  /*29df0*/  IMAD R6, R193, c[0x0][0x190], RZ ;  /* 0x00006400c1067a24 */ /* 0x000fc600078e02ff */
[----:B------:R-:W4:Y:S04]  /*29e00*/  LDL.LU R193, [R1+0x474] ;  /* 0x0004740001c17983 */ /* 0x000f280000300800 */
[----:B------:R1:W-:Y:S02]  /*29e10*/  STL [R1+0x4b8], R7 ;  /* 0x0004b80701007387 */ /* 0x0003e40000100800 */
[----:B-1----:R-:W-:Y:S02]  /*29e20*/  IMAD R10, R187, c[0x0][0x190], RZ ;  /* 0x00006400bb0a7a24 */ /* 0x002fe400078e02ff */
[----:B------:R1:W-:Y:S01]  /*29e30*/  STL [R1+0x4b4], R6 ;  /* 0x0004b40601007387 */ /* 0x0003e20000100800 */
[----:B------:R-:W-:-:S05]  /*29e40*/  IMAD R7, R184, c[0x0][0x190], RZ ;  /* 0x00006400b8077a24 */ /* 0x000fca00078e02ff */
[----:B------:R1:W-:Y:S04]  /*29e50*/  STL [R1+0x4ac], R7 ;  /* 0x0004ac0701007387 */ /* 0x0003e80000100800 */
[----:B------:R1:W-:Y:S02]  /*29e60*/  STL [R1+0x4a8], R10 ;  /* 0x0004a80a01007387 */ /* 0x0003e40000100800 */
[----:B-1----:R-:W-:Y:S02]  /*29e70*/  IMAD R6, R186, c[0x0][0x190], RZ ;  /* 0x00006400ba067a24 */ /* 0x002fe400078e02ff */
[----:B------:R-:W-:-:S03]  /*29e80*/  IMAD R7, R189, c[0x0][0x190], RZ ;  /* 0x00006400bd077a24 */ /* 0x000fc600078e02ff */
[----:B------:R1:W-:Y:S01]  /*29e90*/  STL [R1+0x4a4], R6 ;  /* 0x0004a40601007387 */ /* 0x0003e20000100800 */
[----:B------:R-:W-:-:S03]  /*29ea0*/  IMAD R10, R188, c[0x0][0x190], RZ ;  /* 0x00006400bc0a7a24 */ /* 0x000fc600078e02ff */
[----:B------:R1:W-:Y:S02]  /*29eb0*/  STL [R1+0x4a0], R7 ;  /* 0x0004a00701007387 */ /* 0x0003e40000100800 */
[----:B-1----:R-:W-:Y:S02]  /*29ec0*/  IMAD R6, R191, c[0x0][0x190], RZ ;  /* 0x00006400bf067a24 */ /* 0x002fe400078e02ff */
[----:B------:R-:W-:Y:S01]  /*29ed0*/  STL [R1+0x49c], R10 ;  /* 0x00049c0a01007387 */ /* 0x000fe20000100800 */
[----:B------:R-:W-:-:S03]  /*29ee0*/  IMAD R7, R192, c[0x0][0x190], RZ ;  /* 0x00006400c0077a24 */ /* 0x000fc600078e02ff */
        /* <DEDUP_REMOVED lines=64> */
[----:B------:R-:W-:Y:S01]  /*2a2f0*/  STL [R1+0x43c], R10 ;  /* 0x00043c0a01007387 */ /* 0x000fe20000100800 */
[----:B--2---:R-:W-:-:S03]  /*2a300*/  IMAD R6, R198, c[0x0][0x190], RZ ;  /* 0x00006400c6067a24 */ /* 0x004fc600078e02ff */
[----:B------:R-:W2:Y:S01]  /*2a310*/  LDL.LU R198, [R1+0x3dc] ;  /* 0x0003dc0001c67983 */ /* 0x000ea20000300800 */
[----:B------:R-:W-:-:S05]  /*2a320*/  IMAD R7, R181, c[0x0][0x190], RZ ;  /* 0x00006400b5077a24 */ /* 0x000fca00078e02ff */
[----:B------:R1:W-:Y:S04]  /*2a330*/  STL [R1+0x438], R7 ;  /* 0x0004380701007387 */ /* 0x0003e80000100800 */
[----:B------:R1:W-:Y:S02]  /*2a340*/  STL [R1+0x434], R6 ;  /* 0x0004340601007387 */ /* 0x0003e40000100800 */
[----:B-1----:R-:W-:Y:S02]  /*2a350*/  IMAD R7, R180, c[0x0][0x190], RZ ;  /* 0x00006400b4077a24 */ /* 0x002fe400078e02ff */
[----:B------:R-:W-:-:S03]  /*2a360*/  IMAD R6, R183, c[0x0][0x190], RZ ;  /* 0x00006400b7067a24 */ /* 0x000fc600078e02ff */
[----:B------:R1:W-:Y:S01]  /*2a370*/  STL [R1+0x42c], R7 ;  /* 0x00042c0701007387 */ /* 0x0003e20000100800 */
[----:B---3--:R-:W-:-:S03]  /*2a380*/  IMAD R10, R182, c[0x0][0x190], RZ ;  /* 0x00006400b60a7a24 */ /* 0x008fc600078e02ff */
[----:B------:R3:W-:Y:S01]  /*2a390*/  STL [R1+0x428], R6 ;  /* 0x0004280601007387 */ /* 0x0007e20000100800 */
[----:B-1----:R-:W-:-:S03]  /*2a3a0*/  IMAD R7, R185, c[0x0][0x190], RZ ;  /* 0x00006400b9077a24 */ /* 0x002fc600078e02ff */
[----:B------:R1:W-:Y:S01]  /*2a3b0*/  STL [R1+0x424], R10 ;  /* 0x0004240a01007387 */ /* 0x0003e20000100800 */
[----:B---3--:R-:W-:-:S03]  /*2a3c0*/  IMAD R6, R188, c[0x0][0x190], RZ ;  /* 0x00006400bc067a24 */ /* 0x008fc600078e02ff */
[----:B------:R-:W3:Y:S04]  /*2a3d0*/  LDL.LU R188, [R1+0x3d8] ;  /* 0x0003d80001bc7983 */ /* 0x000ee80000300800 */
[----:B------:R1:W-:Y:S02]  /*2a3e0*/  STL [R1+0x41c], R7 ;  /* 0x00041c0701007387 */ /* 0x0003e40000100800 */
[----:B-1----:R-:W-:Y:S02]  /*2a3f0*/  IMAD R10, R187, c[0x0][0x190], RZ ;  /* 0x00006400bb0a7a24 */ /* 0x002fe400078e02ff */
[----:B------:R4:W-:Y:S01]  /*2a400*/  STL [R1+0x418], R6 ;  /* 0x0004180601007387 */ /* 0x0009e20000100800 */
[----:B------:R-:W-:-:S05]  /*2a410*/  IMAD R7, R184, c[0x0][0x190], RZ ;  /* 0x00006400b8077a24 */ /* 0x000fca00078e02ff */
[----:B------:R1:W-:Y:S04]  /*2a420*/  STL [R1+0x414], R7 ;  /* 0x0004140701007387 */ /* 0x0003e80000100800 */
[----:B------:R1:W-:Y:S01]  /*2a430*/  STL [R1+0x410], R10 ;  /* 0x0004100a01007387 */ /* 0x0003e20000100800 */
[----:B----4-:R-:W-:Y:S02]  /*2a440*/  IMAD R6, R186, c[0x0][0x190], RZ ;  /* 0x00006400ba067a24 */ /* 0x010fe400078e02ff */
[----:B-1----:R-:W-:-:S03]  /*2a450*/  IMAD R7, R189, c[0x0][0x190], RZ ;  /* 0x00006400bd077a24 */ /* 0x002fc600078e02ff */
[----:B------:R1:W-:Y:S01]  /*2a460*/  STL [R1+0x40c], R6 ;  /* 0x00040c0601007387 */ /* 0x0003e20000100800 */
[----:B------:R-:W-:-:S03]  /*2a470*/  IMAD R10, R191, c[0x0][0x190], RZ ;  /* 0x00006400bf0a7a24 */ /* 0x000fc600078e02ff */
[----:B------:R4:W-:Y:S01]  /*2a480*/  STL [R1+0x404], R7 ;  /* 0x0004040701007387 */ /* 0x0009e20000100800 */
[----:B-1----:R-:W-:-:S03]  /*2a490*/  IMAD R6, R190, c[0x0][0x190], RZ ;  /* 0x00006400be067a24 */ /* 0x002fc600078e02ff */
[----:B------:R-:W-:Y:S01]  /*2a4a0*/  STL [R1+0x400], R10 ;  /* 0x0004000a01007387 */ /* 0x000fe20000100800 */
[----:B----4-:R-:W-:-:S03]  /*2a4b0*/  IMAD R7, R193, c[0x0][0x190], RZ ;  /* 0x00006400c1077a24 */ /* 0x010fc600078e02ff */
        /* <DEDUP_REMOVED lines=39> */
[----:B----4-:R-:W-:-:S03]  /*2a730*/  IMAD R6, R193, c[0x0][0x190], RZ ;  /* 0x00006400c1067a24 */ /* 0x010fc600078e02ff */
[----:B------:R-:W4:Y:S04]  /*2a740*/  LDL.LU R193, [R1+0x370] ;  /* 0x0003700001c17983 */ /* 0x000f280000300800 */
[----:B------:R1:W-:Y:S01]  /*2a750*/  STL [R1+0x3d4], R6 ;  /* 0x0003d40601007387 */ /* 0x0003e20000100800 */
[----:B------:R-:W-:Y:S02]  /*2a760*/  IMAD R7, R172, c[0x0][0x190], RZ ;  /* 0x00006400ac077a24 */ /* 0x000fe400078e02ff */
[----:B-1----:R-:W-:Y:S02]  /*2a770*/  IMAD R6, R192, c[0x0][0x190], RZ ;  /* 0x00006400c0067a24 */ /* 0x002fe400078e02ff */
[----:B------:R-:W4:Y:S04]  /*2a780*/  LDL.LU R192, [R1+0x36c] ;  /* 0x00036c0001c07983 */ /* 0x000f280000300800 */
        /* <DEDUP_REMOVED lines=8> */
[----:B------:R1:W-:Y:S02]  /*2a810*/  STL [R1+0x3c0], R6 ;  /* 0x0003c00601007387 */ /* 0x0003e40000100800 */
[----:B-1----:R-:W-:-:S02]  /*2a820*/  IMAD R7, R194, c[0x0][0x190], RZ ;  /* 0x00006400c2077a24 */ /* 0x002fc400078e02ff */
[----:B------:R-:W4:Y:S01]  /*2a830*/  LDL.LU R194, [R1+0x364] ;  /* 0x0003640001c27983 */ /* 0x000f220000300800 */
[----:B------:R-:W-:Y:S02]  /*2a840*/  IMAD R6, R177, c[0x0][0x190], RZ ;  /* 0x00006400b1067a24 */ /* 0x000fe400078e02ff */
[----:B------:R-:W-:Y:S01]  /*2a850*/  IMAD R10, R176, c[0x0][0x190], RZ ;  /* 0x00006400b00a7a24 */ /* 0x000fe200078e02ff */
[----:B------:R-:W-:Y:S04]  /*2a860*/  STL [R1+0x3b4], R7 ;  /* 0x0003b40701007387 */ /* 0x000fe80000100800 */
[----:B------:R1:W-:Y:S04]  /*2a870*/  STL [R1+0x3b0], R6 ;  /* 0x0003b00601007387 */ /* 0x0003e80000100800 */
[----:B------:R-:W-:Y:S01]  /*2a880*/  STL [R1+0x3ac], R10 ;  /* 0x0003ac0a01007387 */ /* 0x000fe20000100800 */
[----:B-1----:R-:W-:-:S03]  /*2a890*/  IMAD R6, R196, c[0x0][0x190], RZ ;  /* 0x00006400c4067a24 */ /* 0x002fc600078e02ff */
[----:B------:R-:W4:Y:S01]  /*2a8a0*/  LDL.LU R196, [R1+0x360] ;  /* 0x0003600001c47983 */ /* 0x000f220000300800 */
[----:B------:R-:W-:-:S05]  /*2a8b0*/  IMAD R7, R179, c[0x0][0x190], RZ ;  /* 0x00006400b3077a24 */ /* 0x000fca00078e02ff */
[----:B------:R1:W-:Y:S04]  /*2a8c0*/  STL [R1+0x3a8], R7 ;  /* 0x0003a80701007387 */ /* 0x0003e80000100800 */
[----:B------:R1:W-:Y:S02]  /*2a8d0*/  STL [R1+0x3a4], R6 ;  /* 0x0003a40601007387 */ /* 0x0003e40000100800 */
[----:B-1----:R-:W-:Y:S02]  /*2a8e0*/  IMAD R7, R178, c[0x0][0x190], RZ ;  /* 0x00006400b2077a24 */ /* 0x002fe400078e02ff */
[----:B------:R-:W-:-:S03]  /*2a8f0*/  IMAD R6, R181, c[0x0][0x190], RZ ;  /* 0x00006400b5067a24 */ /* 0x000fc600078e02ff */
[----:B------:R-:W-:Y:S01]  /*2a900*/  STL [R1+0x3a0], R7 ;  /* 0x0003a00701007387 */ /* 0x000fe20000100800 */
[----:B--2---:R-:W-:-:S03]  /*2a910*/  IMAD R10, R180, c[0x0][0x190], RZ ;  /* 0x00006400b40a7a24 */ /* 0x004fc600078e02ff */
[----:B------:R1:W-:Y:S04]  /*2a920*/  STL [R1+0x39c], R6 ;  /* 0x00039c0601007387 */ /* 0x0003e80000100800 */
[----:B------:R2:W-:Y:S01]  /*2a930*/  STL [R1+0x398], R10 ;  /* 0x0003980a01007387 */ /* 0x0005e20000100800 */
[----:B-1----:R-:W-:-:S03]  /*2a940*/  IMAD R6, R198, c[0x0][0x190], RZ ;  /* 0x00006400c6067a24 */ /* 0x002fc600078e02ff */
[----:B------:R-:W4:Y:S01]  /*2a950*/  LDL.LU R198, [R1+0x35c] ;  /* 0x00035c0001c67983 */ /* 0x000f220000300800 */
[----:B------:R-:W-:Y:S02]  /*2a960*/  IMAD R7, R183, c[0x0][0x190], RZ ;  /* 0x00006400b7077a24 */ /* 0x000fe400078e02ff */
[----:B--2---:R-:W-:-:S03]  /*2a970*/  IMAD R10, R182, c[0x0][0x190], RZ ;  /* 0x00006400b60a7a24 */ /* 0x004fc600078e02ff */
[----:B------:R1:W-:Y:S04]  /*2a980*/  STL [R1+0x394], R7 ;  /* 0x0003940701007387 */ /* 0x0003e80000100800 */
[----:B------:R3:W-:Y:S01]  /*2a990*/  STL [R1+0x390], R6 ;  /* 0x0003900601007387 */ /* 0x0007e20000100800 */
[----:B-1----:R-:W-:-:S03]  /*2a9a0*/  IMAD R7, R185, c[0x0][0x190], RZ ;  /* 0x00006400b9077a24 */ /* 0x002fc600078e02ff */
[----:B------:R1:W-:Y:S04]  /*2a9b0*/  STL [R1+0x38c], R10 ;  /* 0x00038c0a01007387 */ /* 0x0003e80000100800 */
[----:B------:R2:W-:Y:S01]  /*2a9c0*/  STL [R1+0x388], R7 ;  /* 0x0003880701007387 */ /* 0x0005e20000100800 */
[----:B---3--:R-:W-:Y:S02]  /*2a9d0*/  IMAD R6, R184, c[0x0][0x190], RZ ;  /* 0x00006400b8067a24 */ /* 0x008fe400078e02ff */
[----:B-1----:R-:W-:-:S03]  /*2a9e0*/  IMAD R10, R187, c[0x0][0x190], RZ ;  /* 0x00006400bb0a7a24 */ /* 0x002fc600078e02ff */
[----:B------:R1:W-:Y:S01]  /*2a9f0*/  STL [R1+0x384], R6 ;  /* 0x0003840601007387 */ /* 0x0003e20000100800 */
[----:B--2---:R-:W-:Y:S01]  /*2aa00*/  IMAD R7, R186, c[0x0][0x190], RZ ;  /* 0x00006400ba077a24 */ /* 0x004fe200078e02ff */
[----:B------:R-:W-:Y:S02]  /*2aa10*/  ISETP.GE.U32.AND P5, PT, R12, 0x7fffffb8, PT ;  /* 0x7fffffb80c00780c */ /* 0x000fe40003fa6070 */
[----:B------:R2:W-:Y:S01]  /*2aa20*/  STL [R1+0x380], R10 ;  /* 0x0003800a01007387 */ /* 0x0005e20000100800 */
[----:B-1----:R-:W-:Y:S02]  /*2aa30*/  IMAD R6, R189, c[0x0][0x190], RZ ;  /* 0x00006400bd067a24 */ /* 0x002fe400078e02ff */
[----:B------:R-:W-:Y:S01]  /*2aa40*/  IMAD R199, R188, c[0x0][0x190], RZ ;  /* 0x00006400bcc77a24 */ /* 0x000fe200078e02ff */
[----:B------:R-:W-:Y:S04]  /*2aa50*/  STL [R1+0x37c], R7 ;  /* 0x00037c0701007387 */ /* 0x000fe80000100800 */
[----:B------:R-:W-:Y:S04]  /*2aa60*/  STL [R1+0x4cac], R199 ;  /* 0x004cacc701007387 */ /* 0x000fe80000100800 */
[----:B------:R1:W-:Y:S04]  /*2aa70*/  STL [R1+0x378], R6 ;  /* 0x0003780601007387 */ /* 0x0003e80000100800 */
[----:B------:R-:W3:Y:S01]  /*2aa80*/  LDL.LU R174, [R1+0x358] ;  /* 0x0003580001ae7983 */ /* 0x000ee20000300800 */
[----:B----4-:R-:W-:-:S05]  /*2aa90*/  IMAD R12, R193, c[0x0][0x190], RZ ;  /* 0x00006400c10c7a24 */ /* 0x010fca00078e02ff */
[----:B------:R-:W-:Y:S04]  /*2aaa0*/  STL [R1+0x4ca8], R12 ;  /* 0x004ca80c01007387 */ /* 0x000fe80000100800 */
[----:B------:R-:W4:Y:S04]  /*2aab0*/  LDL.LU R177, [R1+0x354] ;  /* 0x0003540001b17983 */ /* 0x000f280000300800 */
[----:B------:R-:W4:Y:S01]  /*2aac0*/  LDL.LU R176, [R1+0x350] ;  /* 0x0003500001b07983 */ /* 0x000f220000300800 */
[----:B------:R-:W-:-:S05]  /*2aad0*/  IMAD R13, R192, c[0x0][0x190], RZ ;  /* 0x00006400c00d7a24 */ /* 0x000fca00078e02ff */
        /* <DEDUP_REMOVED lines=8> */
[----:B------:R-:W-:-:S05]  /*2ab60*/  IMAD R11, R194, c[0x0][0x190], RZ ;  /* 0x00006400c20b7a24 */ /* 0x000fca00078e02ff */
[----:B------:R1:W-:Y:S04]  /*2ab70*/  STL [R1+0x4cb4], R11 ;  /* 0x004cb40b01007387 */ /* 0x0003e80000100800 */
[----:B------:R-:W2:Y:S04]  /*2ab80*/  LDL.LU R182, [R1+0x338] ;  /* 0x0003380001b67983 */ /* 0x000ea80000300800 */
[----:B------:R-:W2:Y:S04]  /*2ab90*/  LDL.LU R185, [R1+0x334] ;  /* 0x0003340001b97983 */ /* 0x000ea80000300800 */
[----:B------:R-:W2:Y:S04]  /*2aba0*/  LDL.LU R184, [R1+0x330] ;  /* 0x0003300001b87983 */ /* 0x000ea80000300800 */
[----:B------:R-:W2:Y:S01]  /*2abb0*/  LDL.LU R187, [R1+0x32c] ;  /* 0x00032c0001bb7983 */ /* 0x000ea20000300800 */
[----:B-1----:R-:W-:-:S05]  /*2abc0*/  IMAD R6, R196, c[0x0][0x190], RZ ;  /* 0x00006400c4067a24 */ /* 0x002fca00078e02ff */
[----:B------:R-:W-:Y:S04]  /*2abd0*/  STL [R1+0x4cb8], R6 ;  /* 0x004cb80601007387 */ /* 0x000fe80000100800 */
[----:B------:R-:W2:Y:S04]  /*2abe0*/  LDL.LU R186, [R1+0x328] ;  /* 0x0003280001ba7983 */ /* 0x000ea80000300800 */
[----:B------:R-:W2:Y:S04]  /*2abf0*/  LDL.LU R189, [R1+0x324] ;  /* 0x0003240001bd7983 */ /* 0x000ea80000300800 */
[----:B------:R-:W2:Y:S04]  /*2ac00*/  LDL.LU R188, [R1+0x320] ;  /* 0x0003200001bc7983 */ /* 0x000ea80000300800 */
[----:B------:R-:W2:Y:S04]  /*2ac10*/  LDL.LU R193, [R1+0x31c] ;  /* 0x00031c0001c17983 */ /* 0x000ea80000300800 */
[----:B------:R-:W2:Y:S04]  /*2ac20*/  LDL.LU R192, [R1+0x318] ;  /* 0x0003180001c07983 */ /* 0x000ea80000300800 */
[----:B------:R-:W2:Y:S04]  /*2ac30*/  LDL.LU R195, [R1+0x314] ;  /* 0x0003140001c37983 */ /* 0x000ea80000300800 */
[----:B------:R-:W2:Y:S04]  /*2ac40*/  LDL.LU R194, [R1+0x310] ;  /* 0x0003100001c27983 */ /* 0x000ea80000300800 */
[----:B------:R-:W2:Y:S01]  /*2ac50*/  LDL.LU R196, [R1+0x30c] ;  /* 0x00030c0001c47983 */ /* 0x000ea20000300800 */
[----:B------:R-:W-:-:S03]  /*2ac60*/  IMAD R7, R198, c[0x0][0x190], RZ ;  /* 0x00006400c6077a24 */ /* 0x000fc600078e02ff */
[----:B------:R-:W2:Y:S04]  /*2ac70*/  LDL.LU R198, [R1+0x308] ;  /* 0x0003080001c67983 */ /* 0x000ea80000300800 */
[----:B------:R1:W-:Y:S01]  /*2ac80*/  STL [R1+0x4cbc], R7 ;  /* 0x004cbc0701007387 */ /* 0x0003e20000100800 */
[----:B---3--:R-:W-:-:S05]  /*2ac90*/  IMAD R14, R174, c[0x0][0x190], RZ ;  /* 0x00006400ae0e7a24 */ /* 0x008fca00078e02ff */
[----:B------:R-:W-:Y:S01]  /*2aca0*/  STL [R1+0x4cc0], R14 ;  /* 0x004cc00e01007387 */ /* 0x000fe20000100800 */
[----:B----4-:R-:W-:Y:S02]  /*2acb0*/  IMAD R15, R177, c[0x0][0x190], RZ ;  /* 0x00006400b10f7a24 */ /* 0x010fe400078e02ff */
[----:B------:R-:W-:-:S03]  /*2acc0*/  IMAD R16, R176, c[0x0][0x190], RZ ;  /* 0x00006400b0107a24 */ /* 0x000fc600078e02ff */
[----:B------:R-:W-:Y:S04]  /*2acd0*/  STL [R1+0x4cc4], R15 ;  /* 0x004cc40f01007387 */ /* 0x000fe80000100800 */
[----:B------:R-:W-:Y:S01]  /*2ace0*/  STL [R1+0x4cc8], R16 ;  /* 0x004cc81001007387 */ /* 0x000fe20000100800 */
[----:B------:R-:W-:Y:S02]  /*2acf0*/  IMAD R17, R179, c[0x0][0x190], RZ ;  /* 0x00006400b3117a24 */ /* 0x000fe400078e02ff */
[----:B------:R-:W-:-:S03]  /*2ad00*/  IMAD R18, R178, c[0x0][0x190], RZ ;  /* 0x00006400b2127a24 */ /* 0x000fc600078e02ff */
[----:B------:R-:W-:Y:S04]  /*2ad10*/  STL [R1+0x4ccc], R17 ;  /* 0x004ccc1101007387 */ /* 0x000fe80000100800 */
[----:B------:R-:W-:Y:S01]  /*2ad20*/  STL [R1+0x4cd0], R18 ;  /* 0x004cd01201007387 */ /* 0x000fe20000100800 */
[----:B--2---:R-:W-:Y:S02]  /*2ad30*/  IMAD R19, R181, c[0x0][0x190], RZ ;  /* 0x00006400b5137a24 */ /* 0x004fe400078e02ff */
[----:B------:R-:W-:Y:S02]  /*2ad40*/  IMAD R20, R180, c[0x0][0x190], RZ ;  /* 0x00006400b4147a24 */ /* 0x000fe400078e02ff */
[----:B------:R-:W-:Y:S01]  /*2ad50*/  IMAD R21, R183, c[0x0][0x190], RZ ;  /* 0x00006400b7157a24 */ /* 0x000fe200078e02ff */
[----:B------:R-:W-:Y:S04]  /*2ad60*/  STL [R1+0x4cd4], R19 ;  /* 0x004cd41301007387 */ /* 0x000fe80000100800 */
[----:B------:R-:W-:Y:S01]  /*2ad70*/  STL.64 [R1+0x4cd8], R20 ;  /* 0x004cd81401007387 */ /* 0x000fe20000100a00 */
[----:B------:R-:W-:-:S02]  /*2ad80*/  IMAD R22, R182, c[0x0][0x190], RZ ;  /* 0x00006400b6167a24 */ /* 0x000fc400078e02ff */
[----:B------:R-:W-:Y:S02]  /*2ad90*/  IMAD R23, R185, c[0x0][0x190], RZ ;  /* 0x00006400b9177a24 */ /* 0x000fe400078e02ff */
[----:B------:R-:W-:Y:S02]  /*2ada0*/  IMAD R24, R184, c[0x0][0x190], RZ ;  /* 0x00006400b8187a24 */ /* 0x000fe400078e02ff */
[----:B------:R-:W-:Y:S01]  /*2adb0*/  IMAD R25, R187, c[0x0][0x190], RZ ;  /* 0x00006400bb197a24 */ /* 0x000fe200078e02ff */
[----:B------:R-:W-:Y:S04]  /*2adc0*/  STL.64 [R1+0x4ce0], R22 ;  /* 0x004ce01601007387 */ /* 0x000fe80000100a00 */
[----:B------:R-:W-:Y:S01]  /*2add0*/  STL.64 [R1+0x4cf0], R24 ;  /* 0x004cf01801007387 */ /* 0x000fe20000100a00 */
[----:B------:R-:W-:-:S02]  /*2ade0*/  IMAD R26, R186, c[0x0][0x190], RZ ;  /* 0x00006400ba1a7a24 */ /* 0x000fc400078e02ff */
[----:B------:R-:W-:-:S05]  /*2adf0*/  IMAD R27, R189, c[0x0][0x190], RZ ;  /* 0x00006400bd1b7a24 */ /* 0x000fca00078e02ff */
[----:B------:R2:W-:Y:S04]  /*2ae00*/  STL.64 [R1+0x4cf8], R26 ;  /* 0x004cf81a01007387 */ /* 0x0005e80000100a00 */
[----:B------:R-:W3:Y:S04]  /*2ae10*/  LDL.LU R164, [R1+0x304] ;  /* 0x0003040001a47983 */ /* 0x000ee80000300800 */
[----:B------:R-:W4:Y:S04]  /*2ae20*/  LDL.LU R167, [R1+0x300] ;  /* 0x0003000001a77983 */ /* 0x000f280000300800 */
        /* <DEDUP_REMOVED lines=31> */
[----:B------:R-:W2:Y:S04]  /*2b020*/  LDL.LU R192, [R1+0x29c] ;  /* 0x00029c0001c07983 */ /* 0x000ea80000300800 */
[----:B------:R-:W2:Y:S04]  /*2b030*/  LDL.LU R195, [R1+0x298] ;  /* 0x0002980001c37983 */ /* 0x000ea80000300800 */
[----:B------:R-:W2:Y:S04]  /*2b040*/  LDL.LU R194, [R1+0x294] ;  /* 0x0002940001c27983 */ /* 0x000ea80000300800 */
[----:B------:R-:W2:Y:S04]  /*2b050*/  LDL.LU R196, [R1+0x290] ;  /* 0x0002900001c47983 */ /* 0x000ea80000300800 */
[----:B------:R-:W2:Y:S01]  /*2b060*/  LDL.LU R198, [R1+0x28c] ;  /* 0x00028c0001c67983 */ /* 0x000ea20000300800 */
[----:B---3--:R-:W-:-:S03]  /*2b070*/  IMAD R35, R164, c[0x0][0x190], RZ ;  /* 0x00006400a4237a24 */ /* 0x008fc600078e02ff */
[----:B------:R-:W3:Y:S01]  /*2b080*/  LDL.LU R164, [R1+0x288] ;  /* 0x0002880001a47983 */ /* 0x000ee20000300800 */
[----:B----4-:R-:W-:-:S03]  /*2b090*/  IMAD R36, R167, c[0x0][0x190], RZ ;  /* 0x00006400a7247a24 */ /* 0x010fc600078e02ff */
[----:B------:R-:W4:Y:S01]  /*2b0a0*/  LDL.LU R167, [R1+0x284] ;  /* 0x0002840001a77983 */ /* 0x000f220000300800 */
[----:B--2---:R-:W-:-:S03]  /*2b0b0*/  IMAD R37, R166, c[0x0][0x190], RZ ;  /* 0x00006400a6257a24 */ /* 0x004fc600078e02ff */
        /* <DEDUP_REMOVED lines=192> */
[----:B------:R-:W3:Y:S01]  /*2bcc0*/  LDL.LU R171, [R1+0x64] ;  /* 0x0000640001ab7983 */ /* 0x000ee20000300800 */
        /* <DEDUP_REMOVED lines=49> */
[----:B------:R-:W3:Y:S04]  /*2bfe0*/  LDL.LU R198, [R1] ;  /* 0x0000000001c67983 */ /* 0x000ee80000300800 */
[----:B------:R-:W1:Y:S01]  /*2bff0*/  S2R R13, SR_TID.X ;  /* 0x00000000000d7919 */ /* 0x000e620000002100 */
[----:B------:R-:W-:Y:S02]  /*2c000*/  IMAD R190, R190, c[0x0][0x190], RZ ;  /* 0x00006400bebe7a24 */ /* 0x000fe400078e02ff */
[----:B------:R-:W-:Y:S01]  /*2c010*/  IMAD R191, R191, c[0x0][0x190], RZ ;  /* 0x00006400bfbf7a24 */ /* 0x000fe200078e02ff */
[----:B------:R-:W3:Y:S01]  /*2c020*/  LDL.LU R10, [R1+0x174] ;  /* 0x00017400010a7983 */ /* 0x000ee20000300800 */
[C---:B------:R-:W-:Y:S02]  /*2c030*/  IMAD R11, R197.reuse, 0x1f, RZ ;  /* 0x0000001fc50b7824 */ /* 0x040fe400078e02ff */
[----:B-1----:R-:W-:Y:S01]  /*2c040*/  IMAD R7, R197, 0x1b, RZ ;  /* 0x0000001bc5077824 */ /* 0x002fe200078e02ff */
[----:B------:R-:W3:Y:S01]  /*2c050*/  LDL.LU R6, [R1+0x168] ;  /* 0x0001680001067983 */ /* 0x000ee20000300800 */
[----:B------:R-:W-:-:S02]  /*2c060*/  IMAD.MOV.U32 R199, RZ, RZ, R191 ;  /* 0x000000ffffc77224 */ /* 0x000fc400078e00bf */
[----:B------:R-:W-:Y:S02]  /*2c070*/  IMAD.MOV.U32 R12, RZ, RZ, R190 ;  /* 0x000000ffff0c7224 */ /* 0x000fe400078e00be */
[----:B------:R-:W-:Y:S02]  /*2c080*/  IMAD R190, R236, c[0x0][0x190], RZ ;  /* 0x00006400ecbe7a24 */ /* 0x000fe400078e02ff */
[----:B------:R-:W-:Y:S02]  /*2c090*/  IMAD R191, R237, c[0x0][0x190], RZ ;  /* 0x00006400edbf7a24 */ /* 0x000fe400078e02ff */
[----:B------:R-:W-:-:S04]  /*2c0a0*/  IMAD.WIDE R236, R11, 0x4, R200 ;  /* 0x000000040bec7825 */ /* 0x000fc800078e02c8 */
[----:B------:R-:W-:Y:S01]  /*2c0b0*/  IMAD.WIDE R26, R7, 0x4, R200 ;  /* 0x00000004071a7825 */ /* 0x000fe200078e02c8 */
[----:B------:R-:W-:-:S03]  /*2c0c0*/  LOP3.LUT R13, R13, 0x1f, RZ, 0xc0, !PT ;  /* 0x0000001f0d0d7812 */ /* 0x000fc600078ec0ff */
[----:B------:R-:W-:-:S04]  /*2c0d0*/  IMAD.WIDE R16, R7, 0x4, R2 ;  /* 0x0000000407107825 */ /* 0x000fc800078e0202 */
[----:B------:R-:W-:-:S04]  /*2c0e0*/  IMAD.WIDE R246, R7, 0x4, R4 ;  /* 0x0000000407f67825 */ /* 0x000fc800078e0204 */
[----:B------:R-:W-:-:S04]  /*2c0f0*/  IMAD.WIDE R24, R7, 0x4, R8 ;  /* 0x0000000407187825 */ /* 0x000fc800078e0208 */
[----:B------:R-:W-:Y:S02]  /*2c100*/  IMAD.SHL.U32 R7, R13, 0x4, RZ ;  /* 0x000000040d077824 */ /* 0x000fe400078e00ff */
[----:B------:R-:W-:-:S03]  /*2c110*/  IMAD.WIDE R14, R11, 0x4, R2 ;  /* 0x000000040b0e7825 */ /* 0x000fc600078e0202 */
[----:B------:R-:W-:Y:S01]  /*2c120*/  LOP3.LUT R7, R7, 0x60, RZ, 0x3c, !PT ;  /* 0x0000006007077812 */ /* 0x000fe200078e3cff */
[----:B------:R-:W-:-:S04]  /*2c130*/  IMAD.WIDE R20, R11, 0x4, R4 ;  /* 0x000000040b147825 */ /* 0x000fc800078e0204 */
[----:B------:R-:W-:Y:S01]  /*2c140*/  IMAD.WIDE R22, R11, 0x4, R8 ;  /* 0x000000040b167825 */ /* 0x000fe200078e0208 */
[----:B------:R1:W-:Y:S04]  /*2c150*/  LDGSTS.E [R7+0x23600], [R26.64], !P6 ;  /* 0x236000001a077fae */ /* 0x0003e8000f121844 */
[----:B------:R1:W-:Y:S04]  /*2c160*/  LDGSTS.E [R7+0x23680], [R24.64], !P6 ;  /* 0x2368000018077fae */ /* 0x0003e8000f121844 */
[----:B------:R1:W-:Y:S04]  /*2c170*/  LDGSTS.E [R7+0x23700], [R246.64], !P6 ;  /* 0x23700000f6077fae */ /* 0x0003e8000f121844 */
[----:B------:R1:W-:Y:S04]  /*2c180*/  LDGSTS.E [R7+0x23780], [R16.64], !P6 ;  /* 0x2378000010077fae */ /* 0x0003e8000f121844 */
[----:B------:R1:W-:Y:S04]  /*2c190*/  LDGSTS.E [R7+0x23e00], [R236.64], !P4 ;  /* 0x23e00000ec077fae */ /* 0x0003e8000e121844 */
[----:B------:R1:W-:Y:S04]  /*2c1a0*/  LDGSTS.E [R7+0x23e80], [R22.64], !P4 ;  /* 0x23e8000016077fae */ /* 0x0003e8000e121844 */
[----:B------:R1:W-:Y:S04]  /*2c1b0*/  LDGSTS.E [R7+0x23f00], [R20.64], !P4 ;  /* 0x23f0000014077fae */ /* 0x0003e8000e121844 */
[----:B------:R1:W-:Y:S01]  /*2c1c0*/  LDGSTS.E [R7+0x23f80], [R14.64], !P4 ;  /* 0x23f800000e077fae */ /* 0x0003e2000e121844 */
[----:B----4-:R-:W-:-:S02]  /*2c1d0*/  IMAD R160, R167, c[0x0][0x190], RZ ;  /* 0x00006400a7a07a24 */ /* 0x010fc400078e02ff */
[----:B--2---:R-:W-:Y:S02]  /*2c1e0*/  IMAD R163, R168, c[0x0][0x190], RZ ;  /* 0x00006400a8a37a24 */ /* 0x004fe400078e02ff */
[----:B---3--:R-:W-:Y:S02]  /*2c1f0*/  IMAD R165, R170, c[0x0][0x190], RZ ;  /* 0x00006400aaa57a24 */ /* 0x008fe400078e02ff */
[----:B------:R-:W-:Y:S02]  /*2c200*/  IMAD R167, R172, c[0x0][0x190], RZ ;  /* 0x00006400aca77a24 */ /* 0x000fe400078e02ff */
        /* <DEDUP_REMOVED lines=14> */
[----:B------:R-:W2:Y:S04]  /*2c2f0*/  LDL.LU R230, [R1+0x160] ;  /* 0x0001600001e67983 */ /* 0x000ea80000300800 */
[----:B------:R-:W3:Y:S04]  /*2c300*/  LDL.LU R239, [R1+0x16c] ;  /* 0x00016c0001ef7983 */ /* 0x000ee80000300800 */
[----:B------:R-:W4:Y:S04]  /*2c310*/  LDL.LU R240, [R1+0x178] ;  /* 0x0001780001f07983 */ /* 0x000f280000300800 */
[----:B------:R-:W-:Y:S04]  /*2c320*/  STL.64 [R1+0x1428], R236 ;  /* 0x001428ec01007387 */ /* 0x000fe80000100a00 */
[----:B------:R1:W-:Y:S04]  /*2c330*/  STL.64 [R1+0x1420], R26 ;  /* 0x0014201a01007387 */ /* 0x0003e80000100a00 */
[----:B------:R-:W-:Y:S01]  /*2c340*/  STL.64 [R1+0x16a0], R16 ;  /* 0x0016a01001007387 */ /* 0x000fe20000100a00 */
[----:B------:R-:W-:-:S03]  /*2c350*/  IMAD R161, R166, c[0x0][0x190], RZ ;  /* 0x00006400a6a17a24 */ /* 0x000fc600078e02ff */
[----:B------:R-:W-:Y:S01]  /*2c360*/  STL.64 [R1+0x1508], R246 ;  /* 0x001508f601007387 */ /* 0x000fe20000100a00 */
[----:B------:R-:W-:-:S03]  /*2c370*/  IMAD R166, R173, c[0x0][0x190], RZ ;  /* 0x00006400ada67a24 */ /* 0x000fc600078e02ff */
[----:B------:R1:W-:Y:S01]  /*2c380*/  STL.64 [R1+0x1500], R24 ;  /* 0x0015001801007387 */ /* 0x0003e20000100a00 */
[----:B------:R-:W-:-:S03]  /*2c390*/  IMAD R173, R178, c[0x0][0x190], RZ ;  /* 0x00006400b2ad7a24 */ /* 0x000fc600078e02ff */
[----:B------:R-:W2:Y:S01]  /*2c3a0*/  LDL.LU R13, [R1+0x15c] ;  /* 0x00015c00010d7983 */ /* 0x000ea20000300800 */
[----:B------:R-:W-:-:S03]  /*2c3b0*/  IMAD R178, R185, c[0x0][0x190], RZ ;  /* 0x00006400b9b27a24 */ /* 0x000fc600078e02ff */
[----:B------:R-:W-:Y:S01]  /*2c3c0*/  STL.64 [R1+0x16c8], R14 ;  /* 0x0016c80e01007387 */ /* 0x000fe20000100a00 */
[----:B------:R-:W-:-:S03]  /*2c3d0*/  IMAD R185, R192, c[0x0][0x190], RZ ;  /* 0x00006400c0b97a24 */ /* 0x000fc600078e02ff */
[----:B------:R-:W2:Y:S01]  /*2c3e0*/  LDL.LU R19, [R1+0x154] ;  /* 0x0001540001137983 */ /* 0x000ea20000300800 */
[----:B------:R-:W-:-:S03]  /*2c3f0*/  IMAD R192, R238, c[0x0][0x190], RZ ;  /* 0x00006400eec07a24 */ /* 0x000fc600078e02ff */
[----:B------:R-:W-:Y:S04]  /*2c400*/  STL.64 [R1+0x16c0], R20 ;  /* 0x0016c01401007387 */ /* 0x000fe80000100a00 */
[----:B------:R1:W-:Y:S04]  /*2c410*/  STL.64 [R1+0x16a8], R22 ;  /* 0x0016a81601007387 */ /* 0x0003e80000100a00 */
[----:B-1----:R-:W2:Y:S04]  /*2c420*/  LDL.LU.64 R26, [R1+0x4cf8] ;  /* 0x004cf800011a7983 */ /* 0x002ea80000300a00 */
[----:B------:R-:W2:Y:S04]  /*2c430*/  LDL.LU.64 R24, [R1+0x4cf0] ;  /* 0x004cf00001187983 */ /* 0x000ea80000300a00 */
[----:B------:R-:W2:Y:S04]  /*2c440*/  LDL.LU R238, [R1+0x150] ;  /* 0x0001500001ee7983 */ /* 0x000ea80000300800 */
[----:B------:R-:W4:Y:S04]  /*2c450*/  LDL.LU.64 R246, [R1+0x4ce8] ;  /* 0x004ce80001f67983 */ /* 0x000f280000300a00 */
[----:B------:R-:W2:Y:S04]  /*2c460*/  LDL.LU R18, [R1+0x14c] ;  /* 0x00014c0001127983 */ /* 0x000ea80000300800 */
[----:B------:R-:W2:Y:S04]  /*2c470*/  LDL.LU R237, [R1+0x144] ;  /* 0x0001440001ed7983 */ /* 0x000ea80000300800 */
[----:B------:R-:W2:Y:S04]  /*2c480*/  LDL.LU.64 R22, [R1+0x4ce0] ;  /* 0x004ce00001167983 */ /* 0x000ea80000300a00 */
[----:B------:R-:W2:Y:S04]  /*2c490*/  LDL.LU R11, [R1+0x13c] ;  /* 0x00013c00010b7983 */ /* 0x000ea80000300800 */
[----:B------:R-:W2:Y:S04]  /*2c4a0*/  LDL.LU R236, [R1+0x138] ;  /* 0x0001380001ec7983 */ /* 0x000ea80000300800 */
[----:B------:R-:W2:Y:S01]  /*2c4b0*/  LDL.LU R7, [R1+0x134] ;  /* 0x0001340001077983 */ /* 0x000ea20000300800 */
[----:B----4-:R-:W-:-:S02]  /*2c4c0*/  LEA R16, P0, R240, R246, 0x2 ;  /* 0x000000f6f0107211 */ /* 0x010fc400078010ff */
[-C--:B------:R-:W-:Y:S02]  /*2c4d0*/  LEA R20, P6, R10, R246.reuse, 0x2 ;  /* 0x000000f60a147211 */ /* 0x080fe400078c10ff */
[-C--:B------:R-:W-:Y:S02]  /*2c4e0*/  LEA.HI.X.SX32 R17, R240, R247.reuse, 0x2, P0 ;  /* 0x000000f7f0117211 */ /* 0x080fe400000f16ff */
[----:B------:R-:W4:Y:S01]  /*2c4f0*/  LDL.LU R240, [R1+0x12c] ;  /* 0x00012c0001f07983 */ /* 0x000f220000300800 */
[C---:B---3--:R-:W-:Y:S02]  /*2c500*/  LEA R14, P4, R239.reuse, R246, 0x2 ;  /* 0x000000f6ef0e7211 */ /* 0x048fe400078810ff */
[-C--:B------:R-:W-:Y:S01]  /*2c510*/  LEA.HI.X.SX32 R21, R10, R247.reuse, 0x2, P6 ;  /* 0x000000f70a157211 */ /* 0x080fe200030f16ff */
[----:B------:R1:W-:Y:S01]  /*2c520*/  STL.64 [R1+0x1340], R16 ;  /* 0x0013401001007387 */ /* 0x0003e20000100a00 */
[----:B------:R-:W-:-:S03]  /*2c530*/  LEA.HI.X.SX32 R15, R239, R247, 0x2, P4 ;  /* 0x000000f7ef0f7211 */ /* 0x000fc600020f16ff */
[----:B------:R-:W3:Y:S04]  /*2c540*/  LDL.LU R10, [R1+0x124] ;  /* 0x00012400010a7983 */ /* 0x000ee80000300800 */
[----:B------:R2:W-:Y:S01]  /*2c550*/  STL.64 [R1+0x12c8], R20 ;  /* 0x0012c81401007387 */ /* 0x0005e20000100a00 */
[----:B-1----:R-:W-:-:S03]  /*2c560*/  LEA R16, P0, R6, R246, 0x2 ;  /* 0x000000f606107211 */ /* 0x002fc600078010ff */
[----:B------:R-:W3:Y:S01]  /*2c570*/  LDL.LU R239, [R1+0x120] ;  /* 0x0001200001ef7983 */ /* 0x000ee20000300800 */
[----:B------:R-:W-:-:S03]  /*2c580*/  LEA.HI.X.SX32 R17, R6, R247, 0x2, P0 ;  /* 0x000000f706117211 */ /* 0x000fc600000f16ff */
[----:B------:R1:W-:Y:S01]  /*2c590*/  STL.64 [R1+0x12c0], R14 ;  /* 0x0012c00e01007387 */ /* 0x0003e20000100a00 */
[----:B--2---:R-:W-:-:S03]  /*2c5a0*/  LEA R20, P6, R230, R246, 0x2 ;  /* 0x000000f6e6147211 */ /* 0x004fc600078c10ff */
[----:B------:R-:W2:Y:S01]  /*2c5b0*/  LDL.LU R6, [R1+0x11c] ;  /* 0x00011c0001067983 */ /* 0x000ea20000300800 */
[----:B------:R-:W-:-:S03]  /*2c5c0*/  LEA.HI.X.SX32 R21, R230, R247, 0x2, P6 ;  /* 0x000000f7e6157211 */ /* 0x000fc600030f16ff */
[----:B------:R1:W-:Y:S02]  /*2c5d0*/  STL.64 [R1+0x12b8], R16 ;  /* 0x0012b81001007387 */ /* 0x0003e40000100a00 */
[CC--:B-1----:R-:W-:Y:S02]  /*2c5e0*/  LEA R14, P4, R13.reuse, R246.reuse, 0x2 ;  /* 0x000000f60d0e7211 */ /* 0x0c2fe400078810ff */
[----:B------:R-:W2:Y:S02]  /*2c5f0*/  LDL.LU R230, [R1+0x118] ;  /* 0x0001180001e67983 */ /* 0x000ea40000300800 */
[----:B------:R-:W-:Y:S02]  /*2c600*/  LEA.HI.X.SX32 R15, R13, R247, 0x2, P4 ;  /* 0x000000f70d0f7211 */ /* 0x000fe400020f16ff */
[----:B------:R1:W-:Y:S04]  /*2c610*/  STL.64 [R1+0x12b0], R20 ;  /* 0x0012b01401007387 */ /* 0x0003e80000100a00 */
[----:B------:R-:W2:Y:S01]  /*2c620*/  LDL.LU R13, [R1+0x110] ;  /* 0x00011000010d7983 */ /* 0x000ea20000300800 */
[----:B------:R-:W-:-:S03]  /*2c630*/  LEA R16, P0, R19, R246, 0x2 ;  /* 0x000000f613107211 */ /* 0x000fc600078010ff */
[----:B------:R1:W-:Y:S01]  /*2c640*/  STL.64 [R1+0x12a8], R14 ;  /* 0x0012a80e01007387 */ /* 0x0003e20000100a00 */
[-C--:B------:R-:W-:Y:S02]  /*2c650*/  LEA.HI.X.SX32 R17, R19, R247.reuse, 0x2, P0 ;  /* 0x000000f713117211 */ /* 0x080fe400000f16ff */
[CC--:B-1----:R-:W-:Y:S01]  /*2c660*/  LEA R20, P6, R238.reuse, R246.reuse, 0x2 ;  /* 0x000000f6ee147211 */ /* 0x0c2fe200078c10ff */
[----:B------:R-:W2:Y:S03]  /*2c670*/  LDL.LU R19, [R1+0x10c] ;  /* 0x00010c0001137983 */ /* 0x000ea60000300800 */
[----:B------:R-:W-:Y:S01]  /*2c680*/  LEA.HI.X.SX32 R21, R238, R247, 0x2, P6 ;  /* 0x000000f7ee157211 */ /* 0x000fe200030f16ff */
[----:B------:R1:W-:Y:S01]  /*2c690*/  STL.64 [R1+0x12a0], R16 ;  /* 0x0012a01001007387 */ /* 0x0003e20000100a00 */
[----:B------:R-:W-:-:S03]  /*2c6a0*/  LEA R14, P4, R18, R246, 0x2 ;  /* 0x000000f6120e7211 */ /* 0x000fc600078810ff */
[----:B------:R-:W2:Y:S01]  /*2c6b0*/  LDL.LU R238, [R1+0x104] ;  /* 0x0001040001ee7983 */ /* 0x000ea20000300800 */
[----:B------:R-:W-:-:S03]  /*2c6c0*/  LEA.HI.X.SX32 R15, R18, R247, 0x2, P4 ;  /* 0x000000f7120f7211 */ /* 0x000fc600020f16ff */
[----:B------:R1:W-:Y:S02]  /*2c6d0*/  STL.64 [R1+0x1298], R20 ;  /* 0x0012981401007387 */ /* 0x0003e40000100a00 */
[CC--:B-1----:R-:W-:Y:S02]  /*2c6e0*/  LEA R16, P0, R237.reuse, R246.reuse, 0x2 ;  /* 0x000000f6ed107211 */ /* 0x0c2fe400078010ff */
[----:B------:R-:W2:Y:S02]  /*2c6f0*/  LDL.LU R18, [R1+0x100] ;  /* 0x0001000001127983 */ /* 0x000ea40000300800 */
[----:B------:R-:W-:Y:S02]  /*2c700*/  LEA.HI.X.SX32 R17, R237, R247, 0x2, P0 ;  /* 0x000000f7ed117211 */ /* 0x000fe400000f16ff */
[----:B------:R1:W-:Y:S01]  /*2c710*/  STL.64 [R1+0x1290], R14 ;  /* 0x0012900e01007387 */ /* 0x0003e20000100a00 */
[----:B------:R-:W-:-:S03]  /*2c720*/  LEA R20, P6, R11, R246, 0x2 ;  /* 0x000000f60b147211 */ /* 0x000fc600078c10ff */
[----:B------:R-:W2:Y:S01]  /*2c730*/  LDL.LU R237, [R1+0xfc] ;  /* 0x0000fc0001ed7983 */ /* 0x000ea20000300800 */
[----:B------:R-:W-:-:S03]  /*2c740*/  LEA.HI.X.SX32 R21, R11, R247, 0x2, P6 ;  /* 0x000000f70b157211 */ /* 0x000fc600030f16ff */
[----:B------:R1:W-:Y:S04]  /*2c750*/  STL.64 [R1+0x1288], R16 ;  /* 0x0012881001007387 */ /* 0x0003e80000100a00 */
[----:B------:R-:W2:Y:S01]  /*2c760*/  LDL.LU R11, [R1+0xf4] ;  /* 0x0000f400010b7983 */ /* 0x000ea20000300800 */
[----:B-1----:R-:W-:-:S03]  /*2c770*/  LEA R14, P4, R236, R246, 0x2 ;  /* 0x000000f6ec0e7211 */ /* 0x002fc600078810ff */
[----:B------:R4:W-:Y:S01]  /*2c780*/  STL.64 [R1+0x1280], R20 ;  /* 0x0012801401007387 */ /* 0x0009e20000100a00 */
[-C--:B------:R-:W-:Y:S02]  /*2c790*/  LEA.HI.X.SX32 R15, R236, R247.reuse, 0x2, P4 ;  /* 0x000000f7ec0f7211 */ /* 0x080fe400020f16ff */
[CC--:B------:R-:W-:Y:S01]  /*2c7a0*/  LEA R16, P0, R7.reuse, R246.reuse, 0x2 ;  /* 0x000000f607107211 */ /* 0x0c0fe200078010ff */
[----:B------:R-:W2:Y:S03]  /*2c7b0*/  LDL.LU R236, [R1+0xec] ;  /* 0x0000ec0001ec7983 */ /* 0x000ea60000300800 */
[----:B------:R-:W-:Y:S01]  /*2c7c0*/  LEA.HI.X.SX32 R17, R7, R247, 0x2, P0 ;  /* 0x000000f707117211 */ /* 0x000fe200000f16ff */
[----:B------:R3:W-:Y:S04]  /*2c7d0*/  STL.64 [R1+0x1268], R14 ;  /* 0x0012680e01007387 */ /* 0x0007e80000100a00 */
[----:B------:R-:W2:Y:S04]  /*2c7e0*/  LDL.LU R7, [R1+0xe8] ;  /* 0x0000e80001077983 */ /* 0x000ea80000300800 */
[----:B------:R1:W-:Y:S01]  /*2c7f0*/  STL.64 [R1+0x1260], R16 ;  /* 0x0012601001007387 */ /* 0x0003e20000100a00 */
[----:B----4-:R-:W-:-:S04]  /*2c800*/  LEA R20, P6, R240, R246, 0x2 ;  /* 0x000000f6f0147211 */ /* 0x010fc800078c10ff */
[----:B------:R-:W-:Y:S02]  /*2c810*/  LEA.HI.X.SX32 R21, R240, R247, 0x2, P6 ;  /* 0x000000f7f0157211 */ /* 0x000fe400030f16ff */
[----:B---3--:R-:W-:-:S03]  /*2c820*/  LEA R14, P4, R10, R246, 0x2 ;  /* 0x000000f60a0e7211 */ /* 0x008fc600078810ff */
[----:B------:R2:W-:Y:S01]  /*2c830*/  STL.64 [R1+0x1248], R20 ;  /* 0x0012481401007387 */ /* 0x0005e20000100a00 */
[----:B------:R-:W-:-:S03]  /*2c840*/  LEA.HI.X.SX32 R15, R10, R247, 0x2, P4 ;  /* 0x000000f70a0f7211 */ /* 0x000fc600020f16ff */
[----:B------:R-:W3:Y:S01]  /*2c850*/  LDL.LU R10, [R1+0xe4] ;  /* 0x0000e400010a7983 */ /* 0x000ee20000300800 */
[----:B-1----:R-:W-:-:S03]  /*2c860*/  LEA R16, P0, R239, R246, 0x2 ;  /* 0x000000f6ef107211 */ /* 0x002fc600078010ff */
[----:B------:R1:W-:Y:S01]  /*2c870*/  STL.64 [R1+0x1240], R14 ;  /* 0x0012400e01007387 */ /* 0x0003e20000100a00 */
[----:B------:R-:W-:-:S03]  /*2c880*/  LEA.HI.X.SX32 R17, R239, R247, 0x2, P0 ;  /* 0x000000f7ef117211 */ /* 0x000fc600000f16ff */
[----:B------:R-:W4:Y:S01]  /*2c890*/  LDL.LU R240, [R1+0xdc] ;  /* 0x0000dc0001f07983 */ /* 0x000f220000300800 */
[----:B--2---:R-:W-:-:S03]  /*2c8a0*/  LEA R20, P6, R6, R246, 0x2 ;  /* 0x000000f606147211 */ /* 0x004fc600078c10ff */
[----:B------:R2:W-:Y:S01]  /*2c8b0*/  STL.64 [R1+0x1238], R16 ;  /* 0x0012381001007387 */ /* 0x0005e20000100a00 */
[----:B------:R-:W-:-:S03]  /*2c8c0*/  LEA.HI.X.SX32 R21, R6, R247, 0x2, P6 ;  /* 0x000000f706157211 */ /* 0x000fc600030f16ff */
[----:B------:R-:W4:Y:S01]  /*2c8d0*/  LDL.LU R6, [R1+0xd4] ;  /* 0x0000d40001067983 */ /* 0x000f220000300800 */
        /* <DEDUP_REMOVED lines=9> */
[----:B------:R1:W-:Y:S04]  /*2c970*/  STL.64 [R1+0x1220], R16 ;  /* 0x0012201001007387 */ /* 0x0003e80000100a00 */
[----:B------:R-:W4:Y:S01]  /*2c980*/  LDL.LU R230, [R1+0xc4] ;  /* 0x0000c40001e67983 */ /* 0x000f220000300800 */
[-C--:B------:R-:W-:Y:S02]  /*2c990*/  LEA.HI.X.SX32 R21, R19, R247.reuse, 0x2, P6 ;  /* 0x000000f713157211 */ /* 0x080fe400030f16ff */
[CC--:B--2---:R-:W-:Y:S01]  /*2c9a0*/  LEA R14, P4, R238.reuse, R246.reuse, 0x2 ;  /* 0x000000f6ee0e7211 */ /* 0x0c4fe200078810ff */
[----:B------:R-:W2:Y:S03]  /*2c9b0*/  LDL.LU R19, [R1+0xc0] ;  /* 0x0000c00001137983 */ /* 0x000ea60000300800 */
[----:B------:R-:W-:Y:S01]  /*2c9c0*/  LEA.HI.X.SX32 R15, R238, R247, 0x2, P4 ;  /* 0x000000f7ee0f7211 */ /* 0x000fe200020f16ff */
[----:B------:R1:W-:Y:S02]  /*2c9d0*/  STL.64 [R1+0x1218], R20 ;  /* 0x0012181401007387 */ /* 0x0003e40000100a00 */
[----:B-1----:R-:W-:-:S02]  /*2c9e0*/  LEA R16, P0, R18, R246, 0x2 ;  /* 0x000000f612107211 */ /* 0x002fc400078010ff */
[----:B------:R-:W2:Y:S02]  /*2c9f0*/  LDL.LU R238, [R1+0xbc] ;  /* 0x0000bc0001ee7983 */ /* 0x000ea40000300800 */
[----:B------:R-:W-:Y:S02]  /*2ca00*/  LEA.HI.X.SX32 R17, R18, R247, 0x2, P0 ;  /* 0x000000f712117211 */ /* 0x000fe400000f16ff */
        /* <DEDUP_REMOVED lines=16> */
[----:B------:R4:W-:Y:S04]  /*2cb10*/  STL.64 [R1+0x1180], R16 ;  /* 0x0011801001007387 */ /* 0x0009e80000100a00 */
[----:B------:R-:W2:Y:S04]  /*2cb20*/  LDL.LU R7, [R1+0x9c] ;  /* 0x00009c0001077983 */ /* 0x000ea80000300800 */
[----:B------:R1:W-:Y:S01]  /*2cb30*/  STL.64 [R1+0x1178], R20 ;  /* 0x0011781401007387 */ /* 0x0003e20000100a00 */
[----:B---3--:R-:W-:-:S04]  /*2cb40*/  LEA R14, P4, R10, R246, 0x2 ;  /* 0x000000f60a0e7211 */ /* 0x008fc800078810ff */
[----:B------:R-:W-:Y:S02]  /*2cb50*/  LEA.HI.X.SX32 R15, R10, R247, 0x2, P4 ;  /* 0x000000f70a0f7211 */ /* 0x000fe400020f16ff */
[----:B------:R-:W3:Y:S01]  /*2cb60*/  LDL.LU R10, [R1+0x3e0] ;  /* 0x0003e000010a7983 */ /* 0x000ee20000300800 */
[----:B----4-:R-:W-:-:S03]  /*2cb70*/  LEA R16, P0, R240, R246, 0x2 ;  /* 0x000000f6f0107211 */ /* 0x010fc600078010ff */
[----:B------:R4:W-:Y:S01]  /*2cb80*/  STL.64 [R1+0x1170], R14 ;  /* 0x0011700e01007387 */ /* 0x0009e20000100a00 */
[----:B------:R-:W-:-:S03]  /*2cb90*/  LEA.HI.X.SX32 R17, R240, R247, 0x2, P0 ;  /* 0x000000f7f0117211 */ /* 0x000fc600000f16ff */
[----:B------:R-:W3:Y:S01]  /*2cba0*/  LDL.LU R240, [R1+0x3f4] ;  /* 0x0003f40001f07983 */ /* 0x000ee20000300800 */
[----:B-1----:R-:W-:-:S03]  /*2cbb0*/  LEA R20, P6, R6, R246, 0x2 ;  /* 0x000000f606147211 */ /* 0x002fc600078c10ff */
[----:B------:R1:W-:Y:S01]  /*2cbc0*/  STL.64 [R1+0x1168], R16 ;  /* 0x0011681001007387 */ /* 0x0003e20000100a00 */
[----:B------:R-:W-:-:S03]  /*2cbd0*/  LEA.HI.X.SX32 R21, R6, R247, 0x2, P6 ;  /* 0x000000f706157211 */ /* 0x000fc600030f16ff */
        /* <DEDUP_REMOVED lines=11> */
[-C--:B------:R-:W-:Y:S02]  /*2cc90*/  LEA.HI.X.SX32 R21, R230, R247.reuse, 0x2, P6 ;  /* 0x000000f7e6157211 */ /* 0x080fe400030f16ff */
[CC--:B--2---:R-:W-:Y:S01]  /*2cca0*/  LEA R14, P4, R19.reuse, R246.reuse, 0x2 ;  /* 0x000000f6130e7211 */ /* 0x0c4fe200078810ff */
[----:B------:R-:W2:Y:S03]  /*2ccb0*/  LDL.LU R230, [R1+0x448] ;  /* 0x0004480001e67983 */ /* 0x000ea60000300800 */
[----:B------:R-:W-:Y:S01]  /*2ccc0*/  LEA.HI.X.SX32 R15, R19, R247, 0x2, P4 ;  /* 0x000000f7130f7211 */ /* 0x000fe200020f16ff */
[----:B------:R4:W-:Y:S01]  /*2ccd0*/  STL.64 [R1+0x1128], R20 ;  /* 0x0011281401007387 */ /* 0x0009e20000100a00 */
[----:B-1----:R-:W-:-:S03]  /*2cce0*/  LEA R16, P0, R238, R246, 0x2 ;  /* 0x000000f6ee107211 */ /* 0x002fc600078010ff */
[----:B------:R-:W2:Y:S01]  /*2ccf0*/  LDL.LU R19, [R1+0x458] ;  /* 0x0004580001137983 */ /* 0x000ea20000300800 */
[----:B------:R-:W-:-:S03]  /*2cd00*/  LEA.HI.X.SX32 R17, R238, R247, 0x2, P0 ;  /* 0x000000f7ee117211 */ /* 0x000fc600000f16ff */
[----:B------:R1:W-:Y:S01]  /*2cd10*/  STL.64 [R1+0x1120], R14 ;  /* 0x0011200e01007387 */ /* 0x0003e20000100a00 */
[----:B----4-:R-:W-:-:S03]  /*2cd20*/  LEA R20, P6, R18, R246, 0x2 ;  /* 0x000000f612147211 */ /* 0x010fc600078c10ff */
[----:B------:R4:W-:Y:S01]  /*2cd30*/  STL.64 [R1+0x1118], R16 ;  /* 0x0011181001007387 */ /* 0x0009e20000100a00 */
[----:B------:R-:W-:-:S03]  /*2cd40*/  LEA.HI.X.SX32 R21, R18, R247, 0x2, P6 ;  /* 0x000000f712157211 */ /* 0x000fc600030f16ff */
[----:B------:R-:W2:Y:S01]  /*2cd50*/  LDL.LU R18, [R1+0x470] ;  /* 0x0004700001127983 */ /* 0x000ea20000300800 */
[----:B-1----:R-:W-:-:S03]  /*2cd60*/  LEA R14, P4, R237, R246, 0x2 ;  /* 0x000000f6ed0e7211 */ /* 0x002fc600078810ff */
[----:B------:R1:W-:Y:S01]  /*2cd70*/  STL.64 [R1+0x1110], R20 ;  /* 0x0011101401007387 */ /* 0x0003e20000100a00 */
[----:B------:R-:W-:-:S03]  /*2cd80*/  LEA.HI.X.SX32 R15, R237, R247, 0x2, P4 ;  /* 0x000000f7ed0f7211 */ /* 0x000fc600020f16ff */
[----:B------:R-:W2:Y:S01]  /*2cd90*/  LDL.LU R238, [R1+0x484] ;  /* 0x0004840001ee7983 */ /* 0x000ea20000300800 */
        /* <DEDUP_REMOVED lines=11> */
[----:B------:R-:W4:Y:S04]  /*2ce50*/  LDL.LU R7, [R1+0x4c4] ;  /* 0x0004c40001077983 */ /* 0x000f280000300800 */
[----:B------:R1:W-:Y:S04]  /*2ce60*/  STL.64 [R1+0x10f0], R14 ;  /* 0x0010f00e01007387 */ /* 0x0003e80000100a00 */
[----:B------:R-:W4:Y:S01]  /*2ce70*/  LDL.LU R236, [R1+0x4d8] ;  /* 0x0004d80001ec7983 */ /* 0x000f220000300800 */
[----:B---3--:R-:W-:-:S04]  /*2ce80*/  LEA R16, P0, R10, R246, 0x2 ;  /* 0x000000f60a107211 */ /* 0x008fc800078010ff */
[----:B------:R-:W-:Y:S02]  /*2ce90*/  LEA.HI.X.SX32 R17, R10, R247, 0x2, P0 ;  /* 0x000000f70a117211 */ /* 0x000fe400000f16ff */
[----:B------:R-:W3:Y:S01]  /*2cea0*/  LDL.LU R10, [R1+0x4f0] ;  /* 0x0004f000010a7983 */ /* 0x000ee20000300800 */
[----:B-1----:R-:W-:-:S03]  /*2ceb0*/  LEA R20, P6, R240, R246, 0x2 ;  /* 0x000000f6f0147211 */ /* 0x002fc600078c10ff */
[----:B------:R1:W-:Y:S01]  /*2cec0*/  STL.64 [R1+0x10e8], R16 ;  /* 0x0010e81001007387 */ /* 0x0003e20000100a00 */
[----:B------:R-:W-:-:S03]  /*2ced0*/  LEA.HI.X.SX32 R21, R240, R247, 0x2, P6 ;  /* 0x000000f7f0157211 */ /* 0x000fc600030f16ff */
[----:B------:R-:W3:Y:S01]  /*2cee0*/  LDL.LU R240, [R1+0x500] ;  /* 0x0005000001f07983 */ /* 0x000ee20000300800 */
[----:B------:R-:W-:-:S03]  /*2cef0*/  LEA R14, P4, R6, R246, 0x2 ;  /* 0x000000f6060e7211 */ /* 0x000fc600078810ff */
[----:B------:R1:W-:Y:S01]  /*2cf00*/  STL.64 [R1+0x10e0], R20 ;  /* 0x0010e01401007387 */ /* 0x0003e20000100a00 */
[----:B------:R-:W-:-:S03]  /*2cf10*/  LEA.HI.X.SX32 R15, R6, R247, 0x2, P4 ;  /* 0x000000f7060f7211 */ /* 0x000fc600020f16ff */
[----:B------:R-:W3:Y:S01]  /*2cf20*/  LDL.LU R6, [R1+0x518] ;  /* 0x0005180001067983 */ /* 0x000ee20000300800 */
[----:B-1----:R-:W-:-:S03]  /*2cf30*/  LEA R16, P0, R239, R246, 0x2 ;  /* 0x000000f6ef107211 */ /* 0x002fc600078010ff */
[----:B------:R2:W-:Y:S01]  /*2cf40*/  STL.64 [R1+0x10c8], R14 ;  /* 0x0010c80e01007387 */ /* 0x0005e20000100a00 */
[----:B------:R-:W-:-:S03]  /*2cf50*/  LEA.HI.X.SX32 R17, R239, R247, 0x2, P0 ;  /* 0x000000f7ef117211 */ /* 0x000fc600000f16ff */
[----:B------:R-:W3:Y:S01]  /*2cf60*/  LDL.LU R239, [R1+0x528] ;  /* 0x0005280001ef7983 */ /* 0x000ee20000300800 */
[----:B------:R-:W-:-:S03]  /*2cf70*/  LEA R20, P6, R13, R246, 0x2 ;  /* 0x000000f60d147211 */ /* 0x000fc600078c10ff */
[----:B------:R1:W-:Y:S01]  /*2cf80*/  STL.64 [R1+0x10c0], R16 ;  /* 0x0010c01001007387 */ /* 0x0003e20000100a00 */
[----:B------:R-:W-:Y:S01]  /*2cf90*/  LEA.HI.X.SX32 R21, R13, R247, 0x2, P6 ;  /* 0x000000f70d157211 */ /* 0x000fe200030f16ff */
[----:B------:R-:W-:Y:S02]  /*2cfa0*/  IMAD.MOV.U32 R13, RZ, RZ, R12 ;  /* 0x000000ffff0d7224 */ /* 0x000fe400078e000c */
[----:B------:R-:W3:Y:S01]  /*2cfb0*/  LDL.LU R12, [R1+0x540] ;  /* 0x00054000010c7983 */ /* 0x000ee20000300800 */
[----:B--2---:R-:W-:-:S03]  /*2cfc0*/  LEA R14, P4, R230, R246, 0x2 ;  /* 0x000000f6e60e7211 */ /* 0x004fc600078810ff */
[----:B------:R2:W-:Y:S01]  /*2cfd0*/  STL.64 [R1+0x10b8], R20 ;  /* 0x0010b81401007387 */ /* 0x0005e20000100a00 */
[----:B------:R-:W-:-:S03]  /*2cfe0*/  LEA.HI.X.SX32 R15, R230, R247, 0x2, P4 ;  /* 0x000000f7e60f7211 */ /* 0x000fc600020f16ff */
[----:B------:R-:W3:Y:S01]  /*2cff0*/  LDL.LU R230, [R1+0x554] ;  /* 0x0005540001e67983 */ /* 0x000ee20000300800 */
[----:B-1----:R-:W-:-:S03]  /*2d000*/  LEA R16, P0, R19, R246, 0x2 ;  /* 0x000000f613107211 */ /* 0x002fc600078010ff */
[----:B------:R1:W-:Y:S01]  /*2d010*/  STL.64 [R1+0x10b0], R14 ;  /* 0x0010b00e01007387 */ /* 0x0003e20000100a00 */
[----:B------:R-:W-:-:S03]  /*2d020*/  LEA.HI.X.SX32 R17, R19, R247, 0x2, P0 ;  /* 0x000000f713117211 */ /* 0x000fc600000f16ff */
[----:B------:R-:W3:Y:S04]  /*2d030*/  LDL.LU R19, [R1+0x568] ;  /* 0x0005680001137983 */ /* 0x000ee80000300800 */
[----:B------:R1:W-:Y:S01]  /*2d040*/  STL.64 [R1+0x1098], R16 ;  /* 0x0010981001007387 */ /* 0x0003e20000100a00 */
[----:B--2---:R-:W-:-:S04]  /*2d050*/  LEA R20, P6, R18, R246, 0x2 ;  /* 0x000000f612147211 */ /* 0x004fc800078c10ff */
[----:B------:R-:W-:Y:S02]  /*2d060*/  LEA.HI.X.SX32 R21, R18, R247, 0x2, P6 ;  /* 0x000000f712157211 */ /* 0x000fe400030f16ff */
[----:B------:R-:W2:Y:S01]  /*2d070*/  LDL.LU R18, [R1+0x580] ;  /* 0x0005800001127983 */ /* 0x000ea20000300800 */
[----:B-1----:R-:W-:-:S03]  /*2d080*/  LEA R14, P4, R238, R246, 0x2 ;  /* 0x000000f6ee0e7211 */ /* 0x002fc600078810ff */
[----:B------:R1:W-:Y:S01]  /*2d090*/  STL.64 [R1+0x1090], R20 ;  /* 0x0010901401007387 */ /* 0x0003e20000100a00 */
[----:B------:R-:W-:-:S03]  /*2d0a0*/  LEA.HI.X.SX32 R15, R238, R247, 0x2, P4 ;  /* 0x000000f7ee0f7211 */ /* 0x000fc600020f16ff */
[----:B------:R-:W2:Y:S01]  /*2d0b0*/  LDL.LU R238, [R1+0x594] ;  /* 0x0005940001ee7983 */ /* 0x000ea20000300800 */
[----:B------:R-:W-:-:S03]  /*2d0c0*/  LEA R16, P0, R11, R246, 0x2 ;  /* 0x000000f60b107211 */ /* 0x000fc600078010ff */
        /* <DEDUP_REMOVED lines=10> */
[----:B------:R-:W4:Y:S01]  /*2d170*/  LDL.LU R7, [R1+0x5d0] ;  /* 0x0005d00001077983 */ /* 0x000f220000300800 */
[----:B-1----:R-:W-:-:S03]  /*2d180*/  LEA R16, P0, R236, R246, 0x2 ;  /* 0x000000f6ec107211 */ /* 0x002fc600078010ff */
[----:B------:R1:W-:Y:S01]  /*2d190*/  STL.64 [R1+0x1070], R14 ;  /* 0x0010700e01007387 */ /* 0x0003e20000100a00 */
[----:B------:R-:W-:-:S03]  /*2d1a0*/  LEA.HI.X.SX32 R17, R236, R247, 0x2, P0 ;  /* 0x000000f7ec117211 */ /* 0x000fc600000f16ff */
[----:B------:R-:W4:Y:S04]  /*2d1b0*/  LDL.LU R236, [R1+0x5e8] ;  /* 0x0005e80001ec7983 */ /* 0x000f280000300800 */
[----:B------:R1:W-:Y:S01]  /*2d1c0*/  STL.64 [R1+0x1068], R16 ;  /* 0x0010681001007387 */ /* 0x0003e20000100a00 */
[----:B---3--:R-:W-:-:S04]  /*2d1d0*/  LEA R20, P6, R10, R246, 0x2 ;  /* 0x000000f60a147211 */ /* 0x008fc800078c10ff */
[----:B------:R-:W-:Y:S02]  /*2d1e0*/  LEA.HI.X.SX32 R21, R10, R247, 0x2, P6 ;  /* 0x000000f70a157211 */ /* 0x000fe400030f16ff */
[----:B------:R-:W3:Y:S01]  /*2d1f0*/  LDL.LU R10, [R1+0x600] ;  /* 0x00060000010a7983 */ /* 0x000ee20000300800 */
[----:B-1----:R-:W-:-:S04]  /*2d200*/  LEA R14, P4, R240, R246, 0x2 ;  /* 0x000000f6f00e7211 */ /* 0x002fc800078810ff */
[----:B------:R-:W-:Y:S01]  /*2d210*/  LEA.HI.X.SX32 R15, R240, R247, 0x2, P4 ;  /* 0x000000f7f00f7211 */ /* 0x000fe200020f16ff */
[----:B------:R1:W-:Y:S01]  /*2d220*/  STL.64 [R1+0x1060], R20 ;  /* 0x0010601401007387 */ /* 0x0003e20000100a00 */
        /* <DEDUP_REMOVED lines=12> */
[----:B-1----:R-:W-:-:S04]  /*2d2f0*/  LEA R16, P0, R230, R246, 0x2 ;  /* 0x000000f6e6107211 */ /* 0x002fc800078010ff */
[----:B------:R-:W-:Y:S01]  /*2d300*/  LEA.HI.X.SX32 R17, R230, R247, 0x2, P0 ;  /* 0x000000f7e6117211 */ /* 0x000fe200000f16ff */
[----:B------:R2:W-:Y:S01]  /*2d310*/  STL.64 [R1+0x1040], R14 ;  /* 0x0010400e01007387 */ /* 0x0005e20000100a00 */
[----:B------:R-:W-:-:S03]  /*2d320*/  LEA R20, P6, R19, R246, 0x2 ;  /* 0x000000f613147211 */ /* 0x000fc600078c10ff */
[----:B------:R-:W3:Y:S01]  /*2d330*/  LDL.LU R239, [R1+0x650] ;  /* 0x0006500001ef7983 */ /* 0x000ee20000300800 */
[----:B------:R-:W-:-:S03]  /*2d340*/  LEA.HI.X.SX32 R21, R19, R247, 0x2, P6 ;  /* 0x000000f713157211 */ /* 0x000fc600030f16ff */
[----:B------:R1:W-:Y:S04]  /*2d350*/  STL.64 [R1+0x1038], R16 ;  /* 0x0010381001007387 */ /* 0x0003e80000100a00 */
[----:B------:R-:W3:Y:S04]  /*2d360*/  LDL.LU R230, [R1+0x668] ;  /* 0x0006680001e67983 */ /* 0x000ee80000300800 */
[----:B------:R2:W-:Y:S02]  /*2d370*/  STL.64 [R1+0x1030], R20 ;  /* 0x0010301401007387 */ /* 0x0005e40000100a00 */
[----:B--2---:R-:W-:-:S02]  /*2d380*/  LEA R14, P4, R18, R246, 0x2 ;  /* 0x000000f6120e7211 */ /* 0x004fc400078810ff */
[----:B------:R-:W2:Y:S02]  /*2d390*/  LDL.LU R19, [R1+0x678] ;  /* 0x0006780001137983 */ /* 0x000ea40000300800 */
        /* <DEDUP_REMOVED lines=25> */
[----:B------:R-:W3:Y:S04]  /*2d530*/  LDL.LU R10, [R1+0x688] ;  /* 0x00068800010a7983 */ /* 0x000ee80000300800 */
[----:B------:R1:W-:Y:S02]  /*2d540*/  STL.64 [R1+0xfa8], R14 ;  /* 0x000fa80e01007387 */ /* 0x0003e40000100a00 */
[----:B-1----:R-:W-:-:S04]  /*2d550*/  LEA R16, P0, R6, R246, 0x2 ;  /* 0x000000f606107211 */ /* 0x002fc800078010ff */
[----:B------:R-:W-:Y:S02]  /*2d560*/  LEA.HI.X.SX32 R17, R6, R247, 0x2, P0 ;  /* 0x000000f706117211 */ /* 0x000fe400000f16ff */
[----:B------:R-:W3:Y:S01]  /*2d570*/  LDL.LU R6, [R1+0x684] ;  /* 0x0006840001067983 */ /* 0x000ee20000300800 */
[----:B------:R-:W-:-:S03]  /*2d580*/  LEA R20, P6, R240, R246, 0x2 ;  /* 0x000000f6f0147211 */ /* 0x000fc600078c10ff */
        /* <DEDUP_REMOVED lines=11> */
[----:B------:R-:W-:-:S04]  /*2d640*/  LEA R20, P6, R230, R246, 0x2 ;  /* 0x000000f6e6147211 */ /* 0x000fc800078c10ff */
[----:B------:R-:W-:Y:S01]  /*2d650*/  LEA.HI.X.SX32 R21, R230, R247, 0x2, P6 ;  /* 0x000000f7e6157211 */ /* 0x000fe200030f16ff */
        /* <DEDUP_REMOVED lines=12> */
[----:B------:R4:W-:Y:S01]  /*2d720*/  STL.64 [R1+0xf50], R16 ;  /* 0x000f501001007387 */ /* 0x0009e20000100a00 */
[----:B-1----:R-:W-:-:S03]  /*2d730*/  LEA R14, P4, R11, R246, 0x2 ;  /* 0x000000f60b0e7211 */ /* 0x002fc600078810ff */
[----:B------:R1:W-:Y:S01]  /*2d740*/  STL.64 [R1+0xf48], R20 ;  /* 0x000f481401007387 */ /* 0x0003e20000100a00 */
[----:B------:R-:W-:-:S03]  /*2d750*/  LEA.HI.X.SX32 R15, R11, R247, 0x2, P4 ;  /* 0x000000f70b0f7211 */ /* 0x000fc600020f16ff */
[----:B------:R-:W2:Y:S01]  /*2d760*/  LDL.LU R11, [R1+0x660] ;  /* 0x00066000010b7983 */ /* 0x000ea20000300800 */
[----:B----4-:R-:W-:-:S03]  /*2d770*/  LEA R16, P0, R237, R246, 0x2 ;  /* 0x000000f6ed107211 */ /* 0x010fc600078010ff */
[----:B------:R4:W-:Y:S01]  /*2d780*/  STL.64 [R1+0xf40], R14 ;  /* 0x000f400e01007387 */ /* 0x0009e20000100a00 */
[-C--:B------:R-:W-:Y:S02]  /*2d790*/  LEA.HI.X.SX32 R17, R237, R247.reuse, 0x2, P0 ;  /* 0x000000f7ed117211 */ /* 0x080fe400000f16ff */
[CC--:B-1----:R-:W-:Y:S01]  /*2d7a0*/  LEA R20, P6, R7.reuse, R246.reuse, 0x2 ;  /* 0x000000f607147211 */ /* 0x0c2fe200078c10ff */
[----:B------:R-:W2:Y:S03]  /*2d7b0*/  LDL.LU R238, [R1+0x65c] ;  /* 0x00065c0001ee7983 */ /* 0x000ea60000300800 */
[----:B------:R-:W-:Y:S01]  /*2d7c0*/  LEA.HI.X.SX32 R21, R7, R247, 0x2, P6 ;  /* 0x000000f707157211 */ /* 0x000fe200030f16ff */
[----:B------:R3:W-:Y:S01]  /*2d7d0*/  STL.64 [R1+0xf38], R16 ;  /* 0x000f381001007387 */ /* 0x0007e20000100a00 */
[----:B----4-:R-:W-:-:S03]  /*2d7e0*/  LEA R14, P4, R236, R246, 0x2 ;  /* 0x000000f6ec0e7211 */ /* 0x010fc600078810ff */
[----:B------:R-:W4:Y:S01]  /*2d7f0*/  LDL.LU R7, [R1+0x658] ;  /* 0x0006580001077983 */ /* 0x000f220000300800 */
[----:B------:R-:W-:-:S03]  /*2d800*/  LEA.HI.X.SX32 R15, R236, R247, 0x2, P4 ;  /* 0x000000f7ec0f7211 */ /* 0x000fc600020f16ff */
[----:B------:R1:W-:Y:S04]  /*2d810*/  STL.64 [R1+0xf30], R20 ;  /* 0x000f301401007387 */ /* 0x0003e80000100a00 */
        /* <DEDUP_REMOVED lines=10> */
[----:B------:R-:W3:Y:S01]  /*2d8c0*/  LDL.LU R236, [R1+0x644] ;  /* 0x0006440001ec7983 */ /* 0x000ee20000300800 */
[----:B------:R-:W-:-:S03]  /*2d8d0*/  LEA.HI.X.SX32 R15, R240, R247, 0x2, P4 ;  /* 0x000000f7f00f7211 */ /* 0x000fc600020f16ff */
[----:B------:R1:W-:Y:S01]  /*2d8e0*/  STL.64 [R1+0xf18], R20 ;  /* 0x000f181401007387 */ /* 0x0003e20000100a00 */
[----:B------:R-:W-:-:S03]  /*2d8f0*/  LEA R16, P0, R12, R246, 0x2 ;  /* 0x000000f60c107211 */ /* 0x000fc600078010ff */
[----:B------:R-:W3:Y:S01]  /*2d900*/  LDL.LU R240, [R1+0x63c] ;  /* 0x00063c0001f07983 */ /* 0x000ee20000300800 */
[----:B------:R-:W-:-:S03]  /*2d910*/  LEA.HI.X.SX32 R17, R12, R247, 0x2, P0 ;  /* 0x000000f70c117211 */ /* 0x000fc600000f16ff */
[----:B------:R2:W-:Y:S04]  /*2d920*/  STL.64 [R1+0xf10], R14 ;  /* 0x000f100e01007387 */ /* 0x0005e80000100a00 */
[----:B------:R-:W3:Y:S01]  /*2d930*/  LDL.LU R12, [R1+0x638] ;  /* 0x00063800010c7983 */ /* 0x000ee20000300800 */
[----:B-1----:R-:W-:-:S03]  /*2d940*/  LEA R20, P6, R239, R246, 0x2 ;  /* 0x000000f6ef147211 */ /* 0x002fc600078c10ff */
[----:B------:R1:W-:Y:S01]  /*2d950*/  STL.64 [R1+0xf08], R16 ;  /* 0x000f081001007387 */ /* 0x0003e20000100a00 */
[----:B------:R-:W-:-:S03]  /*2d960*/  LEA.HI.X.SX32 R21, R239, R247, 0x2, P6 ;  /* 0x000000f7ef157211 */ /* 0x000fc600030f16ff */
        /* <DEDUP_REMOVED lines=12> */
[----:B------:R-:W3:Y:S04]  /*2da30*/  LDL.LU R18, [R1+0x624] ;  /* 0x0006240001127983 */ /* 0x000ee80000300800 */
[----:B------:R4:W-:Y:S01]  /*2da40*/  STL.64 [R1+0xe58], R20 ;  /* 0x000e581401007387 */ /* 0x0009e20000100a00 */
[----:B-1----:R-:W-:-:S04]  /*2da50*/  LEA R14, P4, R11, R246, 0x2 ;  /* 0x000000f60b0e7211 */ /* 0x002fc800078810ff */
[----:B------:R-:W-:Y:S02]  /*2da60*/  LEA.HI.X.SX32 R15, R11, R247, 0x2, P4 ;  /* 0x000000f70b0f7211 */ /* 0x000fe400020f16ff */
[----:B------:R-:W3:Y:S01]  /*2da70*/  LDL.LU R11, [R1+0x620] ;  /* 0x00062000010b7983 */ /* 0x000ee20000300800 */
[----:B--2---:R-:W-:-:S03]  /*2da80*/  LEA R16, P0, R238, R246, 0x2 ;  /* 0x000000f6ee107211 */ /* 0x004fc600078010ff */
        /* <DEDUP_REMOVED lines=16> */
[-C--:B-1----:R-:W-:Y:S02]  /*2db90*/  LEA R20, P6, R6, R246.reuse, 0x2 ;  /* 0x000000f606147211 */ /* 0x082fe400078c10ff */
[----:B------:R-:W-:-:S02]  /*2dba0*/  LEA R14, P4, R236, R246, 0x2 ;  /* 0x000000f6ec0e7211 */ /* 0x000fc400078810ff */
[-C--:B------:R-:W-:Y:S02]  /*2dbb0*/  LEA.HI.X.SX32 R21, R6, R247.reuse, 0x2, P6 ;  /* 0x000000f706157211 */ /* 0x080fe400030f16ff */
[----:B------:R-:W3:Y:S01]  /*2dbc0*/  LDL.LU R6, [R1+0x608] ;  /* 0x0006080001067983 */ /* 0x000ee20000300800 */
[-C--:B------:R-:W-:Y:S02]  /*2dbd0*/  LEA.HI.X.SX32 R15, R236, R247.reuse, 0x2, P4 ;  /* 0x000000f7ec0f7211 */ /* 0x080fe400020f16ff */
[CC--:B------:R-:W-:Y:S01]  /*2dbe0*/  LEA R16, P0, R240.reuse, R246.reuse, 0x2 ;  /* 0x000000f6f0107211 */ /* 0x0c0fe200078010ff */
[----:B------:R1:W-:Y:S03]  /*2dbf0*/  STL.64 [R1+0xe18], R20 ;  /* 0x000e181401007387 */ /* 0x0003e60000100a00 */
[----:B------:R-:W-:Y:S01]  /*2dc00*/  LEA.HI.X.SX32 R17, R240, R247, 0x2, P0 ;  /* 0x000000f7f0117211 */ /* 0x000fe200000f16ff */
[----:B------:R-:W3:Y:S04]  /*2dc10*/  LDL.LU R236, [R1+0x604] ;  /* 0x0006040001ec7983 */ /* 0x000ee80000300800 */
[----:B------:R1:W-:Y:S02]  /*2dc20*/  STL.64 [R1+0xe10], R14 ;  /* 0x000e100e01007387 */ /* 0x0003e40000100a00 */
[----:B-1----:R-:W-:-:S02]  /*2dc30*/  LEA R20, P6, R12, R246, 0x2 ;  /* 0x000000f60c147211 */ /* 0x002fc400078c10ff */
[----:B------:R1:W-:Y:S02]  /*2dc40*/  STL.64 [R1+0xe08], R16 ;  /* 0x000e081001007387 */ /* 0x0003e40000100a00 */
[----:B------:R-:W-:Y:S02]  /*2dc50*/  LEA.HI.X.SX32 R21, R12, R247, 0x2, P6 ;  /* 0x000000f70c157211 */ /* 0x000fe400030f16ff */
[----:B------:R-:W3:Y:S01]  /*2dc60*/  LDL.LU R12, [R1+0x5fc] ;  /* 0x0005fc00010c7983 */ /* 0x000ee20000300800 */
[----:B------:R-:W-:-:S03]  /*2dc70*/  LEA R14, P4, R239, R246, 0x2 ;  /* 0x000000f6ef0e7211 */ /* 0x000fc600078810ff */
[----:B------:R1:W-:Y:S01]  /*2dc80*/  STL.64 [R1+0xe00], R20 ;  /* 0x000e001401007387 */ /* 0x0003e20000100a00 */
[-C--:B------:R-:W-:Y:S02]  /*2dc90*/  LEA.HI.X.SX32 R15, R239, R247.reuse, 0x2, P4 ;  /* 0x000000f7ef0f7211 */ /* 0x080fe400020f16ff */
[CC--:B-1----:R-:W-:Y:S01]  /*2dca0*/  LEA R16, P0, R230.reuse, R246.reuse, 0x2 ;  /* 0x000000f6e6107211 */ /* 0x0c2fe200078010ff */
[----:B------:R-:W3:Y:S03]  /*2dcb0*/  LDL.LU R240, [R1+0x5f8] ;  /* 0x0005f80001f07983 */ /* 0x000ee60000300800 */
[----:B------:R-:W-:Y:S01]  /*2dcc0*/  LEA.HI.X.SX32 R17, R230, R247, 0x2, P0 ;  /* 0x000000f7e6117211 */ /* 0x000fe200000f16ff */
[----:B------:R1:W-:Y:S01]  /*2dcd0*/  STL.64 [R1+0xdf8], R14 ;  /* 0x000df80e01007387 */ /* 0x0003e20000100a00 */
[----:B------:R-:W-:-:S03]  /*2dce0*/  LEA R20, P6, R19, R246, 0x2 ;  /* 0x000000f613147211 */ /* 0x000fc600078c10ff */
[----:B------:R-:W3:Y:S01]  /*2dcf0*/  LDL.LU R230, [R1+0x5f4] ;  /* 0x0005f40001e67983 */ /* 0x000ee20000300800 */
[-C--:B------:R-:W-:Y:S02]  /*2dd00*/  LEA.HI.X.SX32 R21, R19, R247.reuse, 0x2, P6 ;  /* 0x000000f713157211 */ /* 0x080fe400030f16ff */
[CC--:B-1----:R-:W-:Y:S01]  /*2dd10*/  LEA R14, P4, R18.reuse, R246.reuse, 0x2 ;  /* 0x000000f6120e7211 */ /* 0x0c2fe200078810ff */
[----:B------:R1:W-:Y:S03]  /*2dd20*/  STL.64 [R1+0xdf0], R16 ;  /* 0x000df01001007387 */ /* 0x0003e60000100a00 */
[----:B------:R-:W-:Y:S01]  /*2dd30*/  LEA.HI.X.SX32 R15, R18, R247, 0x2, P4 ;  /* 0x000000f7120f7211 */ /* 0x000fe200020f16ff */
[----:B------:R-:W3:Y:S04]  /*2dd40*/  LDL.LU R239, [R1+0x5f0] ;  /* 0x0005f00001ef7983 */ /* 0x000ee80000300800 */
[----:B------:R-:W-:Y:S04]  /*2dd50*/  STL.64 [R1+0xde8], R20 ;  /* 0x000de81401007387 */ /* 0x000fe80000100a00 */
[----:B------:R2:W-:Y:S01]  /*2dd60*/  STL.64 [R1+0xde0], R14 ;  /* 0x000de00e01007387 */ /* 0x0005e20000100a00 */
[----:B-1----:R-:W-:-:S04]  /*2dd70*/  LEA R16, P0, R11, R246, 0x2 ;  /* 0x000000f60b107211 */ /* 0x002fc800078010ff */
[----:B------:R-:W-:Y:S01]  /*2dd80*/  LEA.HI.X.SX32 R17, R11, R247, 0x2, P0 ;  /* 0x000000f70b117211 */ /* 0x000fe200000f16ff */
[----:B--2---:R-:W2:Y:S04]  /*2dd90*/  LDL.LU R15, [R1+0x5ec] ;  /* 0x0005ec00010f7983 */ /* 0x004ea80000300800 */
[----:B------:R-:W2:Y:S01]  /*2dda0*/  LDL.LU R11, [R1+0x5e4] ;  /* 0x0005e400010b7983 */ /* 0x000ea20000300800 */
[----:B------:R-:W-:-:S03]  /*2ddb0*/  LEA R20, P6, R238, R246, 0x2 ;  /* 0x000000f6ee147211 */ /* 0x000fc600078c10ff */
[----:B------:R-:W2:Y:S01]  /*2ddc0*/  LDL.LU R14, [R1+0x5e0] ;  /* 0x0005e000010e7983 */ /* 0x000ea20000300800 */
[-C--:B------:R-:W-:Y:S02]  /*2ddd0*/  LEA.HI.X.SX32 R21, R238, R247.reuse, 0x2, P6 ;  /* 0x000000f7ee157211 */ /* 0x080fe400030f16ff */
[C---:B----4-:R-:W-:Y:S01]  /*2dde0*/  LEA R18, P4, R7.reuse, R246, 0x2 ;  /* 0x000000f607127211 */ /* 0x050fe200078810ff */
[----:B------:R1:W-:Y:S04]  /*2ddf0*/  STL.64 [R1+0xdd8], R16 ;  /* 0x000dd81001007387 */ /* 0x0003e80000100a00 */
[----:B------:R-:W4:Y:S01]  /*2de00*/  LDL.LU R238, [R1+0x5dc] ;  /* 0x0005dc0001ee7983 */ /* 0x000f220000300800 */
[----:B------:R-:W-:-:S03]  /*2de10*/  LEA.HI.X.SX32 R19, R7, R247, 0x2, P4 ;  /* 0x000000f707137211 */ /* 0x000fc600020f16ff */
[----:B------:R3:W-:Y:S01]  /*2de20*/  STL.64 [R1+0xdd0], R20 ;  /* 0x000dd01401007387 */ /* 0x0007e20000100a00 */
[----:B-1----:R-:W-:-:S03]  /*2de30*/  LEA R16, P0, R237, R246, 0x2 ;  /* 0x000000f6ed107211 */ /* 0x002fc600078010ff */
[----:B------:R-:W4:Y:S01]  /*2de40*/  LDL.LU R7, [R1+0x5d8] ;  /* 0x0005d80001077983 */ /* 0x000f220000300800 */
[----:B------:R-:W-:-:S03]  /*2de50*/  LEA.HI.X.SX32 R17, R237, R247, 0x2, P0 ;  /* 0x000000f7ed117211 */ /* 0x000fc600000f16ff */
[----:B------:R1:W-:Y:S04]  /*2de60*/  STL.64 [R1+0xdc8], R18 ;  /* 0x000dc81201007387 */ /* 0x0003e80000100a00 */
[----:B------:R-:W4:Y:S04]  /*2de70*/  LDL.LU R237, [R1+0x5d4] ;  /* 0x0005d40001ed7983 */ /* 0x000f280000300800 */
[----:B------:R1:W-:Y:S01]  /*2de80*/  STL.64 [R1+0xdc0], R16 ;  /* 0x000dc01001007387 */ /* 0x0003e20000100a00 */
[----:B---3--:R-:W-:-:S04]  /*2de90*/  LEA R20, P6, R10, R246, 0x2 ;  /* 0x000000f60a147211 */ /* 0x008fc800078c10ff */
[----:B------:R-:W-:Y:S01]  /*2dea0*/  LEA.HI.X.SX32 R21, R10, R247, 0x2, P6 ;  /* 0x000000f70a157211 */ /* 0x000fe200030f16ff */
[----:B------:R-:W-:Y:S02]  /*2deb0*/  IMAD.MOV.U32 R10, RZ, RZ, R13 ;  /* 0x000000ffff0a7224 */ /* 0x000fe400078e000d */
        /* <DEDUP_REMOVED lines=8> */
[----:B------:R-:W3:Y:S04]  /*2df40*/  LDL.LU R236, [R1+0x5c4] ;  /* 0x0005c40001ec7983 */ /* 0x000ee80000300800 */
[----:B------:R1:W-:Y:S01]  /*2df50*/  STL.64 [R1+0xd78], R16 ;  /* 0x000d781001007387 */ /* 0x0003e20000100a00 */
[----:B------:R-:W-:-:S04]  /*2df60*/  LEA R20, P6, R12, R246, 0x2 ;  /* 0x000000f60c147211 */ /* 0x000fc800078c10ff */
        /* <DEDUP_REMOVED lines=16> */
[-C--:B------:R-:W-:Y:S02]  /*2e070*/  LEA.HI.X.SX32 R19, R15, R247.reuse, 0x2, P4 ;  /* 0x000000f70f137211 */ /* 0x080fe400020f16ff */
[CC--:B-1----:R-:W-:Y:S01]  /*2e080*/  LEA R16, P0, R11.reuse, R246.reuse, 0x2 ;  /* 0x000000f60b107211 */ /* 0x0c2fe200078010ff */
[----:B------:R-:W2:Y:S03]  /*2e090*/  LDL.LU R15, [R1+0x5ac] ;  /* 0x0005ac00010f7983 */ /* 0x000ea60000300800 */
[----:B------:R-:W-:Y:S01]  /*2e0a0*/  LEA.HI.X.SX32 R17, R11, R247, 0x2, P0 ;  /* 0x000000f70b117211 */ /* 0x000fe200000f16ff */
[----:B------:R4:W-:Y:S04]  /*2e0b0*/  STL.64 [R1+0xd50], R18 ;  /* 0x000d501201007387 */ /* 0x0009e80000100a00 */
[----:B------:R-:W2:Y:S01]  /*2e0c0*/  LDL.LU R11, [R1+0x5a4] ;  /* 0x0005a400010b7983 */ /* 0x000ea20000300800 */
[----:B------:R-:W-:-:S03]  /*2e0d0*/  LEA R20, P6, R14, R246, 0x2 ;  /* 0x000000f60e147211 */ /* 0x000fc600078c10ff */
[----:B------:R1:W-:Y:S01]  /*2e0e0*/  STL.64 [R1+0xd48], R16 ;  /* 0x000d481001007387 */ /* 0x0003e20000100a00 */
[-C--:B------:R-:W-:Y:S02]  /*2e0f0*/  LEA.HI.X.SX32 R21, R14, R247.reuse, 0x2, P6 ;  /* 0x000000f70e157211 */ /* 0x080fe400030f16ff */
[CC--:B----4-:R-:W-:Y:S01]  /*2e100*/  LEA R18, P4, R238.reuse, R246.reuse, 0x2 ;  /* 0x000000f6ee127211 */ /* 0x0d0fe200078810ff */
[----:B------:R-:W4:Y:S03]  /*2e110*/  LDL.LU R14, [R1+0x5a0] ;  /* 0x0005a000010e7983 */ /* 0x000f260000300800 */
[----:B------:R-:W-:Y:S01]  /*2e120*/  LEA.HI.X.SX32 R19, R238, R247, 0x2, P4 ;  /* 0x000000f7ee137211 */ /* 0x000fe200020f16ff */
[----:B------:R1:W-:Y:S02]  /*2e130*/  STL.64 [R1+0xd40], R20 ;  /* 0x000d401401007387 */ /* 0x0003e40000100a00 */
[----:B-1----:R-:W-:-:S02]  /*2e140*/  LEA R16, P0, R7, R246, 0x2 ;  /* 0x000000f607107211 */ /* 0x002fc400078010ff */
[----:B------:R3:W-:Y:S02]  /*2e150*/  STL.64 [R1+0xd28], R18 ;  /* 0x000d281201007387 */ /* 0x0007e40000100a00 */
[----:B------:R-:W-:Y:S02]  /*2e160*/  LEA.HI.X.SX32 R17, R7, R247, 0x2, P0 ;  /* 0x000000f707117211 */ /* 0x000fe400000f16ff */
[----:B------:R-:W4:Y:S01]  /*2e170*/  LDL.LU R7, [R1+0x59c] ;  /* 0x00059c0001077983 */ /* 0x000f220000300800 */
[----:B------:R-:W-:-:S03]  /*2e180*/  LEA R20, P6, R237, R246, 0x2 ;  /* 0x000000f6ed147211 */ /* 0x000fc600078c10ff */
        /* <DEDUP_REMOVED lines=66> */
[-C--:B------:R-:W-:Y:S01]  /*2e5b0*/  LEA.HI.X.SX32 R19, R12, R247.reuse, 0x2, P4 ;  /* 0x000000f70c137211 */ /* 0x080fe200020f16ff */
[----:B------:R-:W-:Y:S02]  /*2e5c0*/  IMAD.MOV.U32 R12, RZ, RZ, R199 ;  /* 0x000000ffff0c7224 */ /* 0x000fe400078e00c7 */
[----:B------:R-:W3:Y:S01]  /*2e5d0*/  LDL.LU R199, [R1+0x544] ;  /* 0x0005440001c77983 */ /* 0x000ee20000300800 */
[-C--:B-1----:R-:W-:Y:S02]  /*2e5e0*/  LEA R16, P0, R236, R246.reuse, 0x2 ;  /* 0x000000f6ec107211 */ /* 0x082fe400078010ff */
[-C--:B------:R-:W-:Y:S01]  /*2e5f0*/  LEA R20, P6, R240, R246.reuse, 0x2 ;  /* 0x000000f6f0147211 */ /* 0x080fe200078c10ff */
[----:B------:R1:W-:Y:S01]  /*2e600*/  STL.64 [R1+0xbf8], R18 ;  /* 0x000bf81201007387 */ /* 0x0003e20000100a00 */
[-C--:B------:R-:W-:Y:S02]  /*2e610*/  LEA.HI.X.SX32 R17, R236, R247.reuse, 0x2, P0 ;  /* 0x000000f7ec117211 */ /* 0x080fe400000f16ff */
        /* <DEDUP_REMOVED lines=18> */
[----:B------:R-:W2:Y:S04]  /*2e740*/  LDL.LU R11, [R1+0x52c] ;  /* 0x00052c00010b7983 */ /* 0x000ea80000300800 */
[----:B------:R4:W-:Y:S01]  /*2e750*/  STL.64 [R1+0xbb8], R18 ;  /* 0x000bb81201007387 */ /* 0x0009e20000100a00 */
[----:B------:R-:W-:-:S03]  /*2e760*/  LEA R16, P0, R14, R246, 0x2 ;  /* 0x000000f60e107211 */ /* 0x000fc600078010ff */
[----:B------:R-:W2:Y:S01]  /*2e770*/  LDL.LU R239, [R1+0x524] ;  /* 0x0005240001ef7983 */ /* 0x000ea20000300800 */
[----:B------:R-:W-:Y:S02]  /*2e780*/  LEA.HI.X.SX32 R17, R14, R247, 0x2, P0 ;  /* 0x000000f70e117211 */ /* 0x000fe400000f16ff */
[----:B-1----:R-:W-:-:S03]  /*2e790*/  LEA R20, P6, R7, R246, 0x2 ;  /* 0x000000f607147211 */ /* 0x002fc600078c10ff */
[----:B------:R3:W-:Y:S01]  /*2e7a0*/  STL.64 [R1+0xbb0], R16 ;  /* 0x000bb01001007387 */ /* 0x0007e20000100a00 */
[----:B------:R-:W-:-:S03]  /*2e7b0*/  LEA.HI.X.SX32 R21, R7, R247, 0x2, P6 ;  /* 0x000000f707157211 */ /* 0x000fc600030f16ff */
[----:B------:R-:W2:Y:S01]  /*2e7c0*/  LDL.LU R14, [R1+0x520] ;  /* 0x00052000010e7983 */ /* 0x000ea20000300800 */
        /* <DEDUP_REMOVED lines=47> */
[CC--:B----4-:R-:W-:Y:S02]  /*2eac0*/  LEA R18, P4, R7.reuse, R246.reuse, 0x2 ;  /* 0x000000f607127211 */ /* 0x0d0fe400078810ff */
[-C--:B------:R-:W-:Y:S02]  /*2ead0*/  LEA.HI.X.SX32 R21, R14, R247.reuse, 0x2, P6 ;  /* 0x000000f70e157211 */ /* 0x080fe400030f16ff */
[----:B------:R-:W4:Y:S01]  /*2eae0*/  LDL.LU R14, [R1+0x4e0] ;  /* 0x0004e000010e7983 */ /* 0x000f220000300800 */
[-C--:B------:R-:W-:Y:S02]  /*2eaf0*/  LEA.HI.X.SX32 R19, R7, R247.reuse, 0x2, P4 ;  /* 0x000000f707137211 */ /* 0x080fe400020f16ff */
[CC--:B-1----:R-:W-:Y:S01]  /*2eb00*/  LEA R16, P0, R238.reuse, R246.reuse, 0x2 ;  /* 0x000000f6ee107211 */ /* 0x0c2fe200078010ff */
[----:B------:R3:W-:Y:S03]  /*2eb10*/  STL.64 [R1+0xac8], R20 ;  /* 0x000ac81401007387 */ /* 0x0007e60000100a00 */
[----:B------:R-:W-:Y:S01]  /*2eb20*/  LEA.HI.X.SX32 R17, R238, R247, 0x2, P0 ;  /* 0x000000f7ee117211 */ /* 0x000fe200000f16ff */
[----:B------:R-:W4:Y:S04]  /*2eb30*/  LDL.LU R7, [R1+0x4dc] ;  /* 0x0004dc0001077983 */ /* 0x000f280000300800 */
[----:B------:R1:W-:Y:S04]  /*2eb40*/  STL.64 [R1+0xac0], R18 ;  /* 0x000ac01201007387 */ /* 0x0003e80000100a00 */
        /* <DEDUP_REMOVED lines=19> */
[----:B------:R-:W3:Y:S04]  /*2ec80*/  LDL.LU R237, [R1+0x4c0] ;  /* 0x0004c00001ed7983 */ /* 0x000ee80000300800 */
[----:B------:R2:W-:Y:S04]  /*2ec90*/  STL.64 [R1+0xa90], R18 ;  /* 0x000a901201007387 */ /* 0x0005e80000100a00 */
[----:B------:R-:W3:Y:S01]  /*2eca0*/  LDL.LU R236, [R1+0x4bc] ;  /* 0x0004bc0001ec7983 */ /* 0x000ee20000300800 */
[----:B------:R-:W-:-:S04]  /*2ecb0*/  LEA R16, P0, R230, R246, 0x2 ;  /* 0x000000f6e6107211 */ /* 0x000fc800078010ff */
[----:B------:R-:W-:Y:S02]  /*2ecc0*/  LEA.HI.X.SX32 R17, R230, R247, 0x2, P0 ;  /* 0x000000f7e6117211 */ /* 0x000fe400000f16ff */
[----:B------:R-:W3:Y:S01]  /*2ecd0*/  LDL.LU R230, [R1+0x4b8] ;  /* 0x0004b80001e67983 */ /* 0x000ee20000300800 */
[----:B-1----:R-:W-:-:S04]  /*2ece0*/  LEA R20, P6, R240, R246, 0x2 ;  /* 0x000000f6f0147211 */ /* 0x002fc800078c10ff */
[----:B------:R-:W-:Y:S01]  /*2ecf0*/  LEA.HI.X.SX32 R21, R240, R247, 0x2, P6 ;  /* 0x000000f7f0157211 */ /* 0x000fe200030f16ff */
[----:B------:R1:W-:Y:S04]  /*2ed00*/  STL.64 [R1+0xa68], R16 ;  /* 0x000a681001007387 */ /* 0x0003e80000100a00 */
        /* <DEDUP_REMOVED lines=41> */
[----:B------:R-:W-:-:S04]  /*2efa0*/  LEA R16, P0, R236, R246, 0x2 ;  /* 0x000000f6ec107211 */ /* 0x000fc800078010ff */
[-C--:B------:R-:W-:Y:S01]  /*2efb0*/  LEA.HI.X.SX32 R17, R236, R247.reuse, 0x2, P0 ;  /* 0x000000f7ec117211 */ /* 0x080fe200000f16ff */
[----:B------:R1:W-:Y:S02]  /*2efc0*/  STL.64 [R1+0x8e0], R18 ;  /* 0x0008e01201007387 */ /* 0x0003e40000100a00 */
[CC--:B-1----:R-:W-:Y:S02]  /*2efd0*/  LEA R20, P6, R230.reuse, R246.reuse, 0x2 ;  /* 0x000000f6e6147211 */ /* 0x0c2fe400078c10ff */
[----:B------:R-:W3:Y:S02]  /*2efe0*/  LDL.LU R236, [R1+0x47c] ;  /* 0x00047c0001ec7983 */ /* 0x000ee40000300800 */
[----:B------:R-:W-:Y:S02]  /*2eff0*/  LEA.HI.X.SX32 R21, R230, R247, 0x2, P6 ;  /* 0x000000f7e6157211 */ /* 0x000fe400030f16ff */
[----:B------:R2:W-:Y:S04]  /*2f000*/  STL.64 [R1+0x8d8], R16 ;  /* 0x0008d81001007387 */ /* 0x0005e80000100a00 */
[----:B------:R-:W3:Y:S01]  /*2f010*/  LDL.LU R230, [R1+0x478] ;  /* 0x0004780001e67983 */ /* 0x000ee20000300800 */
[----:B------:R-:W-:-:S04]  /*2f020*/  LEA R18, P4, R240, R246, 0x2 ;  /* 0x000000f6f0127211 */ /* 0x000fc800078810ff */
[----:B------:R-:W-:Y:S01]  /*2f030*/  LEA.HI.X.SX32 R19, R240, R247, 0x2, P4 ;  /* 0x000000f7f0137211 */ /* 0x000fe200020f16ff */
[----:B------:R1:W-:Y:S01]  /*2f040*/  STL.64 [R1+0x8d0], R20 ;  /* 0x0008d01401007387 */ /* 0x0003e20000100a00 */
        /* <DEDUP_REMOVED lines=8> */
[----:B--2---:R-:W-:-:S04]  /*2f0d0*/  LEA R18, P4, R239, R246, 0x2 ;  /* 0x000000f6ef127211 */ /* 0x004fc800078810ff */
[----:B------:R-:W-:Y:S01]  /*2f0e0*/  LEA.HI.X.SX32 R19, R239, R247, 0x2, P4 ;  /* 0x000000f7ef137211 */ /* 0x000fe200020f16ff */
[----:B------:R-:W-:Y:S04]  /*2f0f0*/  STL.64 [R1+0x8b8], R20 ;  /* 0x0008b81401007387 */ /* 0x000fe80000100a00 */
[----:B------:R1:W-:Y:S01]  /*2f100*/  STL.64 [R1+0x8b0], R18 ;  /* 0x0008b01201007387 */ /* 0x0003e20000100a00 */
[----:B------:R-:W-:Y:S01]  /*2f110*/  IMAD R162, R169, c[0x0][0x190], RZ ;  /* 0x00006400a9a27a24 */ /* 0x000fe200078e02ff */
[-C--:B----4-:R-:W-:Y:S02]  /*2f120*/  LEA R16, P0, R14, R246.reuse, 0x2 ;  /* 0x000000f60e107211 */ /* 0x090fe400078010ff */
[----:B-1----:R-:W2:Y:S04]  /*2f130*/  LDL.LU R19, [R1+0x468] ;  /* 0x0004680001137983 */ /* 0x002ea80000300800 */
[----:B------:R-:W4:Y:S01]  /*2f140*/  LDL.LU R18, [R1+0x464] ;  /* 0x0004640001127983 */ /* 0x000f220000300800 */
[----:B------:R-:W-:-:S02]  /*2f150*/  LEA R20, P6, R7, R246, 0x2 ;  /* 0x000000f607147211 */ /* 0x000fc400078c10ff */
[-C--:B------:R-:W-:Y:S01]  /*2f160*/  LEA.HI.X.SX32 R17, R14, R247.reuse, 0x2, P0 ;  /* 0x000000f70e117211 */ /* 0x080fe200000f16ff */
[----:B------:R-:W-:Y:S01]  /*2f170*/  IMAD R169, R174, c[0x0][0x190], RZ ;  /* 0x00006400aea97a24 */ /* 0x000fe200078e02ff */
[----:B------:R-:W-:Y:S01]  /*2f180*/  LEA.HI.X.SX32 R21, R7, R247, 0x2, P6 ;  /* 0x000000f707157211 */ /* 0x000fe200030f16ff */
[----:B------:R-:W-:Y:S02]  /*2f190*/  IMAD R174, R181, c[0x0][0x190], RZ ;  /* 0x00006400b5ae7a24 */ /* 0x000fe400078e02ff */
[----:B------:R-:W-:Y:S01]  /*2f1a0*/  IMAD R181, R186, c[0x0][0x190], RZ ;  /* 0x00006400bab57a24 */ /* 0x000fe200078e02ff */
[----:B------:R1:W-:Y:S01]  /*2f1b0*/  STL.64 [R1+0x8a8], R16 ;  /* 0x0008a81001007387 */ /* 0x0003e20000100a00 */
[----:B------:R-:W-:Y:S02]  /*2f1c0*/  IMAD R186, R195, c[0x0][0x190], RZ ;  /* 0x00006400c3ba7a24 */ /* 0x000fe400078e02ff */
[----:B------:R-:W-:Y:S01]  /*2f1d0*/  IMAD R195, R241, c[0x0][0x190], RZ ;  /* 0x00006400f1c37a24 */ /* 0x000fe200078e02ff */
[----:B------:R-:W4:Y:S04]  /*2f1e0*/  LDL.LU R14, [R1+0x460] ;  /* 0x00046000010e7983 */ /* 0x000f280000300800 */
[----:B------:R1:W-:Y:S01]  /*2f1f0*/  STL.64 [R1+0x8a0], R20 ;  /* 0x0008a01401007387 */ /* 0x0003e20000100a00 */
[----:B---3--:R-:W-:-:S04]  /*2f200*/  LEA R240, P4, R13, R246, 0x2 ;  /* 0x000000f60df07211 */ /* 0x008fc800078810ff */
[----:B------:R-:W-:Y:S02]  /*2f210*/  LEA.HI.X.SX32 R241, R13, R247, 0x2, P4 ;  /* 0x000000f70df17211 */ /* 0x000fe400020f16ff */
[----:B------:R-:W3:Y:S04]  /*2f220*/  LDL.LU R13, [R1+0x45c] ;  /* 0x00045c00010d7983 */ /* 0x000ee80000300800 */
        /* <DEDUP_REMOVED lines=26> */
[----:B------:R-:W-:-:S04]  /*2f3d0*/  LEA R16, P0, R15, R246, 0x2 ;  /* 0x000000f60f107211 */ /* 0x000fc800078010ff */
[----:B------:R-:W-:Y:S02]  /*2f3e0*/  LEA.HI.X.SX32 R17, R15, R247, 0x2, P0 ;  /* 0x000000f70f117211 */ /* 0x000fe400000f16ff */
[----:B------:R-:W3:Y:S01]  /*2f3f0*/  LDL.LU R15, [R1+0x434] ;  /* 0x00043400010f7983 */ /* 0x000ee20000300800 */
[----:B-1----:R-:W-:-:S04]  /*2f400*/  LEA R20, P6, R11, R246, 0x2 ;  /* 0x000000f60b147211 */ /* 0x002fc800078c10ff */
[----:B------:R-:W-:Y:S01]  /*2f410*/  LEA.HI.X.SX32 R21, R11, R247, 0x2, P6 ;  /* 0x000000f70b157211 */ /* 0x000fe200030f16ff */
[----:B------:R4:W-:Y:S04]  /*2f420*/  STL.64 [R1+0x850], R16 ;  /* 0x0008501001007387 */ /* 0x0009e80000100a00 */
[----:B------:R-:W3:Y:S04]  /*2f430*/  LDL.LU R11, [R1+0x42c] ;  /* 0x00042c00010b7983 */ /* 0x000ee80000300800 */
[----:B------:R1:W-:Y:S04]  /*2f440*/  STL.64 [R1+0x848], R20 ;  /* 0x0008481401007387 */ /* 0x0003e80000100a00 */
[----:B------:R-:W3:Y:S01]  /*2f450*/  LDL.LU R236, [R1+0x428] ;  /* 0x0004280001ec7983 */ /* 0x000ee20000300800 */
[----:B--2---:R-:W-:-:S02]  /*2f460*/  LEA R240, P4, R19, R246, 0x2 ;  /* 0x000000f613f07211 */ /* 0x004fc400078810ff */
[C---:B----4-:R-:W-:Y:S02]  /*2f470*/  LEA R16, P0, R18.reuse, R246, 0x2 ;  /* 0x000000f612107211 */ /* 0x050fe400078010ff */
[-C--:B------:R-:W-:Y:S02]  /*2f480*/  LEA.HI.X.SX32 R241, R19, R247.reuse, 0x2, P4 ;  /* 0x000000f713f17211 */ /* 0x080fe400020f16ff */
[----:B------:R-:W-:-:S03]  /*2f490*/  LEA.HI.X.SX32 R17, R18, R247, 0x2, P0 ;  /* 0x000000f712117211 */ /* 0x000fc600000f16ff */
[----:B------:R-:W-:Y:S04]  /*2f4a0*/  STL.64 [R1+0x840], R240 ;  /* 0x000840f001007387 */ /* 0x000fe80000100a00 */
[----:B------:R2:W-:Y:S01]  /*2f4b0*/  STL.64 [R1+0x838], R16 ;  /* 0x0008381001007387 */ /* 0x0005e20000100a00 */
[----:B-1----:R-:W-:-:S03]  /*2f4c0*/  LEA R20, P6, R14, R246, 0x2 ;  /* 0x000000f60e147211 */ /* 0x002fc600078c10ff */
[----:B--2---:R-:W2:Y:S01]  /*2f4d0*/  LDL.LU R17, [R1+0x424] ;  /* 0x0004240001117983 */ /* 0x004ea20000300800 */
[----:B------:R-:W-:-:S03]  /*2f4e0*/  LEA.HI.X.SX32 R21, R14, R247, 0x2, P6 ;  /* 0x000000f70e157211 */ /* 0x000fc600030f16ff */
[----:B------:R-:W2:Y:S01]  /*2f4f0*/  LDL.LU R16, [R1+0x41c] ;  /* 0x00041c0001107983 */ /* 0x000ea20000300800 */
[----:B------:R-:W-:-:S03]  /*2f500*/  MOV R14, R12 ;  /* 0x0000000c000e7202 */ /* 0x000fc60000000f00 */
[----:B------:R1:W-:Y:S01]  /*2f510*/  STL.64 [R1+0x830], R20 ;  /* 0x0008301401007387 */ /* 0x0003e20000100a00 */
[----:B---3--:R-:W-:-:S04]  /*2f520*/  LEA R240, P4, R13, R246, 0x2 ;  /* 0x000000f60df07211 */ /* 0x008fc800078810ff */
[----:B------:R-:W-:Y:S02]  /*2f530*/  LEA.HI.X.SX32 R241, R13, R247, 0x2, P4 ;  /* 0x000000f70df17211 */ /* 0x000fe400020f16ff */
[----:B------:R-:W-:-:S03]  /*2f540*/  LEA R18, P0, R7, R246, 0x2 ;  /* 0x000000f607127211 */ /* 0x000fc600078010ff */
[----:B------:R3:W-:Y:S01]  /*2f550*/  STL.64 [R1+0x828], R240 ;  /* 0x000828f001007387 */ /* 0x0007e20000100a00 */
[----:B------:R-:W-:-:S03]  /*2f560*/  LEA.HI.X.SX32 R19, R7, R247, 0x2, P0 ;  /* 0x000000f707137211 */ /* 0x000fc600000f16ff */
[----:B------:R-:W4:Y:S01]  /*2f570*/  LDL.LU R7, [R1+0x418] ;  /* 0x0004180001077983 */ /* 0x000f220000300800 */
[----:B-1----:R-:W-:-:S03]  /*2f580*/  LEA R20, P6, R6, R246, 0x2 ;  /* 0x000000f606147211 */ /* 0x002fc600078c10ff */
[----:B------:R1:W-:Y:S01]  /*2f590*/  STL.64 [R1+0x820], R18 ;  /* 0x0008201201007387 */ /* 0x0003e20000100a00 */
[----:B------:R-:W-:-:S03]  /*2f5a0*/  LEA.HI.X.SX32 R21, R6, R247, 0x2, P6 ;  /* 0x000000f706157211 */ /* 0x000fc600030f16ff */
[----:B------:R-:W4:Y:S01]  /*2f5b0*/  LDL.LU R6, [R1+0x414] ;  /* 0x0004140001067983 */ /* 0x000f220000300800 */
[----:B------:R-:W-:-:S04]  /*2f5c0*/  LEA R12, P4, R239, R246, 0x2 ;  /* 0x000000f6ef0c7211 */ /* 0x000fc800078810ff */
[----:B------:R-:W-:Y:S01]  /*2f5d0*/  LEA.HI.X.SX32 R13, R239, R247, 0x2, P4 ;  /* 0x000000f7ef0d7211 */ /* 0x000fe200020f16ff */
[----:B------:R1:W-:Y:S04]  /*2f5e0*/  STL.64 [R1+0x818], R20 ;  /* 0x0008181401007387 */ /* 0x0003e80000100a00 */
[----:B---3--:R-:W3:Y:S04]  /*2f5f0*/  LDL.LU R241, [R1+0x410] ;  /* 0x0004100001f17983 */ /* 0x008ee80000300800 */
[----:B------:R1:W-:Y:S02]  /*2f600*/  STL.64 [R1+0x810], R12 ;  /* 0x0008100c01007387 */ /* 0x0003e40000100a00 */
[----:B-1----:R-:W-:-:S04]  /*2f610*/  LEA R18, P0, R199, R246, 0x2 ;  /* 0x000000f6c7127211 */ /* 0x002fc800078010ff */
[----:B------:R-:W-:Y:S02]  /*2f620*/  LEA.HI.X.SX32 R19, R199, R247, 0x2, P0 ;  /* 0x000000f7c7137211 */ /* 0x000fe400000f16ff */
[----:B------:R-:W3:Y:S04]  /*2f630*/  LDL.LU R199, [R1+0x40c] ;  /* 0x00040c0001c77983 */ /* 0x000ee80000300800 */
[----:B------:R1:W-:Y:S04]  /*2f640*/  STL.64 [R1+0x808], R18 ;  /* 0x0008081201007387 */ /* 0x0003e80000100a00 */
[----:B------:R-:W3:Y:S01]  /*2f650*/  LDL.LU R240, [R1+0x404] ;  /* 0x0004040001f07983 */ /* 0x000ee20000300800 */
[----:B------:R-:W-:-:S04]  /*2f660*/  LEA R20, P6, R238, R246, 0x2 ;  /* 0x000000f6ee147211 */ /* 0x000fc800078c10ff */
[----:B------:R-:W-:Y:S02]  /*2f670*/  LEA.HI.X.SX32 R21, R238, R247, 0x2, P6 ;  /* 0x000000f7ee157211 */ /* 0x000fe400030f16ff */
[----:B------:R-:W-:-:S03]  /*2f680*/  LEA R12, P4, R237, R246, 0x2 ;  /* 0x000000f6ed0c7211 */ /* 0x000fc600078810ff */
[----:B------:R1:W-:Y:S01]  /*2f690*/  STL.64 [R1+0x800], R20 ;  /* 0x0008001401007387 */ /* 0x0003e20000100a00 */
[----:B------:R-:W-:-:S03]  /*2f6a0*/  LEA.HI.X.SX32 R13, R237, R247, 0x2, P4 ;  /* 0x000000f7ed0d7211 */ /* 0x000fc600020f16ff */
[----:B------:R-:W3:Y:S01]  /*2f6b0*/  LDL.LU R239, [R1+0x400] ;  /* 0x0004000001ef7983 */ /* 0x000ee20000300800 */
[----:B-1----:R-:W-:-:S04]  /*2f6c0*/  LEA R18, P0, R230, R246, 0x2 ;  /* 0x000000f6e6127211 */ /* 0x002fc800078010ff */
[----:B------:R-:W-:Y:S01]  /*2f6d0*/  LEA.HI.X.SX32 R19, R230, R247, 0x2, P0 ;  /* 0x000000f7e6137211 */ /* 0x000fe200000f16ff */
[----:B------:R1:W-:Y:S04]  /*2f6e0*/  STL.64 [R1+0x7f8], R12 ;  /* 0x0007f80c01007387 */ /* 0x0003e80000100a00 */
[----:B------:R-:W3:Y:S04]  /*2f6f0*/  LDL.LU R230, [R1+0x3fc] ;  /* 0x0003fc0001e67983 */ /* 0x000ee80000300800 */
[----:B------:R1:W-:Y:S01]  /*2f700*/  STL.64 [R1+0x7f0], R18 ;  /* 0x0007f01201007387 */ /* 0x0003e20000100a00 */
[----:B------:R-:W-:-:S04]  /*2f710*/  LEA R20, P6, R15, R246, 0x2 ;  /* 0x000000f60f147211 */ /* 0x000fc800078c10ff */
[----:B------:R-:W-:Y:S02]  /*2f720*/  LEA.HI.X.SX32 R21, R15, R247, 0x2, P6 ;  /* 0x000000f70f157211 */ /* 0x000fe400030f16ff */
[----:B------:R-:W3:Y:S04]  /*2f730*/  LDL.LU R15, [R1+0x3f8] ;  /* 0x0003f800010f7983 */ /* 0x000ee80000300800 */
[----:B------:R-:W3:Y:S01]  /*2f740*/  LDL.LU R238, [R1+0x3f0] ;  /* 0x0003f00001ee7983 */ /* 0x000ee20000300800 */
[----:B-1----:R-:W-:-:S04]  /*2f750*/  LEA R12, P4, R11, R246, 0x2 ;  /* 0x000000f60b0c7211 */ /* 0x002fc800078810ff */
[-C--:B------:R-:W-:Y:S02]  /*2f760*/  LEA.HI.X.SX32 R13, R11, R247.reuse, 0x2, P4 ;  /* 0x000000f70b0d7211 */ /* 0x080fe400020f16ff */
[CC--:B------:R-:W-:Y:S01]  /*2f770*/  LEA R18, P0, R236.reuse, R246.reuse, 0x2 ;  /* 0x000000f6ec127211 */ /* 0x0c0fe200078010ff */
[----:B------:R-:W-:Y:S03]  /*2f780*/  STL.64 [R1+0x7e8], R20 ;  /* 0x0007e81401007387 */ /* 0x000fe60000100a00 */
[----:B------:R-:W-:Y:S01]  /*2f790*/  LEA.HI.X.SX32 R19, R236, R247, 0x2, P0 ;  /* 0x000000f7ec137211 */ /* 0x000fe200000f16ff */
[----:B------:R-:W3:Y:S04]  /*2f7a0*/  LDL.LU R11, [R1+0x3ec] ;  /* 0x0003ec00010b7983 */ /* 0x000ee80000300800 */
[----:B------:R-:W-:Y:S04]  /*2f7b0*/  STL.64 [R1+0x7e0], R12 ;  /* 0x0007e00c01007387 */ /* 0x000fe80000100a00 */
[----:B------:R1:W-:Y:S04]  /*2f7c0*/  STL.64 [R1+0x7d8], R18 ;  /* 0x0007d81201007387 */ /* 0x0003e80000100a00 */
[----:B-1----:R-:W3:Y:S04]  /*2f7d0*/  LDL.LU R19, [R1+0x3e8] ;  /* 0x0003e80001137983 */ /* 0x002ee80000300800 */
[----:B------:R-:W3:Y:S01]  /*2f7e0*/  LDL.LU R18, [R1+0x3e4] ;  /* 0x0003e40001127983 */ /* 0x000ee20000300800 */
[----:B--2---:R-:W-:-:S04]  /*2f7f0*/  LEA R20, P6, R17, R246, 0x2 ;  /* 0x000000f611147211 */ /* 0x004fc800078c10ff */
        /* <DEDUP_REMOVED lines=9> */
[----:B------:R-:W4:Y:S01]  /*2f890*/  LDL.LU R7, [R1+0x3d4] ;  /* 0x0003d40001077983 */ /* 0x000f220000300800 */
[----:B-1----:R-:W-:-:S03]  /*2f8a0*/  LEA R20, P6, R6, R246, 0x2 ;  /* 0x000000f606147211 */ /* 0x002fc600078c10ff */
[----:B------:R1:W-:Y:S01]  /*2f8b0*/  STL.64 [R1+0x7c0], R236 ;  /* 0x0007c0ec01007387 */ /* 0x0003e20000100a00 */
[----:B------:R-:W-:-:S03]  /*2f8c0*/  LEA.HI.X.SX32 R21, R6, R247, 0x2, P6 ;  /* 0x000000f706157211 */ /* 0x000fc600030f16ff */
[----:B------:R-:W4:Y:S01]  /*2f8d0*/  LDL.LU R6, [R1+0x3d0] ;  /* 0x0003d00001067983 */ /* 0x000f220000300800 */
[----:B---3--:R-:W-:-:S03]  /*2f8e0*/  LEA R12, P4, R241, R246, 0x2 ;  /* 0x000000f6f10c7211 */ /* 0x008fc600078810ff */
[----:B------:R3:W-:Y:S01]  /*2f8f0*/  STL.64 [R1+0x7b8], R20 ;  /* 0x0007b81401007387 */ /* 0x0007e20000100a00 */
[----:B------:R-:W-:Y:S02]  /*2f900*/  LEA.HI.X.SX32 R13, R241, R247, 0x2, P4 ;  /* 0x000000f7f10d7211 */ /* 0x000fe400020f16ff */
[----:B-1----:R-:W-:-:S03]  /*2f910*/  LEA R236, P0, R199, R246, 0x2 ;  /* 0x000000f6c7ec7211 */ /* 0x002fc600078010ff */
[----:B------:R1:W-:Y:S01]  /*2f920*/  STL.64 [R1+0x7b0], R12 ;  /* 0x0007b00c01007387 */ /* 0x0003e20000100a00 */
[----:B------:R-:W-:-:S03]  /*2f930*/  LEA.HI.X.SX32 R237, R199, R247, 0x2, P0 ;  /* 0x000000f7c7ed7211 */ /* 0x000fc600000f16ff */
[----:B------:R-:W4:Y:S01]  /*2f940*/  LDL.LU R199, [R1+0x3cc] ;  /* 0x0003cc0001c77983 */ /* 0x000f220000300800 */
[----:B---3--:R-:W-:-:S03]  /*2f950*/  LEA R20, P6, R240, R246, 0x2 ;  /* 0x000000f6f0147211 */ /* 0x008fc600078c10ff */
[----:B------:R3:W-:Y:S01]  /*2f960*/  STL.64 [R1+0x7a8], R236 ;  /* 0x0007a8ec01007387 */ /* 0x0007e20000100a00 */
[----:B------:R-:W-:-:S03]  /*2f970*/  LEA.HI.X.SX32 R21, R240, R247, 0x2, P6 ;  /* 0x000000f7f0157211 */ /* 0x000fc600030f16ff */
[----:B------:R-:W4:Y:S01]  /*2f980*/  LDL.LU R240, [R1+0x3c8] ;  /* 0x0003c80001f07983 */ /* 0x000f220000300800 */
[----:B------:R-:W-:Y:S02]  /*2f990*/  IMAD R159, R164, c[0x0][0x190], RZ ;  /* 0x00006400a49f7a24 */ /* 0x000fe400078e02ff */
[----:B------:R-:W-:Y:S02]  /*2f9a0*/  IMAD R164, R171, c[0x0][0x190], RZ ;  /* 0x00006400aba47a24 */ /* 0x000fe400078e02ff */
[----:B------:R-:W-:Y:S01]  /*2f9b0*/  IMAD R171, R176, c[0x0][0x190], RZ ;  /* 0x00006400b0ab7a24 */ /* 0x000fe200078e02ff */
[-C--:B-1----:R-:W-:Y:S01]  /*2f9c0*/  LEA R12, P4, R239, R246.reuse, 0x2 ;  /* 0x000000f6ef0c7211 */ /* 0x082fe200078810ff */
[----:B------:R-:W-:Y:S02]  /*2f9d0*/  IMAD R176, R183, c[0x0][0x190], RZ ;  /* 0x00006400b7b07a24 */ /* 0x000fe400078e02ff */
[----:B------:R-:W-:Y:S01]  /*2f9e0*/  IMAD R183, R188, c[0x0][0x190], RZ ;  /* 0x00006400bcb77a24 */ /* 0x000fe200078e02ff */
[----:B------:R-:W-:Y:S01]  /*2f9f0*/  LEA.HI.X.SX32 R13, R239, R247, 0x2, P4 ;  /* 0x000000f7ef0d7211 */ /* 0x000fe200020f16ff */
[----:B------:R-:W-:Y:S01]  /*2fa00*/  IMAD R188, R196, c[0x0][0x190], RZ ;  /* 0x00006400c4bc7a24 */ /* 0x000fe200078e02ff */
[----:B------:R1:W-:Y:S01]  /*2fa10*/  STL.64 [R1+0x7a0], R20 ;  /* 0x0007a01401007387 */ /* 0x0003e20000100a00 */
[----:B------:R-:W-:Y:S01]  /*2fa20*/  IMAD R196, R242, c[0x0][0x190], RZ ;  /* 0x00006400f2c47a24 */ /* 0x000fe200078e02ff */
[----:B---3--:R-:W-:-:S02]  /*2fa30*/  LEA R236, P0, R230, R246, 0x2 ;  /* 0x000000f6e6ec7211 */ /* 0x008fc400078010ff */
[----:B------:R-:W3:Y:S04]  /*2fa40*/  LDL.LU R242, [R1+0x3c4] ;  /* 0x0003c40001f27983 */ /* 0x000ee80000300800 */
[----:B------:R1:W-:Y:S01]  /*2fa50*/  STL.64 [R1+0x798], R12 ;  /* 0x0007980c01007387 */ /* 0x0003e20000100a00 */
[----:B------:R-:W-:Y:S01]  /*2fa60*/  LEA.HI.X.SX32 R237, R230, R247, 0x2, P0 ;  /* 0x000000f7e6ed7211 */ /* 0x000fe200000f16ff */
[----:B------:R-:W-:Y:S02]  /*2fa70*/  IMAD.MOV.U32 R241, RZ, RZ, R14 ;  /* 0x000000fffff17224 */ /* 0x000fe400078e000e */
[----:B------:R-:W3:Y:S01]  /*2fa80*/  LDL.LU R230, [R1+0x3c0] ;  /* 0x0003c00001e67983 */ /* 0x000ee20000300800 */
[-C--:B-1----:R-:W-:Y:S02]  /*2fa90*/  LEA R20, P6, R15, R246.reuse, 0x2 ;  /* 0x000000f60f147211 */ /* 0x082fe400078c10ff */
[----:B------:R-:W-:-:S02]  /*2faa0*/  LEA R12, P4, R238, R246, 0x2 ;  /* 0x000000f6ee0c7211 */ /* 0x000fc400078810ff */
[-C--:B------:R-:W-:Y:S02]  /*2fab0*/  LEA.HI.X.SX32 R21, R15, R247.reuse, 0x2, P6 ;  /* 0x000000f70f157211 */ /* 0x080fe400030f16ff */
[-C--:B------:R-:W-:Y:S01]  /*2fac0*/  LEA.HI.X.SX32 R13, R238, R247.reuse, 0x2, P4 ;  /* 0x000000f7ee0d7211 */ /* 0x080fe200020f16ff */
[----:B------:R1:W-:Y:S04]  /*2fad0*/  STL.64 [R1+0x790], R236 ;  /* 0x000790ec01007387 */ /* 0x0003e80000100a00 */
[----:B------:R1:W-:Y:S02]  /*2fae0*/  STL.64 [R1+0x788], R20 ;  /* 0x0007881401007387 */ /* 0x0003e40000100a00 */
[C---:B-1----:R-:W-:Y:S02]  /*2faf0*/  LEA R236, P0, R11.reuse, R246, 0x2 ;  /* 0x000000f60bec7211 */ /* 0x042fe400078010ff */
[----:B------:R-:W3:Y:S02]  /*2fb00*/  LDL.LU.64 R20, [R1+0x4cd8] ;  /* 0x004cd80001147983 */ /* 0x000ee40000300a00 */
[----:B------:R-:W-:-:S02]  /*2fb10*/  LEA.HI.X.SX32 R237, R11, R247, 0x2, P0 ;  /* 0x000000f70bed7211 */ /* 0x000fc400000f16ff */
[----:B------:R1:W-:Y:S01]  /*2fb20*/  STL.64 [R1+0x780], R12 ;  /* 0x0007800c01007387 */ /* 0x0003e20000100a00 */
[----:B------:R-:W-:Y:S01]  /*2fb30*/  IMAD R197, R0, c[0x0][0x190], RZ ;  /* 0x0000640000c57a24 */ /* 0x000fe200078e02ff */
[CC--:B------:R-:W-:Y:S02]  /*2fb40*/  LEA R14, P6, R19.reuse, R246.reuse, 0x2 ;  /* 0x000000f6130e7211 */ /* 0x0c0fe400078c10ff */
[C---:B-1----:R-:W-:Y:S02]  /*2fb50*/  LEA R12, P4, R18.reuse, R246, 0x2 ;  /* 0x000000f6120c7211 */ /* 0x042fe400078810ff */
[-C--:B------:R-:W-:Y:S02]  /*2fb60*/  LEA.HI.X.SX32 R15, R19, R247.reuse, 0x2, P6 ;  /* 0x000000f7130f7211 */ /* 0x080fe400030f16ff */
[----:B------:R-:W-:Y:S01]  /*2fb70*/  LEA.HI.X.SX32 R13, R18, R247, 0x2, P4 ;  /* 0x000000f7120d7211 */ /* 0x000fe200020f16ff */
[----:B------:R-:W-:Y:S01]  /*2fb80*/  IMAD R0, R244, c[0x0][0x190], RZ ;  /* 0x00006400f4007a24 */ /* 0x000fe200078e02ff */
[----:B------:R-:W-:Y:S01]  /*2fb90*/  STL.64 [R1+0x778], R236 ;  /* 0x000778ec01007387 */ /* 0x000fe20000100a00 */
[----:B------:R-:W-:-:S03]  /*2fba0*/  IMAD.MOV.U32 R244, RZ, RZ, R10 ;  /* 0x000000fffff47224 */ /* 0x000fc600078e000a */
[----:B------:R1:W-:Y:S01]  /*2fbb0*/  STL.64 [R1+0x770], R14 ;  /* 0x0007700e01007387 */ /* 0x0003e20000100a00 */
[----:B--2---:R-:W-:-:S03]  /*2fbc0*/  LEA R10, P0, R17, R246, 0x2 ;  /* 0x000000f6110a7211 */ /* 0x004fc600078010ff */
[----:B------:R-:W2:Y:S01]  /*2fbd0*/  LDL.LU R19, [R1+0x3b4] ;  /* 0x0003b40001137983 */ /* 0x000ea20000300800 */
[----:B------:R-:W-:-:S03]  /*2fbe0*/  LEA.HI.X.SX32 R11, R17, R247, 0x2, P0 ;  /* 0x000000f7110b7211 */ /* 0x000fc600000f16ff */
[----:B------:R-:W-:Y:S01]  /*2fbf0*/  STL.64 [R1+0x768], R12 ;  /* 0x0007680c01007387 */ /* 0x000fe20000100a00 */
[----:B-1----:R-:W-:-:S03]  /*2fc00*/  LEA R14, P6, R16, R246, 0x2 ;  /* 0x000000f6100e7211 */ /* 0x002fc600078c10ff */
[----:B------:R-:W2:Y:S01]  /*2fc10*/  LDL.LU R18, [R1+0x3b0] ;  /* 0x0003b00001127983 */ /* 0x000ea20000300800 */
[----:B------:R-:W-:-:S03]  /*2fc20*/  LEA.HI.X.SX32 R15, R16, R247, 0x2, P6 ;  /* 0x000000f7100f7211 */ /* 0x000fc600030f16ff */
[----:B------:R-:W2:Y:S04]  /*2fc30*/  LDL.LU R17, [R1+0x3ac] ;  /* 0x0003ac0001117983 */ /* 0x000ea80000300800 */
[----:B------:R-:W-:Y:S04]  /*2fc40*/  STL.64 [R1+0x760], R10 ;  /* 0x0007600a01007387 */ /* 0x000fe80000100a00 */
[----:B------:R-:W2:Y:S04]  /*2fc50*/  LDL.LU R16, [R1+0x3a8] ;  /* 0x0003a80001107983 */ /* 0x000ea80000300800 */
[----:B------:R1:W-:Y:S04]  /*2fc60*/  STL.64 [R1+0x758], R14 ;  /* 0x0007580e01007387 */ /* 0x0003e80000100a00 */
[----:B-1----:R-:W2:Y:S04]  /*2fc70*/  LDL.LU R15, [R1+0x3a4] ;  /* 0x0003a400010f7983 */ /* 0x002ea80000300800 */
[----:B------:R-:W2:Y:S01]  /*2fc80*/  LDL.LU R14, [R1+0x3a0] ;  /* 0x0003a000010e7983 */ /* 0x000ea20000300800 */
[----:B----4-:R-:W-:-:S04]  /*2fc90*/  LEA R12, P4, R7, R246, 0x2 ;  /* 0x000000f6070c7211 */ /* 0x010fc800078810ff */
[----:B------:R-:W-:Y:S02]  /*2fca0*/  LEA.HI.X.SX32 R13, R7, R247, 0x2, P4 ;  /* 0x000000f7070d7211 */ /* 0x000fe400020f16ff */
[----:B------:R-:W4:Y:S01]  /*2fcb0*/  LDL.LU R7, [R1+0x39c] ;  /* 0x00039c0001077983 */ /* 0x000f220000300800 */
[----:B------:R-:W-:-:S03]  /*2fcc0*/  LEA R10, P0, R6, R246, 0x2 ;  /* 0x000000f6060a7211 */ /* 0x000fc600078010ff */
[----:B------:R-:W-:Y:S01]  /*2fcd0*/  STL.64 [R1+0x750], R12 ;  /* 0x0007500c01007387 */ /* 0x000fe20000100a00 */
[----:B------:R-:W-:-:S03]  /*2fce0*/  LEA.HI.X.SX32 R11, R6, R247, 0x2, P0 ;  /* 0x000000f7060b7211 */ /* 0x000fc600000f16ff */
[----:B------:R-:W4:Y:S04]  /*2fcf0*/  LDL.LU R6, [R1+0x398] ;  /* 0x0003980001067983 */ /* 0x000f280000300800 */
[----:B------:R1:W-:Y:S04]  /*2fd00*/  STL.64 [R1+0x748], R10 ;  /* 0x0007480a01007387 */ /* 0x0003e80000100a00 */
[----:B-1----:R-:W4:Y:S01]  /*2fd10*/  LDL.LU R11, [R1+0x394] ;  /* 0x00039400010b7983 */ /* 0x002f220000300800 */
[----:B------:R-:W-:-:S03]  /*2fd20*/  LEA R238, P6, R199, R246, 0x2 ;  /* 0x000000f6c7ee7211 */ /* 0x000fc600078c10ff */
[----:B------:R-:W4:Y:S01]  /*2fd30*/  LDL.LU R10, [R1+0x390] ;  /* 0x00039000010a7983 */ /* 0x000f220000300800 */
[----:B------:R-:W-:-:S03]  /*2fd40*/  LEA.HI.X.SX32 R239, R199, R247, 0x2, P6 ;  /* 0x000000f7c7ef7211 */ /* 0x000fc600030f16ff */
[----:B------:R-:W4:Y:S01]  /*2fd50*/  LDL.LU R199, [R1+0x38c] ;  /* 0x00038c0001c77983 */ /* 0x000f220000300800 */
[----:B------:R-:W-:-:S04]  /*2fd60*/  LEA R12, P4, R240, R246, 0x2 ;  /* 0x000000f6f00c7211 */ /* 0x000fc800078810ff */
[----:B------:R-:W-:Y:S01]  /*2fd70*/  LEA.HI.X.SX32 R13, R240, R247, 0x2, P4 ;  /* 0x000000f7f00d7211 */ /* 0x000fe200020f16ff */
[----:B------:R-:W-:Y:S04]  /*2fd80*/  STL.64 [R1+0x740], R238 ;  /* 0x000740ee01007387 */ /* 0x000fe80000100a00 */
[----:B------:R1:W-:Y:S04]  /*2fd90*/  STL.64 [R1+0x738], R12 ;  /* 0x0007380c01007387 */ /* 0x0003e80000100a00 */
[----:B-1----:R-:W4:Y:S04]  /*2fda0*/  LDL.LU R12, [R1+0x388] ;  /* 0x00038800010c7983 */ /* 0x002f280000300800 */
[----:B------:R-:W4:Y:S01]  /*2fdb0*/  LDL.LU R13, [R1+0x384] ;  /* 0x00038400010d7983 */ /* 0x000f220000300800 */
[-C--:B---3--:R-:W-:Y:S01]  /*2fdc0*/  LEA R236, P0, R242, R246.reuse, 0x2 ;  /* 0x000000f6f2ec7211 */ /* 0x088fe200078010ff */
[----:B------:R-:W-:Y:S01]  /*2fdd0*/  IMAD.MOV.U32 R239, RZ, RZ, R241 ;  /* 0x000000ffffef7224 */ /* 0x000fe200078e00f1 */
[----:B------:R-:W-:-:S02]  /*2fde0*/  LEA R240, P4, R244, R246, 0x2 ;  /* 0x000000f6f4f07211 */ /* 0x000fc400078810ff */
[-C--:B------:R-:W-:Y:S01]  /*2fdf0*/  LEA.HI.X.SX32 R237, R242, R247.reuse, 0x2, P0 ;  /* 0x000000f7f2ed7211 */ /* 0x080fe200000f16ff */
[----:B------:R-:W-:Y:S01]  /*2fe00*/  IMAD.MOV.U32 R241, RZ, RZ, R244 ;  /* 0x000000fffff17224 */ /* 0x000fe200078e00f4 */
[----:B------:R-:W-:Y:S01]  /*2fe10*/  LEA R238, P6, R230, R246, 0x2 ;  /* 0x000000f6e6ee7211 */ /* 0x000fe200078c10ff */
[----:B------:R-:W3:Y:S04]  /*2fe20*/  LDL.LU R244, [R1+0x380] ;  /* 0x0003800001f47983 */ /* 0x000ee80000300800 */
[----:B------:R-:W3:Y:S04]  /*2fe30*/  LDL.LU R242, [R1+0x37c] ;  /* 0x00037c0001f27983 */ /* 0x000ee80000300800 */
[----:B------:R1:W-:Y:S01]  /*2fe40*/  STL.64 [R1+0x730], R236 ;  /* 0x000730ec01007387 */ /* 0x0003e20000100a00 */
[----:B------:R-:W-:-:S02]  /*2fe50*/  LEA.HI.X.SX32 R241, R241, R247, 0x2, P4 ;  /* 0x000000f7f1f17211 */ /* 0x000fc400020f16ff */
[-C--:B-1----:R-:W-:Y:S01]  /*2fe60*/  LEA R236, P0, R239, R246.reuse, 0x2 ;  /* 0x000000f6efec7211 */ /* 0x082fe200078010ff */
[----:B------:R-:W-:Y:S01]  /*2fe70*/  IMAD.MOV.U32 R237, RZ, RZ, R239 ;  /* 0x000000ffffed7224 */ /* 0x000fe200078e00ef */
[-C--:B------:R-:W-:Y:S02]  /*2fe80*/  LEA.HI.X.SX32 R239, R230, R247.reuse, 0x2, P6 ;  /* 0x000000f7e6ef7211 */ /* 0x080fe400030f16ff */
[----:B------:R-:W3:Y:S02]  /*2fe90*/  LDL.LU R230, [R1+0x378] ;  /* 0x0003780001e67983 */ /* 0x000ee40000300800 */
[----:B------:R-:W-:Y:S02]  /*2fea0*/  LEA.HI.X.SX32 R237, R237, R247, 0x2, P0 ;  /* 0x000000f7eded7211 */ /* 0x000fe400000f16ff */
[----:B------:R2:W-:Y:S04]  /*2feb0*/  STL.64 [R1+0x718], R238 ;  /* 0x000718ee01007387 */ /* 0x0005e80000100a00 */
[----:B------:R1:W-:Y:S04]  /*2fec0*/  STL.64 [R1+0x710], R240 ;  /* 0x000710f001007387 */ /* 0x0003e80000100a00 */
[----:B------:R1:W-:Y:S01]  /*2fed0*/  STL.64 [R1+0x708], R236 ;  /* 0x000708ec01007387 */ /* 0x0003e20000100a00 */
[----:B--2---:R-:W-:-:S04]  /*2fee0*/  LEA R238, P6, R19, R246, 0x2 ;  /* 0x000000f613ee7211 */ /* 0x004fc800078c10ff */
[----:B------:R-:W-:Y:S02]  /*2fef0*/  LEA.HI.X.SX32 R239, R19, R247, 0x2, P6 ;  /* 0x000000f713ef7211 */ /* 0x000fe400030f16ff */
[----:B------:R-:W2:Y:S01]  /*2ff00*/  LDL.LU R19, [R1+0x4cd4] ;  /* 0x004cd40001137983 */ /* 0x000ea20000300800 */
[----:B-1----:R-:W-:-:S03]  /*2ff10*/  LEA R240, P4, R18, R246, 0x2 ;  /* 0x000000f612f07211 */ /* 0x002fc600078810ff */
[----:B------:R1:W-:Y:S01]  /*2ff20*/  STL.64 [R1+0x700], R238 ;  /* 0x000700ee01007387 */ /* 0x0003e20000100a00 */
[-C--:B------:R-:W-:Y:S02]  /*2ff30*/  LEA.HI.X.SX32 R241, R18, R247.reuse, 0x2, P4 ;  /* 0x000000f712f17211 */ /* 0x080fe400020f16ff */
[CC--:B------:R-:W-:Y:S01]  /*2ff40*/  LEA R236, P0, R17.reuse, R246.reuse, 0x2 ;  /* 0x000000f611ec7211 */ /* 0x0c0fe200078010ff */
[----:B------:R-:W2:Y:S03]  /*2ff50*/  LDL.LU R18, [R1+0x4cd0] ;  /* 0x004cd00001127983 */ /* 0x000ea60000300800 */
[----:B------:R-:W-:Y:S01]  /*2ff60*/  LEA.HI.X.SX32 R237, R17, R247, 0x2, P0 ;  /* 0x000000f711ed7211 */ /* 0x000fe200000f16ff */
[----:B------:R1:W-:Y:S02]  /*2ff70*/  STL.64 [R1+0x6f8], R240 ;  /* 0x0006f8f001007387 */ /* 0x0003e40000100a00 */
[----:B-1----:R-:W-:-:S02]  /*2ff80*/  LEA R238, P6, R16, R246, 0x2 ;  /* 0x000000f610ee7211 */ /* 0x002fc400078c10ff */
        /* <DEDUP_REMOVED lines=19> */
[----:B------:R-:W2:Y:S04]  /*300c0*/  LDL.LU R6, [R1+0x4cb8] ;  /* 0x004cb80001067983 */ /* 0x000ea80000300800 */
[----:B------:R1:W-:Y:S01]  /*300d0*/  STL.64 [R1+0x6c8], R240 ;  /* 0x0006c8f001007387 */ /* 0x0003e20000100a00 */
[CC--:B------:R-:W-:Y:S02]  /*300e0*/  LEA R236, P0, R11.reuse, R246.reuse, 0x2 ;  /* 0x000000f60bec7211 */ /* 0x0c0fe400078010ff */
[CC--:B-1----:R-:W-:Y:S02]  /*300f0*/  LEA R238, P6, R10.reuse, R246.reuse, 0x2 ;  /* 0x000000f60aee7211 */ /* 0x0c2fe400078c10ff */
[-C--:B------:R-:W-:Y:S02]  /*30100*/  LEA.HI.X.SX32 R237, R11, R247.reuse, 0x2, P0 ;  /* 0x000000f70bed7211 */ /* 0x080fe400000f16ff */
[----:B------:R-:W-:Y:S01]  /*30110*/  LEA R240, P4, R199, R246, 0x2 ;  /* 0x000000f6c7f07211 */ /* 0x000fe200078810ff */
[----:B------:R-:W2:Y:S01]  /*30120*/  LDL.LU R11, [R1+0x4cb4] ;  /* 0x004cb400010b7983 */ /* 0x000ea20000300800 */
[----:B------:R-:W-:-:S02]  /*30130*/  LEA.HI.X.SX32 R239, R10, R247, 0x2, P6 ;  /* 0x000000f70aef7211 */ /* 0x000fc400030f16ff */
[----:B------:R-:W-:Y:S01]  /*30140*/  LEA.HI.X.SX32 R241, R199, R247, 0x2, P4 ;  /* 0x000000f7c7f17211 */ /* 0x000fe200020f16ff */
[----:B------:R1:W-:Y:S04]  /*30150*/  STL.64 [R1+0x6c0], R236 ;  /* 0x0006c0ec01007387 */ /* 0x0003e80000100a00 */
[----:B------:R-:W2:Y:S04]  /*30160*/  LDL.LU R10, [R1+0x4cb0] ;  /* 0x004cb000010a7983 */ /* 0x000ea80000300800 */
[----:B------:R1:W-:Y:S04]  /*30170*/  STL.64 [R1+0x6b8], R238 ;  /* 0x0006b8ee01007387 */ /* 0x0003e80000100a00 */
[----:B------:R-:W2:Y:S01]  /*30180*/  LDL.LU R199, [R1+0x4cac] ;  /* 0x004cac0001c77983 */ /* 0x000ea20000300800 */
[----:B-1----:R-:W-:-:S03]  /*30190*/  LEA R236, P0, R12, R246, 0x2 ;  /* 0x000000f60cec7211 */ /* 0x002fc600078010ff */
[----:B------:R3:W-:Y:S01]  /*301a0*/  STL.64 [R1+0x6b0], R240 ;  /* 0x0006b0f001007387 */ /* 0x0007e20000100a00 */
[----:B------:R-:W-:-:S03]  /*301b0*/  LEA.HI.X.SX32 R237, R12, R247, 0x2, P0 ;  /* 0x000000f70ced7211 */ /* 0x000fc600000f16ff */
[----:B------:R-:W4:Y:S01]  /*301c0*/  LDL.LU R12, [R1+0x4ca8] ;  /* 0x004ca800010c7983 */ /* 0x000f220000300800 */
[----:B------:R-:W-:-:S03]  /*301d0*/  LEA R238, P6, R13, R246, 0x2 ;  /* 0x000000f60dee7211 */ /* 0x000fc600078c10ff */
[----:B------:R1:W-:Y:S01]  /*301e0*/  STL.64 [R1+0x6a8], R236 ;  /* 0x0006a8ec01007387 */ /* 0x0003e20000100a00 */
[----:B------:R-:W-:-:S03]  /*301f0*/  LEA.HI.X.SX32 R239, R13, R247, 0x2, P6 ;  /* 0x000000f70def7211 */ /* 0x000fc600030f16ff */
[----:B------:R-:W4:Y:S01]  /*30200*/  LDL.LU R13, [R1+0x4ca4] ;  /* 0x004ca400010d7983 */ /* 0x000f220000300800 */
[----:B---3--:R-:W-:-:S04]  /*30210*/  LEA R240, P4, R244, R246, 0x2 ;  /* 0x000000f6f4f07211 */ /* 0x008fc800078810ff */
[-C--:B------:R-:W-:Y:S02]  /*30220*/  LEA.HI.X.SX32 R241, R244, R247.reuse, 0x2, P4 ;  /* 0x000000f7f4f17211 */ /* 0x080fe400020f16ff */
[CC--:B-1----:R-:W-:Y:S01]  /*30230*/  LEA R236, P0, R242.reuse, R246.reuse, 0x2 ;  /* 0x000000f6f2ec7211 */ /* 0x0c2fe200078010ff */
[----:B------:R1:W-:Y:S03]  /*30240*/  STL.64 [R1+0x6a0], R238 ;  /* 0x0006a0ee01007387 */ /* 0x0003e60000100a00 */
[----:B------:R-:W-:Y:S01]  /*30250*/  LEA.HI.X.SX32 R237, R242, R247, 0x2, P0 ;  /* 0x000000f7f2ed7211 */ /* 0x000fe200000f16ff */
[----:B------:R2:W-:Y:S04]  /*30260*/  STL.64 [R1+0x698], R240 ;  /* 0x000698f001007387 */ /* 0x0005e80000100a00 */
[----:B------:R4:W-:Y:S01]  /*30270*/  STL.64 [R1+0x690], R236 ;  /* 0x000690ec01007387 */ /* 0x0009e20000100a00 */
[----:B-1----:R-:W-:-:S04]  /*30280*/  LEA R238, P6, R230, R246, 0x2 ;  /* 0x000000f6e6ee7211 */ /* 0x002fc800078c10ff */
[----:B------:R-:W-:-:S05]  /*30290*/  LEA.HI.X.SX32 R239, R230, R247, 0x2, P6 ;  /* 0x000000f7e6ef7211 */ /* 0x000fca00030f16ff */
[----:B------:R1:W-:Y:S01]  /*302a0*/  STL.64 [R1+0x688], R238 ;  /* 0x000688ee01007387 */ /* 0x0003e20000100a00 */
[----:B--2---:R-:W-:-:S04]  /*302b0*/  LEA R240, P4, R199, R246, 0x2 ;  /* 0x000000f6c7f07211 */ /* 0x004fc800078810ff */
[----:B------:R-:W-:Y:S02]  /*302c0*/  LEA.HI.X.SX32 R241, R199, R247, 0x2, P4 ;  /* 0x000000f7c7f17211 */ /* 0x000fe400020f16ff */
[----:B------:R-:W2:Y:S01]  /*302d0*/  LDL.LU R199, [R1+0x4ca0] ;  /* 0x004ca00001c77983 */ /* 0x000ea20000300800 */
[----:B----4-:R-:W-:-:S03]  /*302e0*/  LEA R236, P0, R12, R246, 0x2 ;  /* 0x000000f60cec7211 */ /* 0x010fc600078010ff */
[----:B------:R3:W-:Y:S01]  /*302f0*/  STL.64 [R1+0x680], R240 ;  /* 0x000680f001007387 */ /* 0x0007e20000100a00 */
[----:B------:R-:W-:-:S03]  /*30300*/  LEA.HI.X.SX32 R237, R12, R247, 0x2, P0 ;  /* 0x000000f70ced7211 */ /* 0x000fc600000f16ff */
[----:B------:R4:W5:Y:S01]  /*30310*/  LDL.LU R12, [R1+0x4c9c] ;  /* 0x004c9c00010c7983 */ /* 0x0009620000300800 */
[----:B-1----:R-:W-:-:S03]  /*30320*/  LEA R238, P6, R13, R246, 0x2 ;  /* 0x000000f60dee7211 */ /* 0x002fc600078c10ff */
[----:B------:R1:W-:Y:S01]  /*30330*/  STL.64 [R1+0x678], R236 ;  /* 0x000678ec01007387 */ /* 0x0003e20000100a00 */
[CC--:B---3--:R-:W-:Y:S02]  /*30340*/  LEA R240, P4, R10.reuse, R246.reuse, 0x2 ;  /* 0x000000f60af07211 */ /* 0x0c8fe400078810ff */
[-C--:B------:R-:W-:Y:S02]  /*30350*/  LEA.HI.X.SX32 R239, R13, R247.reuse, 0x2, P6 ;  /* 0x000000f70def7211 */ /* 0x080fe400030f16ff */
[----:B------:R-:W-:Y:S01]  /*30360*/  LEA.HI.X.SX32 R241, R10, R247, 0x2, P4 ;  /* 0x000000f70af17211 */ /* 0x000fe200020f16ff */
[----:B------:R4:W5:Y:S01]  /*30370*/  LDL.LU R13, [R1+0x4c98] ;  /* 0x004c9800010d7983 */ /* 0x0009620000300800 */
[----:B-1----:R-:W-:-:S03]  /*30380*/  LEA R236, P0, R11, R246, 0x2 ;  /* 0x000000f60bec7211 */ /* 0x002fc600078010ff */
[----:B------:R1:W-:Y:S01]  /*30390*/  STL.64 [R1+0x670], R238 ;  /* 0x000670ee01007387 */ /* 0x0003e20000100a00 */
[----:B------:R-:W-:-:S03]  /*303a0*/  LEA.HI.X.SX32 R237, R11, R247, 0x2, P0 ;  /* 0x000000f70bed7211 */ /* 0x000fc600000f16ff */
[----:B------:R4:W5:Y:S04]  /*303b0*/  LDL.LU R10, [R1+0x4c94] ;  /* 0x004c9400010a7983 */ /* 0x0009680000300800 */
[----:B------:R3:W-:Y:S01]  /*303c0*/  STL.64 [R1+0x668], R240 ;  /* 0x000668f001007387 */ /* 0x0007e20000100a00 */
[----:B-1----:R-:W-:-:S03]  /*303d0*/  LEA R238, P6, R6, R246, 0x2 ;  /* 0x000000f606ee7211 */ /* 0x002fc600078c10ff */
[----:B------:R4:W5:Y:S01]  /*303e0*/  LDL.LU R11, [R1+0x4c90] ;  /* 0x004c9000010b7983 */ /* 0x0009620000300800 */
[----:B------:R-:W-:-:S03]  /*303f0*/  LEA.HI.X.SX32 R239, R6, R247, 0x2, P6 ;  /* 0x000000f706ef7211 */ /* 0x000fc600030f16ff */
[----:B------:R1:W-:Y:S01]  /*30400*/  STL.64 [R1+0x660], R236 ;  /* 0x000660ec01007387 */ /* 0x0003e20000100a00 */
[----:B---3--:R-:W-:-:S03]  /*30410*/  LEA R240, P4, R7, R246, 0x2 ;  /* 0x000000f607f07211 */ /* 0x008fc600078810ff */
[----:B------:R4:W5:Y:S01]  /*30420*/  LDL.LU R6, [R1+0x4c8c] ;  /* 0x004c8c0001067983 */ /* 0x0009620000300800 */
[-C--:B------:R-:W-:Y:S02]  /*30430*/  LEA.HI.X.SX32 R241, R7, R247.reuse, 0x2, P4 ;  /* 0x000000f707f17211 */ /* 0x080fe400020f16ff */
[CC--:B-1----:R-:W-:Y:S01]  /*30440*/  LEA R236, P0, R14.reuse, R246.reuse, 0x2 ;  /* 0x000000f60eec7211 */ /* 0x0c2fe200078010ff */
[----:B------:R1:W-:Y:S03]  /*30450*/  STL.64 [R1+0x658], R238 ;  /* 0x000658ee01007387 */ /* 0x0003e60000100a00 */
[----:B------:R-:W-:Y:S01]  /*30460*/  LEA.HI.X.SX32 R237, R14, R247, 0x2, P0 ;  /* 0x000000f70eed7211 */ /* 0x000fe200000f16ff */
        /* <DEDUP_REMOVED lines=690> */
[CC--:B---3--:R-:W-:Y:S01]  /*32f90*/  LEA R240, P4, R187.reuse, R246.reuse, 0x2 ;  /* 0x000000f6bbf07211 */ /* 0x0c8fe200078810ff */
[----:B------:R-:W-:Y:S02]  /*32fa0*/  IMAD R252, R252, c[0x0][0x190], RZ ;  /* 0x00006400fcfc7a24 */ /* 0x000fe400078e02ff */
[----:B------:R4:W5:Y:S01]  /*32fb0*/  LDL.LU R186, [R1+0x49d4] ;  /* 0x0049d40001ba7983 */ /* 0x0009620000300800 */
[-C--:B------:R-:W-:Y:S02]  /*32fc0*/  LEA.HI.X.SX32 R241, R187, R247.reuse, 0x2, P4 ;  /* 0x000000f7bbf17211 */ /* 0x080fe400020f16ff */
[C---:B-1----:R-:W-:Y:S01]  /*32fd0*/  LEA R236, P0, R188.reuse, R246, 0x2 ;  /* 0x000000f6bcec7211 */ /* 0x042fe200078010ff */
[----:B------:R-:W-:Y:S01]  /*32fe0*/  IMAD R251, R251, c[0x0][0x190], RZ ;  /* 0x00006400fbfb7a24 */ /* 0x000fe200078e02ff */
[----:B------:R1:W-:Y:S02]  /*32ff0*/  STL.64 [R1+0xe8], R238 ;  /* 0x0000e8ee01007387 */ /* 0x0003e40000100a00 */
[----:B------:R-:W-:-:S02]  /*33000*/  LEA.HI.X.SX32 R237, R188, R247, 0x2, P0 ;  /* 0x000000f7bced7211 */ /* 0x000fc400000f16ff */
[----:B------:R4:W5:Y:S04]  /*33010*/  LDL.LU R187, [R1+0x49d0] ;  /* 0x0049d00001bb7983 */ /* 0x0009680000300800 */
[----:B------:R3:W-:Y:S01]  /*33020*/  STL.64 [R1+0xe0], R240 ;  /* 0x0000e0f001007387 */ /* 0x0007e20000100a00 */
[----:B-1----:R-:W-:-:S03]  /*33030*/  LEA R238, P6, R189, R246, 0x2 ;  /* 0x000000f6bdee7211 */ /* 0x002fc600078c10ff */
[----:B------:R4:W5:Y:S01]  /*33040*/  LDL.LU R188, [R1+0x49cc] ;  /* 0x0049cc0001bc7983 */ /* 0x0009620000300800 */
[----:B------:R-:W-:-:S03]  /*33050*/  IMAD R250, R250, c[0x0][0x190], RZ ;  /* 0x00006400fafa7a24 */ /* 0x000fc600078e02ff */
[----:B------:R1:W-:Y:S01]  /*33060*/  STL.64 [R1+0xd8], R236 ;  /* 0x0000d8ec01007387 */ /* 0x0003e20000100a00 */
[-C--:B------:R-:W-:Y:S02]  /*33070*/  LEA.HI.X.SX32 R239, R189, R247.reuse, 0x2, P6 ;  /* 0x000000f7bdef7211 */ /* 0x080fe400030f16ff */
[CC--:B---3--:R-:W-:Y:S01]  /*33080*/  LEA R240, P4, R252.reuse, R246.reuse, 0x2 ;  /* 0x000000f6fcf07211 */ /* 0x0c8fe200078810ff */
[----:B------:R-:W-:Y:S01]  /*33090*/  IMAD R249, R249, c[0x0][0x190], RZ ;  /* 0x00006400f9f97a24 */ /* 0x000fe200078e02ff */
[----:B------:R4:W5:Y:S02]  /*330a0*/  LDL.LU R189, [R1+0x49c8] ;  /* 0x0049c80001bd7983 */ /* 0x0009640000300800 */
[-C--:B------:R-:W-:Y:S02]  /*330b0*/  LEA.HI.X.SX32 R241, R252, R247.reuse, 0x2, P4 ;  /* 0x000000f7fcf17211 */ /* 0x080fe400020f16ff */
[C---:B-1----:R-:W-:Y:S01]  /*330c0*/  LEA R236, P0, R251.reuse, R246, 0x2 ;  /* 0x000000f6fbec7211 */ /* 0x042fe200078010ff */
[----:B------:R-:W-:Y:S01]  /*330d0*/  IMAD R248, R248, c[0x0][0x190], RZ ;  /* 0x00006400f8f87a24 */ /* 0x000fe200078e02ff */
[----:B------:R1:W-:Y:S02]  /*330e0*/  STL.64 [R1+0xd0], R238 ;  /* 0x0000d0ee01007387 */ /* 0x0003e40000100a00 */
[----:B------:R-:W-:-:S02]  /*330f0*/  LEA.HI.X.SX32 R237, R251, R247, 0x2, P0 ;  /* 0x000000f7fbed7211 */ /* 0x000fc400000f16ff */
[----:B------:R3:W-:Y:S01]  /*33100*/  STL.64 [R1+0xc8], R240 ;  /* 0x0000c8f001007387 */ /* 0x0007e20000100a00 */
[----:B------:R-:W-:-:S03]  /*33110*/  IMAD R245, R245, c[0x0][0x190], RZ ;  /* 0x00006400f5f57a24 */ /* 0x000fc600078e02ff */
[----:B------:R2:W-:Y:S01]  /*33120*/  STL.64 [R1+0xc0], R236 ;  /* 0x0000c0ec01007387 */ /* 0x0005e20000100a00 */
[CC--:B-1----:R-:W-:Y:S02]  /*33130*/  LEA R238, P6, R250.reuse, R246.reuse, 0x2 ;  /* 0x000000f6faee7211 */ /* 0x0c2fe400078c10ff */
[CC--:B---3--:R-:W-:Y:S02]  /*33140*/  LEA R240, P4, R249.reuse, R246.reuse, 0x2 ;  /* 0x000000f6f9f07211 */ /* 0x0c8fe400078810ff */
[-C--:B------:R-:W-:Y:S02]  /*33150*/  LEA.HI.X.SX32 R239, R250, R247.reuse, 0x2, P6 ;  /* 0x000000f7faef7211 */ /* 0x080fe400030f16ff */
[----:B--2---:R-:W-:Y:S01]  /*33160*/  LEA R236, P0, R248, R246, 0x2 ;  /* 0x000000f6f8ec7211 */ /* 0x004fe200078010ff */
[----:B------:R-:W-:Y:S01]  /*33170*/  IMAD R202, R202, c[0x0][0x190], RZ ;  /* 0x00006400caca7a24 */ /* 0x000fe200078e02ff */
[-C--:B------:R-:W-:Y:S01]  /*33180*/  LEA.HI.X.SX32 R241, R249, R247.reuse, 0x2, P4 ;  /* 0x000000f7f9f17211 */ /* 0x080fe200020f16ff */
[----:B------:R-:W-:Y:S01]  /*33190*/  IMAD R203, R203, c[0x0][0x190], RZ ;  /* 0x00006400cbcb7a24 */ /* 0x000fe200078e02ff */
[----:B------:R-:W-:Y:S01]  /*331a0*/  LEA.HI.X.SX32 R237, R248, R247, 0x2, P0 ;  /* 0x000000f7f8ed7211 */ /* 0x000fe200000f16ff */
[----:B------:R1:W-:Y:S04]  /*331b0*/  STL.64 [R1+0xb8], R238 ;  /* 0x0000b8ee01007387 */ /* 0x0003e80000100a00 */
[----:B------:R2:W-:Y:S01]  /*331c0*/  STL.64 [R1+0xb0], R240 ;  /* 0x0000b0f001007387 */ /* 0x0005e20000100a00 */
[----:B------:R-:W-:-:S03]  /*331d0*/  IMAD R204, R204, c[0x0][0x190], RZ ;  /* 0x00006400cccc7a24 */ /* 0x000fc600078e02ff */
[----:B------:R3:W-:Y:S01]  /*331e0*/  STL.64 [R1+0xa8], R236 ;  /* 0x0000a8ec01007387 */ /* 0x0007e20000100a00 */
[CC--:B-1----:R-:W-:Y:S02]  /*331f0*/  LEA R238, P6, R245.reuse, R246.reuse, 0x2 ;  /* 0x000000f6f5ee7211 */ /* 0x0c2fe400078c10ff */
[CC--:B--2---:R-:W-:Y:S02]  /*33200*/  LEA R240, P4, R202.reuse, R246.reuse, 0x2 ;  /* 0x000000f6caf07211 */ /* 0x0c4fe400078810ff */
[-C--:B------:R-:W-:Y:S02]  /*33210*/  LEA.HI.X.SX32 R239, R245, R247.reuse, 0x2, P6 ;  /* 0x000000f7f5ef7211 */ /* 0x080fe400030f16ff */
[----:B---3--:R-:W-:Y:S01]  /*33220*/  LEA R236, P0, R203, R246, 0x2 ;  /* 0x000000f6cbec7211 */ /* 0x008fe200078010ff */
[----:B------:R-:W-:Y:S01]  /*33230*/  IMAD R205, R205, c[0x0][0x190], RZ ;  /* 0x00006400cdcd7a24 */ /* 0x000fe200078e02ff */
[-C--:B------:R-:W-:Y:S01]  /*33240*/  LEA.HI.X.SX32 R241, R202, R247.reuse, 0x2, P4 ;  /* 0x000000f7caf17211 */ /* 0x080fe200020f16ff */
[----:B------:R-:W-:Y:S01]  /*33250*/  IMAD R206, R206, c[0x0][0x190], RZ ;  /* 0x00006400cece7a24 */ /* 0x000fe200078e02ff */
[----:B------:R-:W-:Y:S01]  /*33260*/  LEA.HI.X.SX32 R237, R203, R247, 0x2, P0 ;  /* 0x000000f7cbed7211 */ /* 0x000fe200000f16ff */
[----:B------:R1:W-:Y:S01]  /*33270*/  STL.64 [R1+0xa0], R238 ;  /* 0x0000a0ee01007387 */ /* 0x0003e20000100a00 */
[----:B------:R-:W-:-:S03]  /*33280*/  IMAD R208, R208, c[0x0][0x190], RZ ;  /* 0x00006400d0d07a24 */ /* 0x000fc600078e02ff */
[----:B------:R2:W-:Y:S01]  /*33290*/  STL.64 [R1+0x98], R240 ;  /* 0x000098f001007387 */ /* 0x0005e20000100a00 */
[----:B------:R-:W-:-:S03]  /*332a0*/  IMAD R207, R207, c[0x0][0x190], RZ ;  /* 0x00006400cfcf7a24 */ /* 0x000fc600078e02ff */
[----:B------:R3:W-:Y:S01]  /*332b0*/  STL.64 [R1+0x90], R236 ;  /* 0x000090ec01007387 */ /* 0x0007e20000100a00 */
[CC--:B-1----:R-:W-:Y:S02]  /*332c0*/  LEA R238, P6, R204.reuse, R246.reuse, 0x2 ;  /* 0x000000f6ccee7211 */ /* 0x0c2fe400078c10ff */
[CC--:B--2---:R-:W-:Y:S02]  /*332d0*/  LEA R240, P4, R205.reuse, R246.reuse, 0x2 ;  /* 0x000000f6cdf07211 */ /* 0x0c4fe400078810ff */
[-C--:B------:R-:W-:Y:S02]  /*332e0*/  LEA.HI.X.SX32 R239, R204, R247.reuse, 0x2, P6 ;  /* 0x000000f7ccef7211 */ /* 0x080fe400030f16ff */
[-C--:B---3--:R-:W-:Y:S02]  /*332f0*/  LEA R236, P0, R206, R246.reuse, 0x2 ;  /* 0x000000f6ceec7211 */ /* 0x088fe400078010ff */
[----:B------:R-:W-:Y:S01]  /*33300*/  LEA.HI.X.SX32 R241, R205, R247, 0x2, P4 ;  /* 0x000000f7cdf17211 */ /* 0x000fe200020f16ff */
[----:B------:R-:W-:Y:S01]  /*33310*/  IMAD R209, R209, c[0x0][0x190], RZ ;  /* 0x00006400d1d17a24 */ /* 0x000fe200078e02ff */
[----:B------:R-:W-:-:S02]  /*33320*/  LEA R202, P4, R208, R246, 0x2 ;  /* 0x000000f6d0ca7211 */ /* 0x000fc400078810ff */
[-C--:B------:R-:W-:Y:S01]  /*33330*/  LEA.HI.X.SX32 R237, R206, R247.reuse, 0x2, P0 ;  /* 0x000000f7ceed7211 */ /* 0x080fe200000f16ff */
[----:B------:R1:W-:Y:S01]  /*33340*/  STL.64 [R1+0x88], R238 ;  /* 0x000088ee01007387 */ /* 0x0003e20000100a00 */
[----:B------:R-:W-:Y:S01]  /*33350*/  IMAD R210, R210, c[0x0][0x190], RZ ;  /* 0x00006400d2d27a24 */ /* 0x000fe200078e02ff */
[----:B------:R-:W-:Y:S01]  /*33360*/  LEA.HI.X.SX32 R203, R208, R247, 0x2, P4 ;  /* 0x000000f7d0cb7211 */ /* 0x000fe200020f16ff */
[----:B------:R-:W-:Y:S01]  /*33370*/  IMAD R211, R211, c[0x0][0x190], RZ ;  /* 0x00006400d3d37a24 */ /* 0x000fe200078e02ff */
[----:B------:R2:W-:Y:S01]  /*33380*/  STL.64 [R1+0x78], R236 ;  /* 0x000078ec01007387 */ /* 0x0005e20000100a00 */
[----:B------:R-:W-:Y:S01]  /*33390*/  IMAD R212, R212, c[0x0][0x190], RZ ;  /* 0x00006400d4d47a24 */ /* 0x000fe200078e02ff */
[-C--:B-1----:R-:W-:Y:S02]  /*333a0*/  LEA R238, P6, R207, R246.reuse, 0x2 ;  /* 0x000000f6cfee7211 */ /* 0x082fe400078c10ff */
[----:B------:R-:W-:Y:S01]  /*333b0*/  STL.64 [R1+0x80], R240 ;  /* 0x000080f001007387 */ /* 0x000fe20000100a00 */
[----:B--2---:R-:W-:-:S02]  /*333c0*/  LEA R236, P0, R209, R246, 0x2 ;  /* 0x000000f6d1ec7211 */ /* 0x004fc400078010ff */
[-C--:B------:R-:W-:Y:S01]  /*333d0*/  LEA.HI.X.SX32 R239, R207, R247.reuse, 0x2, P6 ;  /* 0x000000f7cfef7211 */ /* 0x080fe200030f16ff */
[----:B------:R1:W-:Y:S01]  /*333e0*/  STL.64 [R1+0x68], R202 ;  /* 0x000068ca01007387 */ /* 0x0003e20000100a00 */
[-C--:B------:R-:W-:Y:S02]  /*333f0*/  LEA R204, P6, R210, R246.reuse, 0x2 ;  /* 0x000000f6d2cc7211 */ /* 0x080fe400078c10ff */
[-C--:B------:R-:W-:Y:S02]  /*33400*/  LEA.HI.X.SX32 R237, R209, R247.reuse, 0x2, P0 ;  /* 0x000000f7d1ed7211 */ /* 0x080fe400000f16ff */
[-C--:B------:R-:W-:Y:S02]  /*33410*/  LEA R206, P0, R212, R246.reuse, 0x2 ;  /* 0x000000f6d4ce7211 */ /* 0x080fe400078010ff */
[-C--:B------:R-:W-:Y:S01]  /*33420*/  LEA.HI.X.SX32 R205, R210, R247.reuse, 0x2, P6 ;  /* 0x000000f7d2cd7211 */ /* 0x080fe200030f16ff */
[----:B------:R-:W-:Y:S01]  /*33430*/  IMAD R213, R213, c[0x0][0x190], RZ ;  /* 0x00006400d5d57a24 */ /* 0x000fe200078e02ff */
[----:B-1----:R-:W-:Y:S01]  /*33440*/  LEA R202, P4, R211, R246, 0x2 ;  /* 0x000000f6d3ca7211 */ /* 0x002fe200078810ff */
[----:B------:R-:W-:Y:S01]  /*33450*/  IMAD R214, R214, c[0x0][0x190], RZ ;  /* 0x00006400d6d67a24 */ /* 0x000fe200078e02ff */
[----:B------:R-:W-:-:S02]  /*33460*/  LEA.HI.X.SX32 R207, R212, R247, 0x2, P0 ;  /* 0x000000f7d4cf7211 */ /* 0x000fc400000f16ff */
[----:B------:R-:W-:Y:S01]  /*33470*/  LEA.HI.X.SX32 R203, R211, R247, 0x2, P4 ;  /* 0x000000f7d3cb7211 */ /* 0x000fe200020f16ff */
[----:B------:R-:W-:Y:S01]  /*33480*/  IMAD R215, R215, c[0x0][0x190], RZ ;  /* 0x00006400d7d77a24 */ /* 0x000fe200078e02ff */
[----:B------:R-:W-:Y:S04]  /*33490*/  STL.64 [R1+0x70], R238 ;  /* 0x000070ee01007387 */ /* 0x000fe80000100a00 */
[----:B------:R1:W-:Y:S04]  /*334a0*/  STL.64 [R1+0x58], R204 ;  /* 0x000058cc01007387 */ /* 0x0003e80000100a00 */
[----:B------:R-:W-:Y:S04]  /*334b0*/  STL.64 [R1+0x60], R236 ;  /* 0x000060ec01007387 */ /* 0x000fe80000100a00 */
[----:B------:R2:W-:Y:S01]  /*334c0*/  STL.64 [R1+0x50], R202 ;  /* 0x000050ca01007387 */ /* 0x0005e20000100a00 */
[----:B-1----:R-:W-:-:S03]  /*334d0*/  LEA R204, P6, R213, R246, 0x2 ;  /* 0x000000f6d5cc7211 */ /* 0x002fc600078c10ff */
[----:B------:R1:W-:Y:S01]  /*334e0*/  STL.64 [R1+0x48], R206 ;  /* 0x000048ce01007387 */ /* 0x0003e20000100a00 */
[----:B------:R-:W-:Y:S01]  /*334f0*/  IMAD R216, R216, c[0x0][0x190], RZ ;  /* 0x00006400d8d87a24 */ /* 0x000fe200078e02ff */
[-C--:B------:R-:W-:Y:S02]  /*33500*/  LEA.HI.X.SX32 R205, R213, R247.reuse, 0x2, P6 ;  /* 0x000000f7d5cd7211 */ /* 0x080fe400030f16ff */
[CC--:B--2---:R-:W-:Y:S01]  /*33510*/  LEA R202, P4, R214.reuse, R246.reuse, 0x2 ;  /* 0x000000f6d6ca7211 */ /* 0x0c4fe200078810ff */
[----:B------:R-:W-:Y:S01]  /*33520*/  IMAD R217, R217, c[0x0][0x190], RZ ;  /* 0x00006400d9d97a24 */ /* 0x000fe200078e02ff */
[CC--:B-1----:R-:W-:Y:S02]  /*33530*/  LEA R206, P0, R215.reuse, R246.reuse, 0x2 ;  /* 0x000000f6d7ce7211 */ /* 0x0c2fe400078010ff */
[-C--:B------:R-:W-:Y:S01]  /*33540*/  LEA.HI.X.SX32 R203, R214, R247.reuse, 0x2, P4 ;  /* 0x000000f7d6cb7211 */ /* 0x080fe200020f16ff */
[----:B------:R-:W-:Y:S01]  /*33550*/  IMAD R218, R218, c[0x0][0x190], RZ ;  /* 0x00006400dada7a24 */ /* 0x000fe200078e02ff */
[----:B------:R-:W-:Y:S01]  /*33560*/  LEA.HI.X.SX32 R207, R215, R247, 0x2, P0 ;  /* 0x000000f7d7cf7211 */ /* 0x000fe200000f16ff */
[----:B------:R1:W-:Y:S04]  /*33570*/  STL.64 [R1+0x40], R204 ;  /* 0x000040cc01007387 */ /* 0x0003e80000100a00 */
[----:B------:R2:W-:Y:S04]  /*33580*/  STL.64 [R1+0x38], R202 ;  /* 0x000038ca01007387 */ /* 0x0005e80000100a00 */
[----:B------:R3:W-:Y:S01]  /*33590*/  STL.64 [R1+0x30], R206 ;  /* 0x000030ce01007387 */ /* 0x0007e20000100a00 */
[----:B-1----:R-:W-:-:S02]  /*335a0*/  LEA R204, P6, R216, R246, 0x2 ;  /* 0x000000f6d8cc7211 */ /* 0x002fc400078c10ff */
[CC--:B--2---:R-:W-:Y:S02]  /*335b0*/  LEA R202, P4, R217.reuse, R246.reuse, 0x2 ;  /* 0x000000f6d9ca7211 */ /* 0x0c4fe400078810ff */
[-C--:B------:R-:W-:Y:S02]  /*335c0*/  LEA.HI.X.SX32 R205, R216, R247.reuse, 0x2, P6 ;  /* 0x000000f7d8cd7211 */ /* 0x080fe400030f16ff */
[C---:B---3--:R-:W-:Y:S02]  /*335d0*/  LEA R206, P0, R218.reuse, R246, 0x2 ;  /* 0x000000f6dace7211 */ /* 0x048fe400078010ff */
[-C--:B------:R-:W-:Y:S01]  /*335e0*/  LEA.HI.X.SX32 R203, R217, R247.reuse, 0x2, P4 ;  /* 0x000000f7d9cb7211 */ /* 0x080fe200020f16ff */
[----:B------:R-:W-:Y:S01]  /*335f0*/  IMAD R221, R221, c[0x0][0x190], RZ ;  /* 0x00006400dddd7a24 */ /* 0x000fe200078e02ff */
[----:B------:R-:W-:Y:S01]  /*33600*/  LEA.HI.X.SX32 R207, R218, R247, 0x2, P0 ;  /* 0x000000f7dacf7211 */ /* 0x000fe200000f16ff */
[----:B------:R-:W-:Y:S01]  /*33610*/  STL.64 [R1+0x28], R204 ;  /* 0x000028cc01007387 */ /* 0x000fe20000100a00 */
[----:B------:R-:W-:-:S03]  /*33620*/  IMAD R224, R224, c[0x0][0x190], RZ ;  /* 0x00006400e0e07a24 */ /* 0x000fc600078e02ff */
[----:B------:R-:W-:Y:S04]  /*33630*/  STL.64 [R1+0x20], R202 ;  /* 0x000020ca01007387 */ /* 0x000fe80000100a00 */
[----:B------:R1:W-:Y:S01]  /*33640*/  STL.64 [R1+0x18], R206 ;  /* 0x000018ce01007387 */ /* 0x0003e20000100a00 */
[----:B------:R-:W-:Y:S02]  /*33650*/  IMAD R219, R219, c[0x0][0x190], RZ ;  /* 0x00006400dbdb7a24 */ /* 0x000fe400078e02ff */
[----:B------:R-:W-:Y:S02]  /*33660*/  IMAD R220, R220, c[0x0][0x190], RZ ;  /* 0x00006400dcdc7a24 */ /* 0x000fe400078e02ff */
[----:B------:R-:W-:Y:S01]  /*33670*/  IMAD R227, R227, c[0x0][0x190], RZ ;  /* 0x00006400e3e37a24 */ /* 0x000fe200078e02ff */
[----:B-1----:R-:W-:-:S04]  /*33680*/  LEA R206, P0, R221, R246, 0x2 ;  /* 0x000000f6ddce7211 */ /* 0x002fc800078010ff */
[-C--:B------:R-:W-:Y:S02]  /*33690*/  LEA.HI.X.SX32 R207, R221, R247.reuse, 0x2, P0 ;  /* 0x000000f7ddcf7211 */ /* 0x080fe400000f16ff */
[-C--:B------:R-:W-:Y:S02]  /*336a0*/  LEA R244, P0, R224, R246.reuse, 0x2 ;  /* 0x000000f6e0f47211 */ /* 0x080fe400078010ff */
[-C--:B------:R-:W-:Y:S01]  /*336b0*/  LEA R210, P6, R219, R246.reuse, 0x2 ;  /* 0x000000f6dbd27211 */ /* 0x080fe200078c10ff */
[----:B------:R-:W-:Y:S01]  /*336c0*/  IMAD R232, R232, c[0x0][0x190], RZ ;  /* 0x00006400e8e87a24 */ /* 0x000fe200078e02ff */
[-C--:B------:R-:W-:Y:S02]  /*336d0*/  LEA R208, P4, R220, R246.reuse, 0x2 ;  /* 0x000000f6dcd07211 */ /* 0x080fe400078810ff */
[----:B------:R-:W-:Y:S02]  /*336e0*/  LEA.HI.X.SX32 R245, R224, R247, 0x2, P0 ;  /* 0x000000f7e0f57211 */ /* 0x000fe400000f16ff */
[----:B------:R-:W-:-:S02]  /*336f0*/  LEA R238, P0, R227, R246, 0x2 ;  /* 0x000000f6e3ee7211 */ /* 0x000fc400078010ff */
[-C--:B------:R-:W-:Y:S01]  /*33700*/  LEA.HI.X.SX32 R211, R219, R247.reuse, 0x2, P6 ;  /* 0x000000f7dbd37211 */ /* 0x080fe200030f16ff */
[----:B------:R-:W-:Y:S01]  /*33710*/  IMAD R233, R233, c[0x0][0x190], RZ ;  /* 0x00006400e9e97a24 */ /* 0x000fe200078e02ff */
[-C--:B------:R-:W-:Y:S01]  /*33720*/  LEA.HI.X.SX32 R209, R220, R247.reuse, 0x2, P4 ;  /* 0x000000f7dcd17211 */ /* 0x080fe200020f16ff */
[----:B------:R-:W-:Y:S01]  /*33730*/  IMAD.MOV.U32 R205, RZ, RZ, R232 ;  /* 0x000000ffffcd7224 */ /* 0x000fe200078e00e8 */
[-C--:B------:R-:W-:Y:S02]  /*33740*/  LEA.HI.X.SX32 R239, R227, R247.reuse, 0x2, P0 ;  /* 0x000000f7e3ef7211 */ /* 0x080fe400000f16ff */
[C---:B------:R-:W-:Y:S01]  /*33750*/  LEA R232, P0, R198.reuse, R246, 0x2 ;  /* 0x000000f6c6e87211 */ /* 0x040fe200078010ff */
[----:B------:R-:W-:Y:S01]  /*33760*/  STL.64 [R1+0x10], R210 ;  /* 0x000010d201007387 */ /* 0x000fe20000100a00 */
[----:B------:R-:W-:Y:S02]  /*33770*/  IMAD.MOV.U32 R204, RZ, RZ, R233 ;  /* 0x000000ffffcc7224 */ /* 0x000fe400078e00e9 */
[----:B------:R-:W-:Y:S01]  /*33780*/  LEA.HI.X.SX32 R233, R198, R247, 0x2, P0 ;  /* 0x000000f7c6e97211 */ /* 0x000fe200000f16ff */
[----:B------:R-:W-:Y:S04]  /*33790*/  STL.64 [R1+0x8], R208 ;  /* 0x000008d001007387 */ /* 0x000fe80000100a00 */
[----:B------:R1:W-:Y:S04]  /*337a0*/  STL.64 [R1], R206 ;  /* 0x000000ce01007387 */ /* 0x0003e80000100a00 */
[----:B------:R-:W2:Y:S01]  /*337b0*/  LDL.LU R198, [R1+0x93c] ;  /* 0x00093c0001c67983 */ /* 0x000ea20000300800 */
[----:B------:R-:W-:-:S02]  /*337c0*/  IMAD R222, R222, c[0x0][0x190], RZ ;  /* 0x00006400dede7a24 */ /* 0x000fc400078e02ff */
[----:B------:R-:W-:Y:S02]  /*337d0*/  IMAD R223, R223, c[0x0][0x190], RZ ;  /* 0x00006400dfdf7a24 */ /* 0x000fe400078e02ff */
[----:B------:R-:W-:Y:S01]  /*337e0*/  IMAD R225, R225, c[0x0][0x190], RZ ;  /* 0x00006400e1e17a24 */ /* 0x000fe200078e02ff */
[-C--:B------:R-:W-:Y:S01]  /*337f0*/  LEA R250, P6, R222, R246.reuse, 0x2 ;  /* 0x000000f6defa7211 */ /* 0x080fe200078c10ff */
[----:B------:R-:W-:Y:S01]  /*33800*/  IMAD R226, R226, c[0x0][0x190], RZ ;  /* 0x00006400e2e27a24 */ /* 0x000fe200078e02ff */
[-C--:B------:R-:W-:Y:S01]  /*33810*/  LEA R248, P4, R223, R246.reuse, 0x2 ;  /* 0x000000f6dff87211 */ /* 0x080fe200078810ff */
[----:B------:R-:W-:Y:S01]  /*33820*/  IMAD R243, R243, c[0x0][0x190], RZ ;  /* 0x00006400f3f37a24 */ /* 0x000fe200078e02ff */
[-C--:B------:R-:W-:Y:S01]  /*33830*/  LEA.HI.X.SX32 R251, R222, R247.reuse, 0x2, P6 ;  /* 0x000000f7defb7211 */ /* 0x080fe200030f16ff */
[----:B------:R-:W-:Y:S01]  /*33840*/  IMAD R228, R228, c[0x0][0x190], RZ ;  /* 0x00006400e4e47a24 */ /* 0x000fe200078e02ff */
[-C--:B------:R-:W-:Y:S01]  /*33850*/  LEA R242, P6, R225, R246.reuse, 0x2 ;  /* 0x000000f6e1f27211 */ /* 0x080fe200078c10ff */
[----:B------:R-:W-:Y:S01]  /*33860*/  IMAD R229, R229, c[0x0][0x190], RZ ;  /* 0x00006400e5e57a24 */ /* 0x000fe200078e02ff */
[-C--:B------:R-:W-:Y:S01]  /*33870*/  LEA.HI.X.SX32 R249, R223, R247.reuse, 0x2, P4 ;  /* 0x000000f7dff97211 */ /* 0x080fe200020f16ff */
[----:B------:R-:W-:Y:S01]  /*33880*/  IMAD R234, R234, c[0x0][0x190], RZ ;  /* 0x00006400eaea7a24 */ /* 0x000fe200078e02ff */
[-C--:B------:R-:W-:Y:S01]  /*33890*/  LEA R240, P4, R226, R246.reuse, 0x2 ;  /* 0x000000f6e2f07211 */ /* 0x080fe200078810ff */
[----:B------:R-:W-:Y:S01]  /*338a0*/  IMAD.MOV.U32 R252, RZ, RZ, R243 ;  /* 0x000000fffffc7224 */ /* 0x000fe200078e00f3 */
[-C--:B------:R-:W-:Y:S01]  /*338b0*/  LEA.HI.X.SX32 R243, R225, R247.reuse, 0x2, P6 ;  /* 0x000000f7e1f37211 */ /* 0x080fe200030f16ff */
[----:B------:R-:W-:Y:S01]  /*338c0*/  IMAD R231, R231, c[0x0][0x190], RZ ;  /* 0x00006400e7e77a24 */ /* 0x000fe200078e02ff */
[-C--:B------:R-:W-:Y:S01]  /*338d0*/  LEA R236, P6, R228, R246.reuse, 0x2 ;  /* 0x000000f6e4ec7211 */ /* 0x080fe200078c10ff */
[----:B------:R-:W-:Y:S01]  /*338e0*/  IMAD R235, R235, c[0x0][0x190], RZ ;  /* 0x00006400ebeb7a24 */ /* 0x000fe200078e02ff */
[----:B------:R-:W-:Y:S01]  /*338f0*/  LEA.HI.X.SX32 R241, R226, R247, 0x2, P4 ;  /* 0x000000f7e2f17211 */ /* 0x000fe200020f16ff */
[----:B------:R-:W-:Y:S01]  /*33900*/  IMAD.MOV.U32 R203, RZ, RZ, R234 ;  /* 0x000000ffffcb7224 */ /* 0x000fe200078e00ea */
[----:B------:R-:W-:-:S02]  /*33910*/  LEA R234, P4, R229, R246, 0x2 ;  /* 0x000000f6e5ea7211 */ /* 0x000fc400078810ff */
[-C--:B------:R-:W-:Y:S01]  /*33920*/  LEA.HI.X.SX32 R237, R228, R247.reuse, 0x2, P6 ;  /* 0x000000f7e4ed7211 */ /* 0x080fe200030f16ff */
[----:B------:R-:W-:Y:S01]  /*33930*/  IMAD.MOV.U32 R202, RZ, RZ, R235 ;  /* 0x000000ffffca7224 */ /* 0x000fe200078e00eb */
[-C--:B------:R-:W-:Y:S02]  /*33940*/  LEA R230, P6, R231, R246.reuse, 0x2 ;  /* 0x000000f6e7e67211 */ /* 0x080fe400078c10ff */
[-C--:B------:R-:W-:Y:S02]  /*33950*/  LEA.HI.X.SX32 R235, R229, R247.reuse, 0x2, P4 ;  /* 0x000000f7e5eb7211 */ /* 0x080fe400020f16ff */
[-C--:B------:R-:W-:Y:S02]  /*33960*/  LEA R228, P4, R205, R246.reuse, 0x2 ;  /* 0x000000f6cde47211 */ /* 0x080fe400078810ff */
[----:B------:R-:W-:Y:S02]  /*33970*/  LEA R226, P0, R204, R246, 0x2 ;  /* 0x000000f6cce27211 */ /* 0x000fe400078010ff */
[----:B------:R-:W-:-:S02]  /*33980*/  LEA.HI.X.SX32 R231, R231, R247, 0x2, P6 ;  /* 0x000000f7e7e77211 */ /* 0x000fc400030f16ff */
[-C--:B------:R-:W-:Y:S02]  /*33990*/  LEA R224, P6, R203, R246.reuse, 0x2 ;  /* 0x000000f6cbe07211 */ /* 0x080fe400078c10ff */
[-C--:B------:R-:W-:Y:S02]  /*339a0*/  LEA.HI.X.SX32 R229, R205, R247.reuse, 0x2, P4 ;  /* 0x000000f7cde57211 */ /* 0x080fe400020f16ff */
[-C--:B------:R-:W-:Y:S02]  /*339b0*/  LEA.HI.X.SX32 R227, R204, R247.reuse, 0x2, P0 ;  /* 0x000000f7cce37211 */ /* 0x080fe400000f16ff */
[-C--:B------:R-:W-:Y:S02]  /*339c0*/  LEA R222, P4, R202, R246.reuse, 0x2 ;  /* 0x000000f6cade7211 */ /* 0x080fe400078810ff */
[----:B------:R-:W-:Y:S02]  /*339d0*/  LEA R220, P0, R190, R246, 0x2 ;  /* 0x000000f6bedc7211 */ /* 0x000fe400078010ff */
[----:B------:R-:W-:-:S02]  /*339e0*/  LEA.HI.X.SX32 R225, R203, R247, 0x2, P6 ;  /* 0x000000f7cbe17211 */ /* 0x000fc400030f16ff */
[-C--:B------:R-:W-:Y:S02]  /*339f0*/  LEA R218, P6, R191, R246.reuse, 0x2 ;  /* 0x000000f6bfda7211 */ /* 0x080fe400078c10ff */
[-C--:B------:R-:W-:Y:S02]  /*33a00*/  LEA.HI.X.SX32 R223, R202, R247.reuse, 0x2, P4 ;  /* 0x000000f7cadf7211 */ /* 0x080fe400020f16ff */
[-C--:B------:R-:W-:Y:S02]  /*33a10*/  LEA.HI.X.SX32 R221, R190, R247.reuse, 0x2, P0 ;  /* 0x000000f7bedd7211 */ /* 0x080fe400000f16ff */
[-C--:B------:R-:W-:Y:S01]  /*33a20*/  LEA R216, P4, R192, R246.reuse, 0x2 ;  /* 0x000000f6c0d87211 */ /* 0x080fe200078810ff */
[----:B-1----:R-:W-:Y:S01]  /*33a30*/  IMAD.MOV.U32 R207, RZ, RZ, R252 ;  /* 0x000000ffffcf7224 */ /* 0x002fe200078e00fc */
[----:B------:R-:W-:Y:S01]  /*33a40*/  LEA R214, P0, R193, R246, 0x2 ;  /* 0x000000f6c1d67211 */ /* 0x000fe200078010ff */
[----:B------:R4:W5:Y:S01]  /*33a50*/  LDL.LU R190, [R1+0x49c4] ;  /* 0x0049c40001be7983 */ /* 0x0009620000300800 */
[----:B------:R-:W-:-:S02]  /*33a60*/  LEA.HI.X.SX32 R219, R191, R247, 0x2, P6 ;  /* 0x000000f7bfdb7211 */ /* 0x000fc400030f16ff */
[-C--:B------:R-:W-:Y:S01]  /*33a70*/  LEA R212, P6, R194, R246.reuse, 0x2 ;  /* 0x000000f6c2d47211 */ /* 0x080fe200078c10ff */
[----:B------:R4:W5:Y:S01]  /*33a80*/  LDL.LU R191, [R1+0x49c0] ;  /* 0x0049c00001bf7983 */ /* 0x0009620000300800 */
[-C--:B------:R-:W-:Y:S02]  /*33a90*/  LEA.HI.X.SX32 R217, R192, R247.reuse, 0x2, P4 ;  /* 0x000000f7c0d97211 */ /* 0x080fe400020f16ff */
[-C--:B------:R-:W-:Y:S01]  /*33aa0*/  LEA.HI.X.SX32 R215, R193, R247.reuse, 0x2, P0 ;  /* 0x000000f7c1d77211 */ /* 0x080fe200000f16ff */
[----:B------:R4:W5:Y:S01]  /*33ab0*/  LDL.LU R192, [R1+0x49bc] ;  /* 0x0049bc0001c07983 */ /* 0x0009620000300800 */
[-C--:B------:R-:W-:Y:S02]  /*33ac0*/  LEA R210, P4, R195, R246.reuse, 0x2 ;  /* 0x000000f6c3d27211 */ /* 0x080fe400078810ff */
        /* <DEDUP_REMOVED lines=12> */
[----:B------:R-:W-:Y:S02]  /*33b90*/  LEA R246, P6, R199, R246, 0x2 ;  /* 0x000000f6c7f67211 */ /* 0x000fe400078c10ff */
[-C--:B------:R-:W-:Y:S02]  /*33ba0*/  LEA.HI.X.SX32 R205, R197, R247.reuse, 0x2, P4 ;  /* 0x000000f7c5cd7211 */ /* 0x080fe400020f16ff */
[-C--:B------:R-:W-:Y:S01]  /*33bb0*/  LEA.HI.X.SX32 R203, R0, R247.reuse, 0x2, P0 ;  /* 0x000000f700cb7211 */ /* 0x080fe200000f16ff */
[----:B------:R4:W5:Y:S01]  /*33bc0*/  LDL.LU R197, [R1+0x49a8] ;  /* 0x0049a80001c57983 */ /* 0x0009620000300800 */
[----:B------:R-:W-:Y:S02]  /*33bd0*/  LEA.HI.X.SX32 R247, R199, R247, 0x2, P6 ;  /* 0x000000f7c7f77211 */ /* 0x000fe400030f16ff */
[----:B--2---:R-:W-:Y:S02]  /*33be0*/  ISETP.NE.U32.AND P0, PT, R198, RZ, PT ;  /* 0x000000ffc600720c */ /* 0x004fe40003f05070 */
[----:B------:R4:W5:Y:S04]  /*33bf0*/  LDL.LU R198, [R1+0x49a4] ;  /* 0x0049a40001c67983 */ /* 0x0009680000300800 */
[----:B------:R4:W5:Y:S01]  /*33c00*/  LDL.LU R199, [R1+0x49a0] ;  /* 0x0049a00001c77983 */ /* 0x0009620000300800 */
[----:B------:R-:W-:-:S05]  /*33c10*/  IMAD.MOV.U32 R252, RZ, RZ, c[0x0][0x180] ;  /* 0x00006000fffc7624 */ /* 0x000fca00078e00ff */
[----:B------:R-:W-:Y:S02]  /*33c20*/  IADD3 R252, R252, -0x31, RZ ;  /* 0xffffffcffcfc7810 */ /* 0x000fe40007ffe0ff */
[----:B------:R-:W-:Y:S02]  /*33c30*/  MOV R0, c[0x0][0x188] ;  /* 0x0000620000007a02 */ /* 0x000fe40000000f00 */
[----:B------:R-:W-:Y:S01]  /*33c40*/  ISETP.GE.U32.AND P4, PT, R252, 0x7fffffb0, PT ;  /* 0x7fffffb0fc00780c */ /* 0x000fe20003f86070 */
[----:B------:R-:W-:Y:S02]  /*33c50*/  IMAD.MOV.U32 R252, RZ, RZ, c[0x0][0x180] ;  /* 0x00006000fffc7624 */ /* 0x000fe400078e00ff */
[----:B------:R-:W-:-:S03]  /*33c60*/  IMAD.SHL.U32 R0, R0, 0x20, RZ ;  /* 0x0000002000007824 */ /* 0x000fc600078e00ff */
[----:B------:R-:W-:-:S03]  /*33c70*/  IADD3 R252, R252, -0x35, RZ ;  /* 0xffffffcbfcfc7810 */ /* 0x000fc60007ffe0ff */
[----:B----4-:R-:W1:Y:S01]  /*33c80*/  S2R R0, SR_TID.X ;  /* 0x0000000000007919 */ /* 0x010e620000002100 */
[----:B------:R-:W-:-:S05]  /*33c90*/  IMAD.MOV.U32 R252, RZ, RZ, c[0x0][0x180] ;  /* 0x00006000fffc7624 */ /* 0x000fca00078e00ff */
[----:B------:R-:W-:-:S04]  /*33ca0*/  IADD3 R252, R252, 0x1f, RZ ;  /* 0x0000001ffcfc7810 */ /* 0x000fc80007ffe0ff */
[----:B------:R-:W-:Y:S02]  /*33cb0*/  ISETP.GT.AND P6, PT, R252, 0x3f, PT ;  /* 0x0000003ffc00780c */ /* 0x000fe40003fc4270 */
[----:B-1----:R-:W-:-:S05]  /*33cc0*/  LOP3.LUT R0, R0, 0x1f, RZ, 0xc0, !PT ;  /* 0x0000001f00007812 */ /* 0x002fca00078ec0ff */
[----:B------:R-:W-:-:S05]  /*33cd0*/  IMAD.SHL.U32 R0, R0, 0x4, RZ ;  /* 0x0000000400007824 */ /* 0x000fca00078e00ff */
[C---:B------:R-:W-:Y:S02]  /*33ce0*/  LOP3.LUT R252, R0.reuse, 0x10, RZ, 0x3c, !PT ;  /* 0x0000001000fc7812 */ /* 0x040fe400078e3cff */
[C---:B------:R-:W-:Y:S02]  /*33cf0*/  LOP3.LUT R252, R0.reuse, 0x30, RZ, 0x3c, !PT ;  /* 0x0000003000fc7812 */ /* 0x040fe400078e3cff */
[C---:B------:R-:W-:Y:S01]  /*33d00*/  LOP3.LUT R252, R0.reuse, 0x50, RZ, 0x3c, !PT ;  /* 0x0000005000fc7812 */ /* 0x040fe200078e3cff */
[----:B------:R-:W-:Y:S01]  /*33d10*/  IMAD.MOV.U32 R252, RZ, RZ, c[0x0][0x180] ;  /* 0x00006000fffc7624 */ /* 0x000fe200078e00ff */
[----:B------:R-:W-:Y:S01]  /*33d20*/  LOP3.LUT R0, R0, 0x70, RZ, 0x3c, !PT ;  /* 0x0000007000007812 */ /* 0x000fe200078e3cff */
[----:B------:R-:W-:-:S03]  /*33d30*/  IMAD.MOV.U32 R0, RZ, RZ, c[0x0][0x188] ;  /* 0x00006200ff007624 */ /* 0x000fc600078e00ff */
[----:B------:R-:W-:Y:S01]  /*33d40*/  IADD3 R252, R252, -0x35, RZ ;  /* 0xffffffcbfcfc7810 */ /* 0x000fe20007ffe0ff */
[----:B------:R-:W-:Y:S02]  /*33d50*/  IMAD.SHL.U32 R0, R0, 0x20, RZ ;  /* 0x0000002000007824 */ /* 0x000fe400078e00ff */
[----:B-----5:R1:W-:Y:S04]  /*33d60*/  STL.64 [R1+0x5228], R70 ;  /* 0x0052284601007387 */ /* 0x0203e80000100a00 */
[----:B------:R-:W0:Y:S04]  /*33d70*/  LDGDEPBAR ;  /* 0x00000000000079af */ /* 0x000e280000000000 */
[----:B-1----:R-:W2:Y:S04]  /*33d80*/  LDL.64 R70, [R1+0x2118] ;  /* 0x0021180001467983 */ /* 0x002ea80000100a00 */
[----:B------:R1:W-:Y:S04]  /*33d90*/  STL.64 [R1+0x5220], R68 ;  /* 0x0052204401007387 */ /* 0x0003e80000100a00 */
[----:B-1----:R-:W3:Y:S04]  /*33da0*/  LDL.64 R68, [R1+0x2110] ;  /* 0x0021100001447983 */ /* 0x002ee80000100a00 */
[----:B------:R1:W-:Y:S04]  /*33db0*/  STL.64 [R1+0x5218], R66 ;  /* 0x0052184201007387 */ /* 0x0003e80000100a00 */
[----:B-1----:R-:W4:Y:S04]  /*33dc0*/  LDL.64 R66, [R1+0x20e8] ;  /* 0x0020e80001427983 */ /* 0x002f280000100a00 */
[----:B------:R-:W-:Y:S04]  /*33dd0*/  STL.64 [R1+0x5210], R64 ;  /* 0x0052104001007387 */ /* 0x000fe80000100a00 */
[----:B------:R-:W-:Y:S04]  /*33de0*/  STL.64 [R1+0x5208], R62 ;  /* 0x0052083e01007387 */ /* 0x000fe80000100a00 */
[----:B------:R1:W-:Y:S04]  /*33df0*/  STL.64 [R1+0x5200], R60 ;  /* 0x0052003c01007387 */ /* 0x0003e80000100a00 */
[----:B-1----:R-:W2:Y:S04]  /*33e00*/  LDL.64 R60, [R1+0x1fa8] ;  /* 0x001fa800013c7983 */ /* 0x002ea80000100a00 */
        /* <DEDUP_REMOVED lines=37> */
[----:B------:R-:W3:Y:S04]  /*34060*/  S2R R63, SR_TID.X ;  /* 0x00000000003f7919 */ /* 0x000ee80000002100 */
[----:B-1----:R-:W2:Y:S04]  /*34070*/  LDL.64 R14, [R1+0x18b8] ;  /* 0x0018b800010e7983 */ /* 0x002ea80000100a00 */
[----:B------:R1:W-:Y:S04]  /*34080*/  STL.64 [R1+0x5160], R22 ;  /* 0x0051601601007387 */ /* 0x0003e80000100a00 */
[----:B-1----:R-:W2:Y:S04]  /*34090*/  LDL.64 R22, [R1+0x18b0] ;  /* 0x0018b00001167983 */ /* 0x002ea80000100a00 */
[----:B------:R1:W-:Y:S04]  /*340a0*/  STL.64 [R1+0x5158], R6 ;  /* 0x0051580601007387 */ /* 0x0003e80000100a00 */
[----:B-1----:R-:W2:Y:S01]  /*340b0*/  LDL.64 R6, [R1+0x1828] ;  /* 0x0018280001067983 */ /* 0x002ea20000100a00 */
[----:B---3--:R-:W-:-:S03]  /*340c0*/  LOP3.LUT R64, R63, 0x1f, RZ, 0xc0, !PT ;  /* 0x0000001f3f407812 */ /* 0x008fc600078ec0ff */
[----:B------:R1:W-:Y:S04]  /*340d0*/  STL.64 [R1+0x5150], R10 ;  /* 0x0051500a01007387 */ /* 0x0003e80000100a00 */
[----:B-1----:R-:W3:Y:S04]  /*340e0*/  LDL.64 R10, [R1+0x1820] ;  /* 0x00182000010a7983 */ /* 0x002ee80000100a00 */
[----:B------:R1:W-:Y:S04]  /*340f0*/  STL.64 [R1+0x5148], R20 ;  /* 0x0051481401007387 */ /* 0x0003e80000100a00 */
[----:B-1----:R-:W2:Y:S04]  /*34100*/  LDL.64 R20, [R1+0x1800] ;  /* 0x0018000001147983 */ /* 0x002ea80000100a00 */
[----:B------:R1:W-:Y:S04]  /*34110*/  STL.64 [R1+0x5140], R18 ;  /* 0x0051401201007387 */ /* 0x0003e80000100a00 */
[----:B-1----:R-:W2:Y:S01]  /*34120*/  LDL.64 R18, [R1+0x16e8] ;  /* 0x0016e80001127983 */ /* 0x002ea20000100a00 */
[----:B------:R-:W-:-:S03]  /*34130*/  IMAD.SHL.U32 R65, R64, 0x4, RZ ;  /* 0x0000000440417824 */ /* 0x000fc600078e00ff */
[----:B------:R1:W-:Y:S04]  /*34140*/  STL.64 [R1+0x5138], R16 ;  /* 0x0051381001007387 */ /* 0x0003e80000100a00 */
[----:B-1----:R-:W2:Y:S04]  /*34150*/  LDL.64 R16, [R1+0x16e0] ;  /* 0x0016e00001107983 */ /* 0x002ea80000100a00 */
[----:B------:R1:W-:Y:S04]  /*34160*/  STL.64 [R1+0x5130], R12 ;  /* 0x0051300c01007387 */ /* 0x0003e80000100a00 */
[----:B-1----:R-:W2:Y:S04]  /*34170*/  LDL.64 R12, [R1+0x1808] ;  /* 0x00180800010c7983 */ /* 0x002ea80000100a00 */
[----:B--2---:R1:W-:Y:S04]  /*34180*/  LDGSTS.E [R65], [R12.64], P0 ;  /* 0x000000000c417fae */ /* 0x0043e80008121844 */
[----:B------:R2:W-:Y:S04]  /*34190*/  LDGSTS.E [R65+0x400], [R16.64], P0 ;  /* 0x0040000010417fae */ /* 0x0005e80008121844 */
[----:B------:R1:W-:Y:S04]  /*341a0*/  LDGSTS.E [R65+0x800], [R18.64], P0 ;  /* 0x0080000012417fae */ /* 0x0003e80008121844 */
[----:B------:R1:W-:Y:S04]  /*341b0*/  LDGSTS.E [R65+0xc00], [R20.64], P0 ;  /* 0x00c0000014417fae */ /* 0x0003e80008121844 */
[----:B---3--:R2:W-:Y:S04]  /*341c0*/  LDGSTS.E [R65+0x1000], [R10.64], P0 ;  /* 0x010000000a417fae */ /* 0x0085e80008121844 */
[----:B------:R1:W-:Y:S04]  /*341d0*/  LDGSTS.E [R65+0x1400], [R6.64], P0 ;  /* 0x0140000006417fae */ /* 0x0003e80008121844 */
        /* <DEDUP_REMOVED lines=20> */
[----:B-1----:R-:W3:Y:S04]  /*34320*/  LDL.64 R60, [R1+0x21b8] ;  /* 0x0021b800013c7983 */ /* 0x002ee80000100a00 */
[----:B------:R1:W-:Y:S04]  /*34330*/  LDGSTS.E [R65+0x6800], [R58.64], P0 ;  /* 0x068000003a417fae */ /* 0x0003e80008121844 */
[----:B----4-:R4:W-:Y:S04]  /*34340*/  LDGSTS.E [R65+0x6c00], [R66.64], P0 ;  /* 0x06c0000042417fae */ /* 0x0109e80008121844 */
[----:B------:R1:W-:Y:S04]  /*34350*/  LDGSTS.E [R65+0x7000], [R68.64], P0 ;  /* 0x0700000044417fae */ /* 0x0003e80008121844 */
[----:B------:R2:W-:Y:S04]  /*34360*/  LDGSTS.E [R65+0x7400], [R70.64], P0 ;  /* 0x0740000046417fae */ /* 0x0005e80008121844 */
[----:B------:R-:W3:Y:S04]  /*34370*/  LDL.64 R12, [R1+0x6e0] ;  /* 0x0006e000010c7983 */ /* 0x000ee80000100a00 */
[----:B-1----:R-:W3:Y:S04]  /*34380*/  LDL.64 R68, [R1+0x2378] ;  /* 0x0023780001447983 */ /* 0x002ee80000100a00 */
[----:B--2---:R-:W2:Y:S04]  /*34390*/  LDL.64 R70, [R1+0x2370] ;  /* 0x0023700001467983 */ /* 0x004ea80000100a00 */
[----:B------:R-:W2:Y:S04]  /*343a0*/  LDL.64 R16, [R1+0x24b0] ;  /* 0x0024b00001107983 */ /* 0x000ea80000100a00 */
        /* <DEDUP_REMOVED lines=19> */
[----:B----4-:R-:W4:Y:S04]  /*344e0*/  LDL.64 R66, [R1+0x1b0] ;  /* 0x0001b00001427983 */ /* 0x010f280000100a00 */
[----:B------:R-:W4:Y:S04]  /*344f0*/  LDL.64 R50, [R1+0x170] ;  /* 0x0001700001327983 */ /* 0x000f280000100a00 */
[----:B------:R-:W4:Y:S04]  /*34500*/  LDL.64 R52, [R1+0x130] ;  /* 0x0001300001347983 */ /* 0x000f280000100a00 */
[----:B------:R-:W4:Y:S04]  /*34510*/  LDL.64 R54, [R1+0xf0] ;  /* 0x0000f00001367983 */ /* 0x000f280000100a00 */
[----:B------:R-:W4:Y:S04]  /*34520*/  LDL.64 R56, [R1+0xb0] ;  /* 0x0000b00001387983 */ /* 0x000f280000100a00 */
[----:B------:R-:W4:Y:S04]  /*34530*/  LDL.64 R58, [R1+0x70] ;  /* 0x00007000013a7983 */ /* 0x000f280000100a00 */
[----:B---3--:R1:W-:Y:S04]  /*34540*/  LDGSTS.E [R65+0x7800], [R60.64], P0 ;  /* 0x078000003c417fae */ /* 0x0083e80008121844 */
[----:B-1----:R-:W4:Y:S04]  /*34550*/  LDL.64 R60, [R1+0x30] ;  /* 0x00003000013c7983 */ /* 0x002f280000100a00 */
[----:B--2---:R1:W-:Y:S04]  /*34560*/  LDGSTS.E [R65+0x7c00], [R70.64], P0 ;  /* 0x07c0000046417fae */ /* 0x0043e80008121844 */
        /* <DEDUP_REMOVED lines=22> */
[----:B----4-:R4:W-:Y:S04]  /*346d0*/  LDGSTS.E [R65+0xd800], [R66.64], P0 ;  /* 0x0d80000042417fae */ /* 0x0109e80008121844 */
[----:B------:R1:W-:Y:S04]  /*346e0*/  LDGSTS.E [R65+0xdc00], [R50.64], P0 ;  /* 0x0dc0000032417fae */ /* 0x0003e80008121844 */
[----:B------:R1:W-:Y:S04]  /*346f0*/  LDGSTS.E [R65+0xe000], [R52.64], P0 ;  /* 0x0e00000034417fae */ /* 0x0003e80008121844 */
[----:B----4-:R-:W4:Y:S04]  /*34700*/  S2R R67, SR_TID.X ;  /* 0x0000000000437919 */ /* 0x010f280000002100 */
[----:B------:R2:W-:Y:S04]  /*34710*/  LDGSTS.E [R65+0xe400], [R54.64], P0 ;  /* 0x0e40000036417fae */ /* 0x0005e80008121844 */
[----:B------:R2:W-:Y:S04]  /*34720*/  LDGSTS.E [R65+0xe800], [R56.64], P0 ;  /* 0x0e80000038417fae */ /* 0x0005e80008121844 */
[----:B-1----:R-:W3:Y:S04]  /*34730*/  LDL.LU.64 R70, [R1+0x5228] ;  /* 0x0052280001467983 */ /* 0x002ee80000300a00 */
[----:B------:R1:W-:Y:S04]  /*34740*/  LDGSTS.E [R65+0xec00], [R58.64], P0 ;  /* 0x0ec000003a417fae */ /* 0x0003e80008121844 */
[----:B--2---:R-:W2:Y:S04]  /*34750*/  LDL.LU.64 R68, [R1+0x5220] ;  /* 0x0052200001447983 */ /* 0x004ea80000300a00 */
[----:B------:R1:W-:Y:S04]  /*34760*/  STL.64 [R1+0x5048], R248 ;  /* 0x005048f801007387 */ /* 0x0003e80000100a00 */
        /* <DEDUP_REMOVED lines=12> */
[----:B------:R-:W2:Y:S01]  /*34830*/  LDL.64 R32, [R1+0xde8] ;  /* 0x000de80001207983 */ /* 0x000ea20000100a00 */
[----:B----4-:R-:W-:-:S03]  /*34840*/  LOP3.LUT R67, R67, 0x1f, RZ, 0xc0, !PT ;  /* 0x0000001f43437812 */ /* 0x010fc600078ec0ff */
[----:B------:R-:W4:Y:S04]  /*34850*/  LDL.64 R34, [R1+0xd80] ;  /* 0x000d800001227983 */ /* 0x000f280000100a00 */
[----:B------:R-:W2:Y:S04]  /*34860*/  LDL.64 R36, [R1+0xd48] ;  /* 0x000d480001247983 */ /* 0x000ea80000100a00 */
[----:B------:R-:W2:Y:S04]  /*34870*/  LDL.64 R38, [R1+0xcf0] ;  /* 0x000cf00001267983 */ /* 0x000ea80000100a00 */
[----:B------:R-:W2:Y:S04]  /*34880*/  LDL.64 R40, [R1+0xc28] ;  /* 0x000c280001287983 */ /* 0x000ea80000100a00 */
[----:B------:R-:W2:Y:S01]  /*34890*/  LDL.64 R42, [R1+0xbf0] ;  /* 0x000bf000012a7983 */ /* 0x000ea20000100a00 */
[----:B------:R-:W-:-:S03]  /*348a0*/  IMAD.SHL.U32 R67, R67, 0x4, RZ ;  /* 0x0000000443437824 */ /* 0x000fc600078e00ff */
[----:B------:R-:W2:Y:S04]  /*348b0*/  LDL.64 R44, [R1+0xb78] ;  /* 0x000b7800012c7983 */ /* 0x000ea80000100a00 */
[----:B------:R-:W2:Y:S04]  /*348c0*/  LDL.64 R46, [R1+0xaf0] ;  /* 0x000af000012e7983 */ /* 0x000ea80000100a00 */
[----:B------:R-:W2:Y:S04]  /*348d0*/  LDL.64 R48, [R1+0xab8] ;  /* 0x000ab80001307983 */ /* 0x000ea80000100a00 */
[----:B------:R-:W2:Y:S04]  /*348e0*/  LDL.64 R50, [R1+0xa60] ;  /* 0x000a600001327983 */ /* 0x000ea80000100a00 */
[----:B------:R-:W2:Y:S01]  /*348f0*/  LDL.64 R52, [R1+0x8f8] ;  /* 0x0008f80001347983 */ /* 0x000ea20000100a00 */
[----:B------:R-:W-:-:S03]  /*34900*/  LOP3.LUT R62, R67, 0x10, RZ, 0x3c, !PT ;  /* 0x00000010433e7812 */ /* 0x000fc600078e3cff */
[----:B------:R-:W2:Y:S04]  /*34910*/  LDL.64 R54, [R1+0x8c0] ;  /* 0x0008c00001367983 */ /* 0x000ea80000100a00 */
[----:B------:R-:W2:Y:S04]  /*34920*/  LDL.64 R56, [R1+0x878] ;  /* 0x0008780001387983 */ /* 0x000ea80000100a00 */
[----:B-1----:R-:W2:Y:S04]  /*34930*/  LDL.64 R58, [R1+0x840] ;  /* 0x00084000013a7983 */ /* 0x002ea80000100a00 */
[----:B------:R-:W2:Y:S04]  /*34940*/  LDL.64 R66, [R1+0x7d0] ;  /* 0x0007d00001427983 */ /* 0x000ea80000100a00 */
[----:B------:R1:W-:Y:S04]  /*34950*/  LDGSTS.E [R65+0xf000], [R60.64], P0 ;  /* 0x0f0000003c417fae */ /* 0x0003e80008121844 */
[----:B------:R1:W-:Y:S04]  /*34960*/  LDGSTS.E [R65+0xf400], [R248.64], P0 ;  /* 0x0f400000f8417fae */ /* 0x0003e80008121844 */
[----:B------:R1:W-:Y:S04]  /*34970*/  LDGSTS.E [R65+0xf800], [R230.64], P0 ;  /* 0x0f800000e6417fae */ /* 0x0003e80008121844 */
[----:B-1----:R-:W2:Y:S04]  /*34980*/  LDL.64 R60, [R1+0x808] ;  /* 0x00080800013c7983 */ /* 0x002ea80000100a00 */
[----:B------:R-:W2:Y:S04]  /*34990*/  LDL.64 R248, [R1+0x12a0] ;  /* 0x0012a00001f87983 */ /* 0x000ea80000100a00 */
[----:B------:R1:W-:Y:S04]  /*349a0*/  LDGSTS.E [R65+0xfc00], [R214.64], P0 ;  /* 0x0fc00000d6417fae */ /* 0x0003e80008121844 */
[----:B------:R1:W-:Y:S04]  /*349b0*/  LDGSTS.E [R62+0x80], [R246.64], P0 ;  /* 0x00080000f63e7fae */ /* 0x0003e80008121844 */
[----:B------:R1:W-:Y:S04]  /*349c0*/  STL.64 [R1+0x5050], R230 ;  /* 0x005050e601007387 */ /* 0x0003e80000100a00 */
[----:B------:R1:W-:Y:S04]  /*349d0*/  STL.64 [R1+0x5058], R214 ;  /* 0x005058d601007387 */ /* 0x0003e80000100a00 */
[----:B-1----:R-:W3:Y:S04]  /*349e0*/  LDL.64 R230, [R1+0x718] ;  /* 0x0007180001e67983 */ /* 0x002ee80000100a00 */
[----:B------:R-:W3:Y:S04]  /*349f0*/  LDL.64 R214, [R1+0x760] ;  /* 0x0007600001d67983 */ /* 0x000ee80000100a00 */
        /* <DEDUP_REMOVED lines=29> */
[----:B-1----:R-:W4:Y:S04]  /*34bd0*/  LDL.64 R248, [R1+0x6d8] ;  /* 0x0006d80001f87983 */ /* 0x002f280000100a00 */
[----:B--2---:R-:W2:Y:S04]  /*34be0*/  LDL.64 R12, [R1+0x6a0] ;  /* 0x0006a000010c7983 */ /* 0x004ea80000100a00 */
[----:B---3--:R-:W3:Y:S04]  /*34bf0*/  LDL.64 R66, [R1+0x798] ;  /* 0x0007980001427983 */ /* 0x008ee80000100a00 */
        /* <DEDUP_REMOVED lines=26> */
[----:B---3--:R1:W-:Y:S04]  /*34da0*/  LDGSTS.E [R62+0x7880], [R66.64], P0 ;  /* 0x07880000423e7fae */ /* 0x0083e80008121844 */
[----:B------:R3:W-:Y:S04]  /*34db0*/  LDGSTS.E [R62+0x7c80], [R214.64], P0 ;  /* 0x07c80000d63e7fae */ /* 0x0007e80008121844 */
[----:B------:R3:W-:Y:S04]  /*34dc0*/  LDGSTS.E [R62+0x8080], [R230.64], P0 ;  /* 0x08080000e63e7fae */ /* 0x0007e80008121844 */
[----:B----4-:R4:W-:Y:S04]  /*34dd0*/  LDGSTS.E [R62+0x8480], [R248.64], P0 ;  /* 0x08480000f83e7fae */ /* 0x0109e80008121844 */
        /* <DEDUP_REMOVED lines=21> */
[----:B-1----:R-:W3:Y:S04]  /*34f30*/  LDL.LU.64 R66, [R1+0x5218] ;  /* 0x0052180001427983 */ /* 0x002ee80000300a00 */
[----:B------:R1:W-:Y:S04]  /*34f40*/  LDGSTS.E [R62+0xdc80], [R50.64], P0 ;  /* 0x0dc80000323e7fae */ /* 0x0003e80008121844 */
[----:B--2---:R-:W2:Y:S04]  /*34f50*/  LDL.64 R48, [R1+0x1340] ;  /* 0x0013400001307983 */ /* 0x004ea80000100a00 */
[----:B------:R4:W-:Y:S04]  /*34f60*/  LDGSTS.E [R62+0xe080], [R52.64], P0 ;  /* 0x0e080000343e7fae */ /* 0x0009e80008121844 */
[----:B-1----:R-:W3:Y:S04]  /*34f70*/  LDL.64 R50, [R1+0x1298] ;  /* 0x0012980001327983 */ /* 0x002ee80000100a00 */
[----:B------:R-:W-:Y:S04]  /*34f80*/  STL.64 [R1+0x5060], R244 ;  /* 0x005060f401007387 */ /* 0x000fe80000100a00 */
[----:B------:R-:W-:Y:S04]  /*34f90*/  STL.64 [R1+0x5068], R228 ;  /* 0x005068e401007387 */ /* 0x000fe80000100a00 */
[----:B----4-:R-:W4:Y:S04]  /*34fa0*/  LDL.64 R248, [R1+0x1240] ;  /* 0x0012400001f87983 */ /* 0x010f280000100a00 */
[----:B------:R-:W4:Y:S04]  /*34fb0*/  LDL.64 R12, [R1+0x1208] ;  /* 0x00120800010c7983 */ /* 0x000f280000100a00 */
[----:B------:R-:W4:Y:S04]  /*34fc0*/  LDL.64 R16, [R1+0x1160] ;  /* 0x0011600001107983 */ /* 0x000f280000100a00 */
[----:B------:R-:W4:Y:S04]  /*34fd0*/  LDL.64 R18, [R1+0x1108] ;  /* 0x0011080001127983 */ /* 0x000f280000100a00 */
[----:B------:R-:W4:Y:S04]  /*34fe0*/  LDL.64 R20, [R1+0x10c0] ;  /* 0x0010c00001147983 */ /* 0x000f280000100a00 */
[----:B------:R1:W-:Y:S04]  /*34ff0*/  LDGSTS.E [R62+0xe480], [R54.64], P0 ;  /* 0x0e480000363e7fae */ /* 0x0003e80008121844 */
[----:B------:R-:W4:Y:S04]  /*35000*/  LDL.64 R10, [R1+0x1078] ;  /* 0x00107800010a7983 */ /* 0x000f280000100a00 */
[----:B------:R1:W-:Y:S04]  /*35010*/  LDGSTS.E [R62+0xe880], [R56.64], P0 ;  /* 0x0e880000383e7fae */ /* 0x0003e80008121844 */
[----:B-1----:R-:W4:Y:S04]  /*35020*/  LDL.64 R54, [R1+0x1040] ;  /* 0x0010400001367983 */ /* 0x002f280000100a00 */
[----:B------:R-:W4:Y:S04]  /*35030*/  LDL.64 R6, [R1+0xf60] ;  /* 0x000f600001067983 */ /* 0x000f280000100a00 */
        /* <DEDUP_REMOVED lines=10> */
[----:B------:R1:W-:Y:S04]  /*350e0*/  LDGSTS.E [R62+0xec80], [R58.64], P0 ;  /* 0x0ec800003a3e7fae */ /* 0x0003e80008121844 */
[----:B------:R-:W4:Y:S04]  /*350f0*/  LDL.64 R38, [R1+0xb70] ;  /* 0x000b700001267983 */ /* 0x000f280000100a00 */
[----:B------:R1:W-:Y:S04]  /*35100*/  LDGSTS.E [R62+0xf080], [R60.64], P0 ;  /* 0x0f0800003c3e7fae */ /* 0x0003e80008121844 */
[----:B------:R-:W4:Y:S01]  /*35110*/  LDL.64 R52, [R1+0xae8] ;  /* 0x000ae80001347983 */ /* 0x000f220000100a00 */
[----:B------:R-:W-:-:S03]  /*35120*/  LOP3.LUT R63, R63, 0x1f, RZ, 0xc0, !PT ;  /* 0x0000001f3f3f7812 */ /* 0x000fc600078ec0ff */
[----:B------:R2:W-:Y:S04]  /*35130*/  LDGSTS.E [R62+0xf480], [R244.64], P0 ;  /* 0x0f480000f43e7fae */ /* 0x0005e80008121844 */
[----:B-1----:R-:W4:Y:S01]  /*35140*/  LDL.64 R60, [R1+0xab0] ;  /* 0x000ab000013c7983 */ /* 0x002f220000100a00 */
[----:B------:R-:W-:-:S03]  /*35150*/  IMAD.SHL.U32 R63, R63, 0x4, RZ ;  /* 0x000000043f3f7824 */ /* 0x000fc600078e00ff */
[----:B------:R1:W-:Y:S02]  /*35160*/  LDGSTS.E [R62+0xf880], [R228.64], P0 ;  /* 0x0f880000e43e7fae */ /* 0x0003e40008121844 */
[C---:B------:R-:W-:Y:S02]  /*35170*/  LOP3.LUT R58, R63.reuse, 0x20, RZ, 0x3c, !PT ;  /* 0x000000203f3a7812 */ /* 0x040fe400078e3cff */
[----:B------:R1:W-:Y:S04]  /*35180*/  LDGSTS.E [R62+0xfc80], [R212.64], P0 ;  /* 0x0fc80000d43e7fae */ /* 0x0003e80008121844 */
[----:B------:R1:W-:Y:S04]  /*35190*/  STL.64 [R1+0x5070], R212 ;  /* 0x005070d401007387 */ /* 0x0003e80000100a00 */
[----:B-1----:R-:W4:Y:S04]  /*351a0*/  LDL.LU.64 R212, [R1+0x4e0] ;  /* 0x0004e00001d47983 */ /* 0x002f280000300a00 */
[----:B------:R-:W4:Y:S04]  /*351b0*/  LDL.64 R40, [R1+0xa18] ;  /* 0x000a180001287983 */ /* 0x000f280000100a00 */
[----:B------:R-:W4:Y:S04]  /*351c0*/  LDL.64 R42, [R1+0x8f0] ;  /* 0x0008f000012a7983 */ /* 0x000f280000100a00 */
[----:B------:R-:W4:Y:S04]  /*351d0*/  LDL.64 R44, [R1+0x8b8] ;  /* 0x0008b800012c7983 */ /* 0x000f280000100a00 */
[----:B------:R-:W4:Y:S04]  /*351e0*/  LDL.64 R46, [R1+0x870] ;  /* 0x00087000012e7983 */ /* 0x000f280000100a00 */
[----:B--2---:R1:W-:Y:S04]  /*351f0*/  LDGSTS.E [R58+0x100], [R48.64], P0 ;  /* 0x00100000303a7fae */ /* 0x0043e80008121844 */
[----:B---3--:R2:W-:Y:S04]  /*35200*/  LDGSTS.E [R58+0x500], [R50.64], P0 ;  /* 0x00500000323a7fae */ /* 0x0085e80008121844 */
[----:B-1----:R-:W3:Y:S04]  /*35210*/  LDL.64 R48, [R1+0x838] ;  /* 0x0008380001307983 */ /* 0x002ee80000100a00 */
[----:B----4-:R1:W-:Y:S04]  /*35220*/  LDGSTS.E [R58+0x900], [R248.64], P0 ;  /* 0x00900000f83a7fae */ /* 0x0103e80008121844 */
[----:B------:R4:W-:Y:S04]  /*35230*/  LDGSTS.E [R58+0xd00], [R12.64], P0 ;  /* 0x00d000000c3a7fae */ /* 0x0009e80008121844 */
[----:B------:R1:W-:Y:S04]  /*35240*/  LDGSTS.E [R58+0x1100], [R16.64], P0 ;  /* 0x01100000103a7fae */ /* 0x0003e80008121844 */
[----:B------:R1:W-:Y:S04]  /*35250*/  LDGSTS.E [R58+0x1500], [R18.64], P0 ;  /* 0x01500000123a7fae */ /* 0x0003e80008121844 */
[----:B------:R1:W-:Y:S04]  /*35260*/  LDGSTS.E [R58+0x1900], [R20.64], P0 ;  /* 0x01900000143a7fae */ /* 0x0003e80008121844 */
[----:B--2---:R-:W2:Y:S04]  /*35270*/  LDL.64 R50, [R1+0x800] ;  /* 0x0008000001327983 */ /* 0x004ea80000100a00 */
[----:B------:R4:W-:Y:S04]  /*35280*/  LDGSTS.E [R58+0x1d00], [R10.64], P0 ;  /* 0x01d000000a3a7fae */ /* 0x0009e80008121844 */
[----:B-1----:R-:W2:Y:S04]  /*35290*/  LDL.64 R248, [R1+0x6d0] ;  /* 0x0006d00001f87983 */ /* 0x002ea80000100a00 */
[----:B------:R1:W-:Y:S04]  /*352a0*/  LDGSTS.E [R58+0x2100], [R54.64], P0 ;  /* 0x02100000363a7fae */ /* 0x0003e80008121844 */
[----:B----4-:R-:W4:Y:S04]  /*352b0*/  LDL.64 R12, [R1+0x698] ;  /* 0x00069800010c7983 */ /* 0x010f280000100a00 */
[----:B------:R1:W-:Y:S04]  /*352c0*/  LDGSTS.E [R58+0x2500], [R56.64], P0 ;  /* 0x02500000383a7fae */ /* 0x0003e80008121844 */
[----:B-1----:R-:W4:Y:S04]  /*352d0*/  LDL.64 R54, [R1+0x7c8] ;  /* 0x0007c80001367983 */ /* 0x002f280000100a00 */
[----:B------:R1:W-:Y:S04]  /*352e0*/  LDGSTS.E [R58+0x2900], [R6.64], P0 ;  /* 0x02900000063a7fae */ /* 0x0003e80008121844 */
[----:B------:R-:W4:Y:S04]  /*352f0*/  LDL.64 R56, [R1+0x790] ;  /* 0x0007900001387983 */ /* 0x000f280000100a00 */
        /* <DEDUP_REMOVED lines=12> */
[----:B------:R-:W4:Y:S04]  /*353c0*/  LDL.64 R16, [R1+0x660] ;  /* 0x0006600001107983 */ /* 0x000f280000100a00 */
        /* <DEDUP_REMOVED lines=14> */
[----:B------:R-:W4:Y:S04]  /*354b0*/  LDL.64 R32, [R1+0x360] ;  /* 0x0003600001207983 */ /* 0x000f280000100a00 */
[----:B------:R1:W-:Y:S04]  /*354c0*/  LDGSTS.E [R58+0x6500], [R44.64], P0 ;  /* 0x065000002c3a7fae */ /* 0x0003e80008121844 */
[----:B------:R-:W4:Y:S04]  /*354d0*/  LDL.64 R34, [R1+0x320] ;  /* 0x0003200001227983 */ /* 0x000f280000100a00 */
[----:B------:R1:W-:Y:S04]  /*354e0*/  LDGSTS.E [R58+0x6900], [R46.64], P0 ;  /* 0x069000002e3a7fae */ /* 0x0003e80008121844 */
[----:B------:R-:W4:Y:S04]  /*354f0*/  LDL.64 R36, [R1+0x2e0] ;  /* 0x0002e00001247983 */ /* 0x000f280000100a00 */
[----:B------:R-:W4:Y:S04]  /*35500*/  LDL.64 R38, [R1+0x2a0] ;  /* 0x0002a00001267983 */ /* 0x000f280000100a00 */
[----:B-1----:R-:W4:Y:S04]  /*35510*/  LDL.64 R40, [R1+0x260] ;  /* 0x0002600001287983 */ /* 0x002f280000100a00 */
[----:B------:R-:W4:Y:S04]  /*35520*/  LDL.64 R42, [R1+0x220] ;  /* 0x00022000012a7983 */ /* 0x000f280000100a00 */
[----:B------:R-:W4:Y:S04]  /*35530*/  LDL.64 R44, [R1+0x160] ;  /* 0x00016000012c7983 */ /* 0x000f280000100a00 */
[----:B------:R-:W4:Y:S04]  /*35540*/  LDL.64 R46, [R1+0x120] ;  /* 0x00012000012e7983 */ /* 0x000f280000100a00 */
[----:B---3--:R1:W-:Y:S04]  /*35550*/  LDGSTS.E [R58+0x6d00], [R48.64], P0 ;  /* 0x06d00000303a7fae */ /* 0x0083e80008121844 */
[----:B-1----:R-:W3:Y:S04]  /*35560*/  LDL.64 R48, [R1+0xe0] ;  /* 0x0000e00001307983 */ /* 0x002ee80000100a00 */
[----:B--2---:R1:W-:Y:S04]  /*35570*/  LDGSTS.E [R58+0x7100], [R50.64], P0 ;  /* 0x07100000323a7fae */ /* 0x0043e80008121844 */
[----:B-1----:R-:W2:Y:S04]  /*35580*/  LDL.64 R50, [R1+0xa0] ;  /* 0x0000a00001327983 */ /* 0x002ea80000100a00 */
[----:B----4-:R1:W-:Y:S04]  /*35590*/  LDGSTS.E [R58+0x7500], [R54.64], P0 ;  /* 0x07500000363a7fae */ /* 0x0103e80008121844 */
[----:B------:R4:W-:Y:S04]  /*355a0*/  LDGSTS.E [R58+0x7900], [R56.64], P0 ;  /* 0x07900000383a7fae */ /* 0x0009e80008121844 */
[----:B-1----:R-:W2:Y:S04]  /*355b0*/  LDL.64 R54, [R1+0x1e0] ;  /* 0x0001e00001367983 */ /* 0x002ea80000100a00 */
[----:B----4-:R-:W4:Y:S04]  /*355c0*/  LDL.64 R56, [R1+0x1a0] ;  /* 0x0001a00001387983 */ /* 0x010f280000100a00 */
[----:B------:R1:W-:Y:S04]  /*355d0*/  LDGSTS.E [R58+0x7d00], [R52.64], P0 ;  /* 0x07d00000343a7fae */ /* 0x0003e80008121844 */
[----:B------:R1:W-:Y:S04]  /*355e0*/  LDGSTS.E [R58+0x8100], [R60.64], P0 ;  /* 0x081000003c3a7fae */ /* 0x0003e80008121844 */
[----:B------:R2:W-:Y:S04]  /*355f0*/  LDGSTS.E [R58+0x8500], [R248.64], P0 ;  /* 0x08500000f83a7fae */ /* 0x0005e80008121844 */
[----:B-1----:R-:W3:Y:S04]  /*35600*/  LDL.64 R52, [R1+0x60] ;  /* 0x0000600001347983 */ /* 0x002ee80000100a00 */
[----:B------:R-:W3:Y:S04]  /*35610*/  LDL.64 R60, [R1+0x20] ;  /* 0x00002000013c7983 */ /* 0x000ee80000100a00 */
        /* <DEDUP_REMOVED lines=19> */
[----:B------:R-:W-:Y:S04]  /*35750*/  STL.64 [R1+0x5078], R212 ;  /* 0x005078d401007387 */ /* 0x000fe80000100a00 */
[----:B-1----:R-:W3:Y:S04]  /*35760*/  LDL.64 R38, [R1+0x1238] ;  /* 0x0012380001267983 */ /* 0x002ee80000100a00 */
[----:B------:R-:W3:Y:S01]  /*35770*/  LDL.64 R40, [R1+0x1200] ;  /* 0x0012000001287983 */ /* 0x000ee20000100a00 */
[----:B------:R-:W-:-:S03]  /*35780*/  LOP3.LUT R59, R63, 0x30, RZ, 0x3c, !PT ;  /* 0x000000303f3b7812 */ /* 0x000fc600078e3cff */
[----:B--2---:R1:W-:Y:S04]  /*35790*/  LDGSTS.E [R58+0xd500], [R54.64], P0 ;  /* 0x0d500000363a7fae */ /* 0x0043e80008121844 */
[----:B----4-:R2:W-:Y:S04]  /*357a0*/  LDGSTS.E [R58+0xd900], [R56.64], P0 ;  /* 0x0d900000383a7fae */ /* 0x0105e80008121844 */
[----:B-1----:R-:W4:Y:S04]  /*357b0*/  LDL.64 R54, [R1+0x12c8] ;  /* 0x0012c80001367983 */ /* 0x002f280000100a00 */
[----:B------:R1:W-:Y:S04]  /*357c0*/  LDGSTS.E [R58+0xdd00], [R44.64], P0 ;  /* 0x0dd000002c3a7fae */ /* 0x0003e80008121844 */
[----:B--2---:R-:W2:Y:S04]  /*357d0*/  LDL.64 R56, [R1+0x1290] ;  /* 0x0012900001387983 */ /* 0x004ea80000100a00 */
[----:B------:R3:W-:Y:S04]  /*357e0*/  LDGSTS.E [R58+0xe100], [R46.64], P0 ;  /* 0x0e1000002e3a7fae */ /* 0x0007e80008121844 */
[----:B-1----:R-:W2:Y:S04]  /*357f0*/  LDL.64 R44, [R1+0x1158] ;  /* 0x00115800012c7983 */ /* 0x002ea80000100a00 */
[----:B---3--:R1:W-:Y:S04]  /*35800*/  LDGSTS.E [R58+0xe500], [R48.64], P0 ;  /* 0x0e500000303a7fae */ /* 0x0083e80008121844 */
[----:B------:R-:W3:Y:S04]  /*35810*/  LDL.64 R46, [R1+0x1100] ;  /* 0x00110000012e7983 */ /* 0x000ee80000100a00 */
[----:B------:R-:W3:Y:S04]  /*35820*/  LDL.LU.64 R228, [R1+0x4d8] ;  /* 0x0004d80001e47983 */ /* 0x000ee80000300a00 */
[----:B------:R1:W-:Y:S04]  /*35830*/  LDGSTS.E [R58+0xe900], [R50.64], P0 ;  /* 0x0e900000323a7fae */ /* 0x0003e80008121844 */
[----:B------:R-:W-:Y:S04]  /*35840*/  STL.64 [R1+0x5080], R242 ;  /* 0x005080f201007387 */ /* 0x000fe80000100a00 */
[----:B------:R-:W3:Y:S04]  /*35850*/  LDL.64 R10, [R1+0x10b8] ;  /* 0x0010b800010a7983 */ /* 0x000ee80000100a00 */
[----:B------:R-:W3:Y:S04]  /*35860*/  LDL.64 R6, [R1+0x1070] ;  /* 0x0010700001067983 */ /* 0x000ee80000100a00 */
[----:B------:R-:W3:Y:S04]  /*35870*/  LDL.64 R62, [R1+0xfe0] ;  /* 0x000fe000013e7983 */ /* 0x000ee80000100a00 */
[----:B------:R1:W-:Y:S04]  /*35880*/  LDGSTS.E [R58+0xed00], [R52.64], P0 ;  /* 0x0ed00000343a7fae */ /* 0x0003e80008121844 */
[----:B------:R1:W-:Y:S04]  /*35890*/  LDGSTS.E [R58+0xf100], [R60.64], P0 ;  /* 0x0f1000003c3a7fae */ /* 0x0003e80008121844 */
[----:B------:R2:W-:Y:S04]  /*358a0*/  LDGSTS.E [R58+0xf500], [R242.64], P0 ;  /* 0x0f500000f23a7fae */ /* 0x0005e80008121844 */
[----:B------:R2:W-:Y:S04]  /*358b0*/  LDGSTS.E [R58+0xf900], [R226.64], P0 ;  /* 0x0f900000e23a7fae */ /* 0x0005e80008121844 */
[----:B-1----:R-:W3:Y:S04]  /*358c0*/  LDL.64 R60, [R1+0x1038] ;  /* 0x00103800013c7983 */ /* 0x002ee80000100a00 */
[----:B------:R-:W-:Y:S04]  /*358d0*/  STL.64 [R1+0x5088], R226 ;  /* 0x005088e201007387 */ /* 0x000fe80000100a00 */
[----:B------:R-:W3:Y:S04]  /*358e0*/  LDL.64 R22, [R1+0xf58] ;  /* 0x000f580001167983 */ /* 0x000ee80000100a00 */
[----:B------:R-:W3:Y:S04]  /*358f0*/  LDL.64 R14, [R1+0xf20] ;  /* 0x000f2000010e7983 */ /* 0x000ee80000100a00 */
[----:B------:R-:W3:Y:S04]  /*35900*/  LDL.64 R24, [R1+0xe58] ;  /* 0x000e580001187983 */ /* 0x000ee80000100a00 */
[----:B------:R-:W3:Y:S04]  /*35910*/  LDL.64 R26, [R1+0xe10] ;  /* 0x000e1000011a7983 */ /* 0x000ee80000100a00 */
[----:B------:R-:W3:Y:S04]  /*35920*/  LDL.64 R28, [R1+0xdd8] ;  /* 0x000dd800011c7983 */ /* 0x000ee80000100a00 */
[----:B------:R-:W3:Y:S04]  /*35930*/  LDL.64 R50, [R1+0xd70] ;  /* 0x000d700001327983 */ /* 0x000ee80000100a00 */
[----:B------:R-:W3:Y:S04]  /*35940*/  LDL.64 R52, [R1+0xd28] ;  /* 0x000d280001347983 */ /* 0x000ee80000100a00 */
[----:B------:R-:W-:Y:S04]  /*35950*/  STL.64 [R1+0x5090], R210 ;  /* 0x005090d201007387 */ /* 0x000fe80000100a00 */
[----:B------:R-:W3:Y:S04]  /*35960*/  LDL.64 R30, [R1+0xcc0] ;  /* 0x000cc000011e7983 */ /* 0x000ee80000100a00 */
[----:B------:R-:W3:Y:S04]  /*35970*/  LDL.64 R32, [R1+0xc18] ;  /* 0x000c180001207983 */ /* 0x000ee80000100a00 */
[----:B------:R-:W3:Y:S04]  /*35980*/  LDL.64 R34, [R1+0xbe0] ;  /* 0x000be00001227983 */ /* 0x000ee80000100a00 */
[----:B------:R1:W-:Y:S04]  /*35990*/  LDGSTS.E [R58+0xfd00], [R210.64], P0 ;  /* 0x0fd00000d23a7fae */ /* 0x0003e80008121844 */
[----:B------:R-:W3:Y:S04]  /*359a0*/  LDL.64 R42, [R1+0xb18] ;  /* 0x000b1800012a7983 */ /* 0x000ee80000100a00 */
[----:B------:R-:W3:Y:S04]  /*359b0*/  LDL.64 R48, [R1+0xae0] ;  /* 0x000ae00001307983 */ /* 0x000ee80000100a00 */
[----:B------:R-:W3:Y:S04]  /*359c0*/  LDL.64 R36, [R1+0x8e8] ;  /* 0x0008e80001247983 */ /* 0x000ee80000100a00 */
[----:B----4-:R4:W-:Y:S04]  /*359d0*/  LDGSTS.E [R59+0x180], [R54.64], P0 ;  /* 0x00180000363b7fae */ /* 0x0109e80008121844 */
[----:B--2---:R2:W-:Y:S04]  /*359e0*/  LDGSTS.E [R59+0x580], [R56.64], P0 ;  /* 0x00580000383b7fae */ /* 0x0045e80008121844 */
[----:B----4-:R-:W4:Y:S04]  /*359f0*/  LDL.64 R54, [R1+0xaa8] ;  /* 0x000aa80001367983 */ /* 0x010f280000100a00 */
[----:B------:R1:W-:Y:S04]  /*35a00*/  LDGSTS.E [R59+0x980], [R38.64], P0 ;  /* 0x00980000263b7fae */ /* 0x0003e80008121844 */
[----:B--2---:R-:W2:Y:S04]  /*35a10*/  LDL.64 R56, [R1+0xa10] ;  /* 0x000a100001387983 */ /* 0x004ea80000100a00 */
[----:B------:R1:W-:Y:S04]  /*35a20*/  LDGSTS.E [R59+0xd80], [R40.64], P0 ;  /* 0x00d80000283b7fae */ /* 0x0003e80008121844 */
[----:B------:R3:W-:Y:S04]  /*35a30*/  LDGSTS.E [R59+0x1180], [R44.64], P0 ;  /* 0x011800002c3b7fae */ /* 0x0007e80008121844 */
[----:B---3--:R3:W-:Y:S04]  /*35a40*/  LDGSTS.E [R59+0x1580], [R46.64], P0 ;  /* 0x015800002e3b7fae */ /* 0x0087e80008121844 */
[----:B-1----:R-:W2:Y:S04]  /*35a50*/  LDL.64 R38, [R1+0x8b0] ;  /* 0x0008b00001267983 */ /* 0x002ea80000100a00 */
[----:B------:R-:W2:Y:S04]  /*35a60*/  LDL.64 R40, [R1+0x868] ;  /* 0x0008680001287983 */ /* 0x000ea80000100a00 */
[----:B------:R1:W-:Y:S04]  /*35a70*/  LDGSTS.E [R59+0x1980], [R10.64], P0 ;  /* 0x019800000a3b7fae */ /* 0x0003e80008121844 */
[----:B------:R-:W2:Y:S04]  /*35a80*/  LDL.64 R44, [R1+0x830] ;  /* 0x00083000012c7983 */ /* 0x000ea80000100a00 */
[----:B------:R3:W-:Y:S04]  /*35a90*/  LDGSTS.E [R59+0x1d80], [R6.64], P0 ;  /* 0x01d80000063b7fae */ /* 0x0007e80008121844 */
[----:B---3--:R-:W3:Y:S04]  /*35aa0*/  LDL.64 R46, [R1+0x7f8] ;  /* 0x0007f800012e7983 */ /* 0x008ee80000100a00 */
[----:B-1----:R-:W3:Y:S04]  /*35ab0*/  LDL.64 R10, [R1+0x5d8] ;  /* 0x0005d800010a7983 */ /* 0x002ee80000100a00 */
[----:B------:R-:W3:Y:S04]  /*35ac0*/  LDL.64 R6, [R1+0x598] ;  /* 0x0005980001067983 */ /* 0x000ee80000100a00 */
        /* <DEDUP_REMOVED lines=18> */
[----:B------:R-:W3:Y:S04]  /*35bf0*/  LDL.64 R22, [R1+0x558] ;  /* 0x0005580001167983 */ /* 0x000ee80000100a00 */
[----:B-1----:R-:W3:Y:S04]  /*35c00*/  LDL.64 R42, [R1+0x6c8] ;  /* 0x0006c800012a7983 */ /* 0x002ee80000100a00 */
[----:B------:R-:W3:Y:S04]  /*35c10*/  LDL.64 R48, [R1+0x690] ;  /* 0x0006900001307983 */ /* 0x000ee80000100a00 */
[----:B------:R-:W3:Y:S04]  /*35c20*/  LDL.64 R14, [R1+0x518] ;  /* 0x00051800010e7983 */ /* 0x000ee80000100a00 */
[----:B------:R-:W3:Y:S04]  /*35c30*/  LDL.64 R24, [R1+0x498] ;  /* 0x0004980001187983 */ /* 0x000ee80000100a00 */
[----:B------:R-:W3:Y:S04]  /*35c40*/  LDL.64 R26, [R1+0x458] ;  /* 0x00045800011a7983 */ /* 0x000ee80000100a00 */
[----:B------:R-:W3:Y:S04]  /*35c50*/  LDL.64 R28, [R1+0x418] ;  /* 0x00041800011c7983 */ /* 0x000ee80000100a00 */
[----:B------:R-:W3:Y:S04]  /*35c60*/  LDL.64 R30, [R1+0x3d8] ;  /* 0x0003d800011e7983 */ /* 0x000ee80000100a00 */
[----:B------:R-:W3:Y:S04]  /*35c70*/  LDL.64 R32, [R1+0x398] ;  /* 0x0003980001207983 */ /* 0x000ee80000100a00 */
[----:B------:R-:W3:Y:S04]  /*35c80*/  LDL.64 R34, [R1+0x2d8] ;  /* 0x0002d80001227983 */ /* 0x000ee80000100a00 */
[----:B----4-:R1:W-:Y:S04]  /*35c90*/  LDGSTS.E [R59+0x5980], [R54.64], P0 ;  /* 0x05980000363b7fae */ /* 0x0103e80008121844 */
[----:B--2---:R2:W-:Y:S04]  /*35ca0*/  LDGSTS.E [R59+0x5d80], [R56.64], P0 ;  /* 0x05d80000383b7fae */ /* 0x0045e80008121844 */
[----:B-1----:R-:W4:Y:S04]  /*35cb0*/  LDL.64 R54, [R1+0x658] ;  /* 0x0006580001367983 */ /* 0x002f280000100a00 */
[----:B------:R1:W-:Y:S04]  /*35cc0*/  LDGSTS.E [R59+0x6180], [R36.64], P0 ;  /* 0x06180000243b7fae */ /* 0x0003e80008121844 */
[----:B--2---:R-:W2:Y:S04]  /*35cd0*/  LDL.64 R56, [R1+0x618] ;  /* 0x0006180001387983 */ /* 0x004ea80000100a00 */
[----:B------:R1:W-:Y:S04]  /*35ce0*/  LDGSTS.E [R59+0x6580], [R38.64], P0 ;  /* 0x06580000263b7fae */ /* 0x0003e80008121844 */
[----:B------:R3:W-:Y:S04]  /*35cf0*/  LDGSTS.E [R59+0x6980], [R40.64], P0 ;  /* 0x06980000283b7fae */ /* 0x0007e80008121844 */
[----:B-1----:R-:W2:Y:S04]  /*35d00*/  LDL.64 R36, [R1+0x298] ;  /* 0x0002980001247983 */ /* 0x002ea80000100a00 */
[----:B------:R1:W-:Y:S04]  /*35d10*/  LDGSTS.E [R59+0x6d80], [R44.64], P0 ;  /* 0x06d800002c3b7fae */ /* 0x0003e80008121844 */
[----:B------:R-:W2:Y:S04]  /*35d20*/  LDL.64 R38, [R1+0x258] ;  /* 0x0002580001267983 */ /* 0x000ea80000100a00 */
[----:B---3--:R3:W-:Y:S04]  /*35d30*/  LDGSTS.E [R59+0x7180], [R46.64], P0 ;  /* 0x071800002e3b7fae */ /* 0x0087e80008121844 */
[----:B-1----:R-:W2:Y:S04]  /*35d40*/  LDL.64 R44, [R1+0x218] ;  /* 0x00021800012c7983 */ /* 0x002ea80000100a00 */
[----:B------:R-:W2:Y:S04]  /*35d50*/  LDL.64 R40, [R1+0x118] ;  /* 0x0001180001287983 */ /* 0x000ea80000100a00 */
[----:B---3--:R-:W3:Y:S04]  /*35d60*/  LDL.64 R46, [R1+0x1d8] ;  /* 0x0001d800012e7983 */ /* 0x008ee80000100a00 */
[----:B------:R1:W-:Y:S04]  /*35d70*/  LDGSTS.E [R59+0x7580], [R60.64], P0 ;  /* 0x075800003c3b7fae */ /* 0x0003e80008121844 */
[----:B------:R1:W-:Y:S04]  /*35d80*/  LDGSTS.E [R59+0x7980], [R62.64], P0 ;  /* 0x079800003e3b7fae */ /* 0x0003e80008121844 */
[----:B-1----:R-:W3:Y:S04]  /*35d90*/  LDL.64 R60, [R1+0x358] ;  /* 0x00035800013c7983 */ /* 0x002ee80000100a00 */
[----:B------:R-:W3:Y:S04]  /*35da0*/  LDL.64 R62, [R1+0x318] ;  /* 0x00031800013e7983 */ /* 0x000ee80000100a00 */
        /* <DEDUP_REMOVED lines=23> */
[----:B---3--:R3:W-:Y:S04]  /*35f20*/  LDGSTS.E [R59+0xbd80], [R60.64], P0 ;  /* 0x0bd800003c3b7fae */ /* 0x0087e80008121844 */
[----:B------:R1:W-:Y:S04]  /*35f30*/  LDGSTS.E [R59+0xc180], [R62.64], P0 ;  /* 0x0c1800003e3b7fae */ /* 0x0003e80008121844 */
[----:B------:R2:W-:Y:S04]  /*35f40*/  LDGSTS.E [R59+0xc580], [R34.64], P0 ;  /* 0x0c580000223b7fae */ /* 0x0005e80008121844 */
[----:B---3--:R-:W3:Y:S04]  /*35f50*/  LDL.64 R60, [R1+0x12c0] ;  /* 0x0012c000013c7983 */ /* 0x008ee80000100a00 */
[----:B-1----:R-:W3:Y:S04]  /*35f60*/  LDL.64 R62, [R1+0x1288] ;  /* 0x00128800013e7983 */ /* 0x002ee80000100a00 */
        /* <DEDUP_REMOVED lines=8> */
[----:B------:R-:W3:Y:S04]  /*35ff0*/  LDL.64 R50, [R1+0x1150] ;  /* 0x0011500001327983 */ /* 0x000ee80000100a00 */
[----:B------:R2:W-:Y:S04]  /*36000*/  LDGSTS.E [R59+0xe180], [R40.64], P0 ;  /* 0x0e180000283b7fae */ /* 0x0005e80008121844 */
[----:B-1----:R-:W3:Y:S04]  /*36010*/  LDL.64 R52, [R1+0x10f8] ;  /* 0x0010f80001347983 */ /* 0x002ee80000100a00 */
[----:B------:R1:W-:Y:S04]  /*36020*/  LDGSTS.E [R59+0xe580], [R42.64], P0 ;  /* 0x0e5800002a3b7fae */ /* 0x0003e80008121844 */
[----:B------:R1:W-:Y:S01]  /*36030*/  LDGSTS.E [R59+0xe980], [R48.64], P0 ;  /* 0x0e980000303b7fae */ /* 0x0003e20008121844 */
[----:B------:R-:W-:-:S05]  /*36040*/  IMAD.SHL.U32 R64, R64, 0x4, RZ ;  /* 0x0000000440407824 */ /* 0x000fca00078e00ff */
[C---:B-1----:R-:W-:Y:S01]  /*36050*/  LOP3.LUT R49, R64.reuse, 0x40, RZ, 0x3c, !PT ;  /* 0x0000004040317812 */ /* 0x042fe200078e3cff */
[----:B----4-:R1:W-:Y:S04]  /*36060*/  LDGSTS.E [R59+0xed80], [R54.64], P0 ;  /* 0x0ed80000363b7fae */ /* 0x0103e80008121844 */
[----:B--2---:R2:W-:Y:S04]  /*36070*/  LDGSTS.E [R59+0xf180], [R56.64], P0 ;  /* 0x0f180000383b7fae */ /* 0x0045e80008121844 */
[----:B-1----:R-:W4:Y:S04]  /*36080*/  LDL.64 R54, [R1+0x10b0] ;  /* 0x0010b00001367983 */ /* 0x002f280000100a00 */
[----:B------:R1:W-:Y:S04]  /*36090*/  LDGSTS.E [R59+0xf580], [R240.64], P0 ;  /* 0x0f580000f03b7fae */ /* 0x0003e80008121844 */
[----:B--2---:R-:W2:Y:S04]  /*360a0*/  LDL.64 R56, [R1+0x1068] ;  /* 0x0010680001387983 */ /* 0x004ea80000100a00 */
[----:B------:R-:W-:Y:S04]  /*360b0*/  STL.64 [R1+0x50a0], R240 ;  /* 0x0050a0f001007387 */ /* 0x000fe80000100a00 */
[----:B------:R1:W-:Y:S04]  /*360c0*/  LDGSTS.E [R59+0xf980], [R224.64], P0 ;  /* 0x0f980000e03b7fae */ /* 0x0003e80008121844 */
[----:B------:R-:W-:Y:S04]  /*360d0*/  STL.64 [R1+0x50a8], R224 ;  /* 0x0050a8e001007387 */ /* 0x000fe80000100a00 */
[----:B------:R1:W-:Y:S04]  /*360e0*/  LDGSTS.E [R59+0xfd80], [R208.64], P0 ;  /* 0x0fd80000d03b7fae */ /* 0x0003e80008121844 */
[----:B------:R1:W-:Y:S04]  /*360f0*/  STL.64 [R1+0x50b0], R208 ;  /* 0x0050b0d001007387 */ /* 0x0003e80000100a00 */
[----:B-1----:R-:W2:Y:S04]  /*36100*/  LDL.LU.64 R208, [R1+0x550] ;  /* 0x0005500001d07983 */ /* 0x002ea80000300a00 */
[----:B------:R-:W2:Y:S04]  /*36110*/  LDL.LU.64 R210, [R1+0x510] ;  /* 0x0005100001d27983 */ /* 0x000ea80000300a00 */
[----:B------:R-:W2:Y:S04]  /*36120*/  LDL.LU.64 R244, [R1+0x4d0] ;  /* 0x0004d00001f47983 */ /* 0x000ea80000300a00 */
[----:B------:R-:W2:Y:S04]  /*36130*/  LDL.64 R18, [R1+0x1030] ;  /* 0x0010300001127983 */ /* 0x000ea80000100a00 */
[----:B------:R-:W2:Y:S04]  /*36140*/  LDL.64 R20, [R1+0xfa8] ;  /* 0x000fa80001147983 */ /* 0x000ea80000100a00 */
[----:B------:R-:W2:Y:S04]  /*36150*/  LDL.64 R10, [R1+0xf50] ;  /* 0x000f5000010a7983 */ /* 0x000ea80000100a00 */
[----:B------:R-:W2:Y:S04]  /*36160*/  LDL.64 R42, [R1+0xf18] ;  /* 0x000f1800012a7983 */ /* 0x000ea80000100a00 */
[----:B---3--:R1:W-:Y:S04]  /*36170*/  LDGSTS.E [R49+0x200], [R60.64], P0 ;  /* 0x002000003c317fae */ /* 0x0083e80008121844 */
[----:B------:R-:W3:Y:S04]  /*36180*/  LDL.64 R58, [R1+0xe50] ;  /* 0x000e5000013a7983 */ /* 0x000ee80000100a00 */
[----:B------:R1:W-:Y:S04]  /*36190*/  LDGSTS.E [R49+0x600], [R62.64], P0 ;  /* 0x006000003e317fae */ /* 0x0003e80008121844 */
[----:B-1----:R-:W3:Y:S04]  /*361a0*/  LDL.64 R60, [R1+0xe08] ;  /* 0x000e0800013c7983 */ /* 0x002ee80000100a00 */
[----:B------:R-:W3:Y:S04]  /*361b0*/  LDL.64 R6, [R1+0xd68] ;  /* 0x000d680001067983 */ /* 0x000ee80000100a00 */
[----:B------:R-:W3:Y:S04]  /*361c0*/  LDL.64 R62, [R1+0xdd0] ;  /* 0x000dd000013e7983 */ /* 0x000ee80000100a00 */
[----:B------:R-:W3:Y:S04]  /*361d0*/  LDL.64 R22, [R1+0xd20] ;  /* 0x000d200001167983 */ /* 0x000ee80000100a00 */
[----:B------:R-:W3:Y:S04]  /*361e0*/  LDL.64 R14, [R1+0xc48] ;  /* 0x000c4800010e7983 */ /* 0x000ee80000100a00 */
[----:B------:R-:W3:Y:S04]  /*361f0*/  LDL.64 R24, [R1+0xc10] ;  /* 0x000c100001187983 */ /* 0x000ee80000100a00 */
[----:B------:R1:W-:Y:S04]  /*36200*/  LDGSTS.E [R49+0xa00], [R44.64], P0 ;  /* 0x00a000002c317fae */ /* 0x0003e80008121844 */
        /* <DEDUP_REMOVED lines=15> */
[----:B----4-:R1:W-:Y:S04]  /*36300*/  LDGSTS.E [R49+0x1a00], [R54.64], P0 ;  /* 0x01a0000036317fae */ /* 0x0103e80008121844 */
[----:B--2---:R2:W-:Y:S04]  /*36310*/  LDGSTS.E [R49+0x1e00], [R56.64], P0 ;  /* 0x01e0000038317fae */ /* 0x0045e80008121844 */
[----:B-1----:R-:W4:Y:S04]  /*36320*/  LDL.64 R54, [R1+0x748] ;  /* 0x0007480001367983 */ /* 0x002f280000100a00 */
[----:B--2---:R-:W2:Y:S04]  /*36330*/  LDL.64 R56, [R1+0x700] ;  /* 0x0007000001387983 */ /* 0x004ea80000100a00 */
[----:B------:R1:W-:Y:S04]  /*36340*/  LDGSTS.E [R49+0x2200], [R18.64], P0 ;  /* 0x0220000012317fae */ /* 0x0003e80008121844 */
[----:B------:R1:W-:Y:S04]  /*36350*/  LDGSTS.E [R49+0x2600], [R20.64], P0 ;  /* 0x0260000014317fae */ /* 0x0003e80008121844 */
[----:B------:R1:W-:Y:S04]  /*36360*/  LDGSTS.E [R49+0x2a00], [R10.64], P0 ;  /* 0x02a000000a317fae */ /* 0x0003e80008121844 */
[----:B------:R1:W-:Y:S04]  /*36370*/  LDGSTS.E [R49+0x2e00], [R42.64], P0 ;  /* 0x02e000002a317fae */ /* 0x0003e80008121844 */
[----:B---3--:R3:W-:Y:S04]  /*36380*/  LDGSTS.E [R49+0x3200], [R58.64], P0 ;  /* 0x032000003a317fae */ /* 0x0087e80008121844 */
[----:B-1----:R-:W2:Y:S04]  /*36390*/  LDL.64 R42, [R1+0x6c0] ;  /* 0x0006c000012a7983 */ /* 0x002ea80000100a00 */
[----:B------:R1:W-:Y:S04]  /*363a0*/  LDGSTS.E [R49+0x3600], [R60.64], P0 ;  /* 0x036000003c317fae */ /* 0x0003e80008121844 */
[----:B---3--:R-:W3:Y:S04]  /*363b0*/  LDL.64 R58, [R1+0x688] ;  /* 0x00068800013a7983 */ /* 0x008ee80000100a00 */
[----:B------:R1:W-:Y:S04]  /*363c0*/  LDGSTS.E [R49+0x3a00], [R62.64], P0 ;  /* 0x03a000003e317fae */ /* 0x0003e80008121844 */
[----:B-1----:R-:W3:Y:S04]  /*363d0*/  LDL.64 R60, [R1+0x650] ;  /* 0x00065000013c7983 */ /* 0x002ee80000100a00 */
[----:B------:R1:W-:Y:S04]  /*363e0*/  LDGSTS.E [R49+0x3e00], [R6.64], P0 ;  /* 0x03e0000006317fae */ /* 0x0003e80008121844 */
        /* <DEDUP_REMOVED lines=15> */
[----:B------:R-:W3:Y:S04]  /*364e0*/  LDL.64 R24, [R1+0x490] ;  /* 0x0004900001187983 */ /* 0x000ee80000100a00 */
[----:B------:R1:W-:Y:S04]  /*364f0*/  LDGSTS.E [R49+0x7200], [R40.64], P0 ;  /* 0x0720000028317fae */ /* 0x0003e80008121844 */
        /* <DEDUP_REMOVED lines=15> */
[----:B--2---:R-:W2:Y:S04]  /*365f0*/  LDL.64 R56, [R1+0x310] ;  /* 0x0003100001387983 */ /* 0x004ea80000100a00 */
[----:B------:R1:W-:Y:S04]  /*36600*/  LDGSTS.E [R49+0x8600], [R42.64], P0 ;  /* 0x086000002a317fae */ /* 0x0003e80008121844 */
[----:B---3--:R3:W-:Y:S04]  /*36610*/  LDGSTS.E [R49+0x8a00], [R58.64], P0 ;  /* 0x08a000003a317fae */ /* 0x0087e80008121844 */
[----:B-1----:R-:W2:Y:S04]  /*36620*/  LDL.64 R42, [R1+0x90] ;  /* 0x00009000012a7983 */ /* 0x002ea80000100a00 */
[----:B------:R1:W-:Y:S04]  /*36630*/  LDGSTS.E [R49+0x8e00], [R60.64], P0 ;  /* 0x08e000003c317fae */ /* 0x0003e80008121844 */
[----:B---3--:R-:W3:Y:S04]  /*36640*/  LDL.64 R58, [R1+0x1d0] ;  /* 0x0001d000013a7983 */ /* 0x008ee80000100a00 */
[----:B------:R1:W-:Y:S04]  /*36650*/  LDGSTS.E [R49+0x9200], [R62.64], P0 ;  /* 0x092000003e317fae */ /* 0x0003e80008121844 */
        /* <DEDUP_REMOVED lines=10> */
[----:B------:R-:W-:Y:S04]  /*36700*/  STL.64 [R1+0x50b8], R208 ;  /* 0x0050b8d001007387 */ /* 0x000fe80000100a00 */
[----:B------:R1:W-:Y:S04]  /*36710*/  LDGSTS.E [R49+0xae00], [R26.64], P0 ;  /* 0x0ae000001a317fae */ /* 0x0003e80008121844 */
[----:B------:R-:W-:Y:S04]  /*36720*/  STL.64 [R1+0x50c0], R210 ;  /* 0x0050c0d201007387 */ /* 0x000fe80000100a00 */
[----:B------:R1:W-:Y:S04]  /*36730*/  LDGSTS.E [R49+0xb200], [R28.64], P0 ;  /* 0x0b2000001c317fae */ /* 0x0003e80008121844 */
[----:B------:R1:W-:Y:S04]  /*36740*/  STL.64 [R1+0x50c8], R244 ;  /* 0x0050c8f401007387 */ /* 0x0003e80000100a00 */
[----:B------:R1:W-:Y:S04]  /*36750*/  LDGSTS.E [R49+0xb600], [R50.64], P0 ;  /* 0x0b60000032317fae */ /* 0x0003e80008121844 */
[----:B------:R1:W-:Y:S04]  /*36760*/  LDGSTS.E [R49+0xba00], [R52.64], P0 ;  /* 0x0ba0000034317fae */ /* 0x0003e80008121844 */
[----:B-1----:R-:W3:Y:S04]  /*36770*/  LDL.64 R50, [R1+0x12b8] ;  /* 0x0012b80001327983 */ /* 0x002ee80000100a00 */
[----:B------:R-:W3:Y:S04]  /*36780*/  LDL.64 R52, [R1+0x1280] ;  /* 0x0012800001347983 */ /* 0x000ee80000100a00 */
[----:B----4-:R1:W-:Y:S04]  /*36790*/  LDGSTS.E [R49+0xbe00], [R54.64], P0 ;  /* 0x0be0000036317fae */ /* 0x0103e80008121844 */
[----:B--2---:R2:W-:Y:S04]  /*367a0*/  LDGSTS.E [R49+0xc200], [R56.64], P0 ;  /* 0x0c20000038317fae */ /* 0x0045e80008121844 */
[----:B------:R2:W-:Y:S04]  /*367b0*/  LDGSTS.E [R49+0xc600], [R30.64], P0 ;  /* 0x0c6000001e317fae */ /* 0x0005e80008121844 */
[----:B------:R2:W-:Y:S04]  /*367c0*/  LDGSTS.E [R49+0xca00], [R32.64], P0 ;  /* 0x0ca0000020317fae */ /* 0x0005e80008121844 */
[----:B------:R2:W-:Y:S04]  /*367d0*/  LDGSTS.E [R49+0xce00], [R34.64], P0 ;  /* 0x0ce0000022317fae */ /* 0x0005e80008121844 */
[----:B-1----:R-:W4:Y:S04]  /*367e0*/  LDL.64 R54, [R1+0x1228] ;  /* 0x0012280001367983 */ /* 0x002f280000100a00 */
[----:B------:R1:W-:Y:S04]  /*367f0*/  LDGSTS.E [R49+0xd200], [R36.64], P0 ;  /* 0x0d20000024317fae */ /* 0x0003e80008121844 */
[----:B--2---:R-:W2:Y:S04]  /*36800*/  LDL.64 R56, [R1+0x1180] ;  /* 0x0011800001387983 */ /* 0x004ea80000100a00 */
[----:B---3--:R3:W-:Y:S04]  /*36810*/  LDGSTS.E [R49+0xd600], [R58.64], P0 ;  /* 0x0d6000003a317fae */ /* 0x0087e80008121844 */
[----:B------:R1:W-:Y:S04]  /*36820*/  LDGSTS.E [R49+0xda00], [R60.64], P0 ;  /* 0x0da000003c317fae */ /* 0x0003e80008121844 */
[----:B---3--:R-:W3:Y:S04]  /*36830*/  LDL.64 R58, [R1+0x1128] ;  /* 0x00112800013a7983 */ /* 0x008ee80000100a00 */
[----:B------:R1:W-:Y:S04]  /*36840*/  LDGSTS.E [R49+0xde00], [R62.64], P0 ;  /* 0x0de000003e317fae */ /* 0x0003e80008121844 */
[----:B-1----:R-:W3:Y:S04]  /*36850*/  LDL.64 R60, [R1+0x10f0] ;  /* 0x0010f000013c7983 */ /* 0x002ee80000100a00 */
[----:B------:R1:W-:Y:S04]  /*36860*/  LDGSTS.E [R49+0xe200], [R38.64], P0 ;  /* 0x0e20000026317fae */ /* 0x0003e80008121844 */
[----:B------:R-:W3:Y:S04]  /*36870*/  LDL.64 R62, [R1+0x1098] ;  /* 0x00109800013e7983 */ /* 0x000ee80000100a00 */
[----:B------:R1:W-:Y:S04]  /*36880*/  LDGSTS.E [R49+0xe600], [R40.64], P0 ;  /* 0x0e60000028317fae */ /* 0x0003e80008121844 */
[----:B------:R-:W3:Y:S04]  /*36890*/  LDL.LU.64 R244, [R1+0x588] ;  /* 0x0005880001f47983 */ /* 0x000ee80000300a00 */
[----:B------:R1:W-:Y:S04]  /*368a0*/  LDGSTS.E [R49+0xea00], [R42.64], P0 ;  /* 0x0ea000002a317fae */ /* 0x0003e80008121844 */
[----:B------:R-:W3:Y:S04]  /*368b0*/  LDL.LU.64 R224, [R1+0x548] ;  /* 0x0005480001e07983 */ /* 0x000ee80000300a00 */
[----:B------:R1:W-:Y:S04]  /*368c0*/  LDGSTS.E [R49+0xee00], [R44.64], P0 ;  /* 0x0ee000002c317fae */ /* 0x0003e80008121844 */
[----:B------:R-:W3:Y:S04]  /*368d0*/  LDL.LU.64 R226, [R1+0x508] ;  /* 0x0005080001e27983 */ /* 0x000ee80000300a00 */
[----:B------:R1:W-:Y:S04]  /*368e0*/  LDGSTS.E [R49+0xf200], [R46.64], P0 ;  /* 0x0f2000002e317fae */ /* 0x0003e80008121844 */
[----:B------:R-:W3:Y:S01]  /*368f0*/  LDL.LU.64 R214, [R1+0x4c8] ;  /* 0x0004c80001d67983 */ /* 0x000ee20000300a00 */
[----:B------:R-:W-:-:S03]  /*36900*/  LOP3.LUT R64, R64, 0x50, RZ, 0x3c, !PT ;  /* 0x0000005040407812 */ /* 0x000fc600078e3cff */
[----:B------:R1:W-:Y:S04]  /*36910*/  LDGSTS.E [R49+0xf600], [R238.64], P0 ;  /* 0x0f600000ee317fae */ /* 0x0003e80008121844 */
[----:B------:R-:W-:Y:S04]  /*36920*/  STL.64 [R1+0x5030], R238 ;  /* 0x005030ee01007387 */ /* 0x000fe80000100a00 */
[----:B------:R1:W-:Y:S04]  /*36930*/  LDGSTS.E [R49+0xfa00], [R222.64], P0 ;  /* 0x0fa00000de317fae */ /* 0x0003e80008121844 */
[----:B------:R-:W-:Y:S04]  /*36940*/  STL.64 [R1+0x5038], R222 ;  /* 0x005038de01007387 */ /* 0x000fe80000100a00 */
[----:B------:R1:W-:Y:S04]  /*36950*/  LDGSTS.E [R49+0xfe00], [R206.64], P0 ;  /* 0x0fe00000ce317fae */ /* 0x0003e80008121844 */
[----:B------:R1:W-:Y:S04]  /*36960*/  STL.64 [R1+0x5040], R206 ;  /* 0x005040ce01007387 */ /* 0x0003e80000100a00 */
[----:B-1----:R-:W3:Y:S04]  /*36970*/  LDL.LU.64 R206, [R1+0x488] ;  /* 0x0004880001ce7983 */ /* 0x002ee80000300a00 */
        /* <DEDUP_REMOVED lines=29> */
[----:B---3--:R1:W-:Y:S04]  /*36b50*/  LDGSTS.E [R64+0x1280], [R58.64], P0 ;  /* 0x012800003a407fae */ /* 0x0083e80008121844 */
[----:B------:R3:W-:Y:S04]  /*36b60*/  LDGSTS.E [R64+0x1680], [R60.64], P0 ;  /* 0x016800003c407fae */ /* 0x0007e80008121844 */
[----:B-1----:R-:W2:Y:S04]  /*36b70*/  LDL.64 R58, [R1+0x6f8] ;  /* 0x0006f800013a7983 */ /* 0x002ea80000100a00 */
        /* <DEDUP_REMOVED lines=11> */
[----:B------:R-:W3:Y:S04]  /*36c30*/  LDL.64 R50, [R1+0x608] ;  /* 0x0006080001327983 */ /* 0x000ee80000100a00 */
[----:B------:R2:W-:Y:S04]  /*36c40*/  LDGSTS.E [R64+0x3a80], [R10.64], P0 ;  /* 0x03a800000a407fae */ /* 0x0005e80008121844 */
[----:B-1----:R-:W3:Y:S04]  /*36c50*/  LDL.64 R52, [R1+0x5c8] ;  /* 0x0005c80001347983 */ /* 0x002ee80000100a00 */
        /* <DEDUP_REMOVED lines=34> */
[----:B-1----:R-:W3:Y:S04]  /*36e80*/  LDL.64 R62, [R1+0x2c8] ;  /* 0x0002c800013e7983 */ /* 0x002ee80000100a00 */
        /* <DEDUP_REMOVED lines=9> */
[----:B------:R-:W-:Y:S04]  /*36f20*/  STL.64 [R1+0x50d0], R244 ;  /* 0x0050d0f401007387 */ /* 0x000fe80000100a00 */
[----:B------:R1:W-:Y:S04]  /*36f30*/  LDGSTS.E [R64+0xa680], [R214.64], P0 ;  /* 0x0a680000d6407fae */ /* 0x0003e80008121844 */
[----:B------:R-:W-:Y:S04]  /*36f40*/  STL.64 [R1+0x50d8], R224 ;  /* 0x0050d8e001007387 */ /* 0x000fe80000100a00 */
[----:B------:R1:W-:Y:S04]  /*36f50*/  LDGSTS.E [R64+0xaa80], [R206.64], P0 ;  /* 0x0aa80000ce407fae */ /* 0x0003e80008121844 */
[----:B------:R-:W-:Y:S04]  /*36f60*/  STL.64 [R1+0x50e0], R226 ;  /* 0x0050e0e201007387 */ /* 0x000fe80000100a00 */
[----:B------:R1:W-:Y:S04]  /*36f70*/  STL.64 [R1+0x50e8], R214 ;  /* 0x0050e8d601007387 */ /* 0x0003e80000100a00 */
[----:B------:R-:W-:Y:S04]  /*36f80*/  STL.64 [R1+0x50f0], R206 ;  /* 0x0050f0ce01007387 */ /* 0x000fe80000100a00 */
[----:B------:R1:W-:Y:S04]  /*36f90*/  LDGSTS.E [R64+0xae80], [R28.64], P0 ;  /* 0x0ae800001c407fae */ /* 0x0003e80008121844 */
[----:B------:R1:W-:Y:S04]  /*36fa0*/  LDGSTS.E [R64+0xb280], [R30.64], P0 ;  /* 0x0b2800001e407fae */ /* 0x0003e80008121844 */
[----:B----4-:R4:W-:Y:S04]  /*36fb0*/  LDGSTS.E [R64+0xb680], [R54.64], P0 ;  /* 0x0b68000036407fae */ /* 0x0109e80008121844 */
[----:B--2---:R2:W-:Y:S04]  /*36fc0*/  LDGSTS.E [R64+0xba80], [R56.64], P0 ;  /* 0x0ba8000038407fae */ /* 0x0045e80008121844 */
[----:B----4-:R-:W4:Y:S04]  /*36fd0*/  LDL.64 R54, [R1+0x12b0] ;  /* 0x0012b00001367983 */ /* 0x010f280000100a00 */
        /* <DEDUP_REMOVED lines=9> */
[----:B------:R1:W-:Y:S04]  /*37070*/  LDGSTS.E [R64+0xd280], [R36.64], P0 ;  /* 0x0d28000024407fae */ /* 0x0003e80008121844 */
[----:B------:R1:W-:Y:S04]  /*37080*/  LDGSTS.E [R64+0xd680], [R38.64], P0 ;  /* 0x0d68000026407fae */ /* 0x0003e80008121844 */
[----:B------:R-:W-:Y:S04]  /*37090*/  STL.64 [R1+0x5010], R236 ;  /* 0x005010ec01007387 */ /* 0x000fe80000100a00 */
[----:B------:R1:W-:Y:S04]  /*370a0*/  LDGSTS.E [R64+0xda80], [R40.64], P0 ;  /* 0x0da8000028407fae */ /* 0x0003e80008121844 */
[----:B------:R1:W-:Y:S04]  /*370b0*/  STL.64 [R1+0x5018], R220 ;  /* 0x005018dc01007387 */ /* 0x0003e80000100a00 */
[----:B------:R1:W-:Y:S04]  /*370c0*/  LDGSTS.E [R64+0xde80], [R42.64], P0 ;  /* 0x0de800002a407fae */ /* 0x0003e80008121844 */
[----:B------:R-:W3:Y:S04]  /*370d0*/  LDL.LU.64 R214, [R1+0x600] ;  /* 0x0006000001d67983 */ /* 0x000ee80000300a00 */
[----:B------:R1:W-:Y:S04]  /*370e0*/  LDGSTS.E [R64+0xe280], [R44.64], P0 ;  /* 0x0e2800002c407fae */ /* 0x0003e80008121844 */
[----:B------:R-:W3:Y:S04]  /*370f0*/  LDL.LU.64 R224, [R1+0x5c0] ;  /* 0x0005c00001e07983 */ /* 0x000ee80000300a00 */
[----:B------:R1:W-:Y:S04]  /*37100*/  LDGSTS.E [R64+0xe680], [R46.64], P0 ;  /* 0x0e6800002e407fae */ /* 0x0003e80008121844 */
[----:B------:R-:W3:Y:S04]  /*37110*/  LDL.LU.64 R210, [R1+0x580] ;  /* 0x0005800001d27983 */ /* 0x000ee80000300a00 */
[----:B------:R-:W3:Y:S04]  /*37120*/  LDL.LU.64 R240, [R1+0x540] ;  /* 0x0005400001f07983 */ /* 0x000ee80000300a00 */
[----:B------:R-:W3:Y:S04]  /*37130*/  LDL.LU.64 R242, [R1+0x500] ;  /* 0x0005000001f27983 */ /* 0x000ee80000300a00 */
[----:B------:R-:W3:Y:S04]  /*37140*/  LDL.LU.64 R230, [R1+0x4c0] ;  /* 0x0004c00001e67983 */ /* 0x000ee80000300a00 */
[----:B------:R-:W3:Y:S04]  /*37150*/  LDL.LU.64 R222, [R1+0x480] ;  /* 0x0004800001de7983 */ /* 0x000ee80000300a00 */
[----:B------:R-:W-:Y:S04]  /*37160*/  STL.64 [R1+0x5020], R204 ;  /* 0x005020cc01007387 */ /* 0x000fe80000100a00 */
[----:B------:R1:W-:Y:S04]  /*37170*/  LDGSTS.E [R64+0xea80], [R48.64], P0 ;  /* 0x0ea8000030407fae */ /* 0x0003e80008121844 */
[----:B------:R1:W-:Y:S04]  /*37180*/  LDGSTS.E [R64+0xee80], [R50.64], P0 ;  /* 0x0ee8000032407fae */ /* 0x0003e80008121844 */
[----:B------:R1:W-:Y:S04]  /*37190*/  LDGSTS.E [R64+0xf280], [R52.64], P0 ;  /* 0x0f28000034407fae */ /* 0x0003e80008121844 */
[----:B------:R1:W-:Y:S04]  /*371a0*/  LDGSTS.E [R64+0xf680], [R236.64], P0 ;  /* 0x0f680000ec407fae */ /* 0x0003e80008121844 */
[----:B------:R1:W-:Y:S01]  /*371b0*/  LDGSTS.E [R64+0xfa80], [R220.64], P0 ;  /* 0x0fa80000dc407fae */ /* 0x0003e20008121844 */
[----:B------:R-:W-:-:S03]  /*371c0*/  LOP3.LUT R29, R65, 0x60, RZ, 0x3c, !PT ;  /* 0x00000060411d7812 */ /* 0x000fc600078e3cff */
[----:B------:R2:W-:Y:S04]  /*371d0*/  LDGSTS.E [R64+0xfe80], [R204.64], P0 ;  /* 0x0fe80000cc407fae */ /* 0x0005e80008121844 */
[----:B-1----:R-:W3:Y:S04]  /*371e0*/  LDL.LU.64 R220, [R1+0x300] ;  /* 0x0003000001dc7983 */ /* 0x002ee80000300a00 */
        /* <DEDUP_REMOVED lines=34> */
[----:B---3--:R-:W2:Y:S04]  /*37410*/  LDL.64 R60, [R1+0x678] ;  /* 0x00067800013c7983 */ /* 0x008ea80000100a00 */
[----:B-1----:R-:W2:Y:S04]  /*37420*/  LDL.64 R62, [R1+0x640] ;  /* 0x00064000013e7983 */ /* 0x002ea80000100a00 */
        /* <DEDUP_REMOVED lines=24> */
[----:B------:R-:W3:Y:S04]  /*375b0*/  LDL.64 R38, [R1+0x340] ;  /* 0x0003400001267983 */ /* 0x000ee80000100a00 */
[----:B------:R4:W-:Y:S04]  /*375c0*/  LDGSTS.E [R29+0x6700], [R42.64], P0 ;  /* 0x067000002a1d7fae */ /* 0x0009e80008121844 */
[----:B-1----:R-:W3:Y:S04]  /*375d0*/  LDL.64 R40, [R1+0x2c0] ;  /* 0x0002c00001287983 */ /* 0x002ee80000100a00 */
[----:B------:R1:W-:Y:S04]  /*375e0*/  LDGSTS.E [R29+0x6b00], [R44.64], P0 ;  /* 0x06b000002c1d7fae */ /* 0x0003e80008121844 */
[----:B----4-:R-:W4:Y:S04]  /*375f0*/  LDL.64 R42, [R1+0x280] ;  /* 0x00028000012a7983 */ /* 0x010f280000100a00 */
[----:B------:R1:W-:Y:S04]  /*37600*/  LDGSTS.E [R29+0x6f00], [R46.64], P0 ;  /* 0x06f000002e1d7fae */ /* 0x0003e80008121844 */
[----:B-1----:R-:W4:Y:S04]  /*37610*/  LDL.64 R44, [R1+0x240] ;  /* 0x00024000012c7983 */ /* 0x002f280000100a00 */
[----:B------:R1:W-:Y:S04]  /*37620*/  LDGSTS.E [R29+0x7300], [R48.64], P0 ;  /* 0x07300000301d7fae */ /* 0x0003e80008121844 */
[----:B------:R-:W4:Y:S04]  /*37630*/  LDL.64 R46, [R1+0x200] ;  /* 0x00020000012e7983 */ /* 0x000f280000100a00 */
[----:B------:R1:W-:Y:S04]  /*37640*/  LDGSTS.E [R29+0x7700], [R50.64], P0 ;  /* 0x07700000321d7fae */ /* 0x0003e80008121844 */
[----:B-1----:R-:W4:Y:S04]  /*37650*/  LDL.64 R48, [R1+0x1c0] ;  /* 0x0001c00001307983 */ /* 0x002f280000100a00 */
[----:B------:R1:W-:Y:S04]  /*37660*/  LDGSTS.E [R29+0x7b00], [R52.64], P0 ;  /* 0x07b00000341d7fae */ /* 0x0003e80008121844 */
[----:B------:R-:W4:Y:S04]  /*37670*/  LDL.64 R50, [R1+0x180] ;  /* 0x0001800001327983 */ /* 0x000f280000100a00 */
[----:B------:R2:W-:Y:S04]  /*37680*/  LDGSTS.E [R29+0x7f00], [R54.64], P0 ;  /* 0x07f00000361d7fae */ /* 0x0005e80008121844 */
[----:B-1----:R-:W4:Y:S04]  /*37690*/  LDL.64 R52, [R1+0x140] ;  /* 0x0001400001347983 */ /* 0x002f280000100a00 */
[----:B--2---:R1:W-:Y:S04]  /*376a0*/  LDGSTS.E [R29+0x8300], [R56.64], P0 ;  /* 0x08300000381d7fae */ /* 0x0043e80008121844 */
[----:B------:R-:W2:Y:S04]  /*376b0*/  LDL.64 R54, [R1+0x100] ;  /* 0x0001000001367983 */ /* 0x000ea80000100a00 */
[----:B-1----:R-:W2:Y:S04]  /*376c0*/  LDL.64 R56, [R1+0xc0] ;  /* 0x0000c00001387983 */ /* 0x002ea80000100a00 */
[----:B------:R1:W-:Y:S04]  /*376d0*/  LDGSTS.E [R29+0x8700], [R58.64], P0 ;  /* 0x087000003a1d7fae */ /* 0x0003e80008121844 */
[----:B------:R1:W-:Y:S04]  /*376e0*/  LDGSTS.E [R29+0x8b00], [R60.64], P0 ;  /* 0x08b000003c1d7fae */ /* 0x0003e80008121844 */
[----:B-1----:R-:W2:Y:S04]  /*376f0*/  LDL.64 R58, [R1+0x80] ;  /* 0x00008000013a7983 */ /* 0x002ea80000100a00 */
[----:B------:R1:W-:Y:S04]  /*37700*/  LDGSTS.E [R29+0x8f00], [R62.64], P0 ;  /* 0x08f000003e1d7fae */ /* 0x0003e80008121844 */
[----:B------:R-:W2:Y:S04]  /*37710*/  LDL.64 R60, [R1+0x40] ;  /* 0x00004000013c7983 */ /* 0x000ea80000100a00 */
[----:B------:R1:W-:Y:S04]  /*37720*/  LDGSTS.E [R29+0x9300], [R214.64], P0 ;  /* 0x09300000d61d7fae */ /* 0x0003e80008121844 */
[----:B-1----:R-:W2:Y:S04]  /*37730*/  LDL.64 R62, [R1] ;  /* 0x00000000013e7983 */ /* 0x002ea80000100a00 */
[----:B------:R-:W-:Y:S04]  /*37740*/  STL.64 [R1+0x50f8], R214 ;  /* 0x0050f8d601007387 */ /* 0x000fe80000100a00 */
[----:B------:R-:W-:Y:S04]  /*37750*/  STL.64 [R1+0x5100], R224 ;  /* 0x005100e001007387 */ /* 0x000fe80000100a00 */
[----:B------:R1:W-:Y:S04]  /*37760*/  LDGSTS.E [R29+0x9700], [R224.64], P0 ;  /* 0x09700000e01d7fae */ /* 0x0003e80008121844 */
        /* <DEDUP_REMOVED lines=8> */
[----:B------:R1:W-:Y:S04]  /*377f0*/  STL.64 [R1+0x5128], R222 ;  /* 0x005128de01007387 */ /* 0x0003e80000100a00 */
[----:B------:R1:W-:Y:S04]  /*37800*/  LDGSTS.E [R29+0xab00], [R222.64], P0 ;  /* 0x0ab00000de1d7fae */ /* 0x0003e80008121844 */
[----:B------:R3:W-:Y:S04]  /*37810*/  STL.64 [R1+0x5028], R220 ;  /* 0x005028dc01007387 */ /* 0x0007e80000100a00 */
[----:B-1----:R-:W2:Y:S04]  /*37820*/  LDL.LU.64 R222, [R1+0x7d8] ;  /* 0x0007d80001de7983 */ /* 0x002ea80000300a00 */
[----:B------:R-:W2:Y:S04]  /*37830*/  LDL.LU.64 R230, [R1+0x7a0] ;  /* 0x0007a00001e67983 */ /* 0x000ea80000300a00 */
        /* <DEDUP_REMOVED lines=12> */
[----:B------:R-:W2:Y:S01]  /*37900*/  LDL.LU.64 R238, [R1+0x478] ;  /* 0x0004780001ee7983 */ /* 0x000ea20000300a00 */
[----:B------:R-:W-:-:S03]  /*37910*/  LOP3.LUT R13, R65, 0x70, RZ, 0x3c, !PT ;  /* 0x00000070410d7812 */ /* 0x000fc600078e3cff */
[----:B---3--:R1:W-:Y:S04]  /*37920*/  LDGSTS.E [R29+0xaf00], [R30.64], P0 ;  /* 0x0af000001e1d7fae */ /* 0x0083e80008121844 */
[----:B------:R3:W-:Y:S04]  /*37930*/  LDGSTS.E [R29+0xb300], [R32.64], P0 ;  /* 0x0b300000201d7fae */ /* 0x0007e80008121844 */
[----:B------:R1:W-:Y:S04]  /*37940*/  LDGSTS.E [R29+0xb700], [R34.64], P0 ;  /* 0x0b700000221d7fae */ /* 0x0003e80008121844 */
[----:B------:R1:W-:Y:S04]  /*37950*/  LDGSTS.E [R29+0xbb00], [R36.64], P0 ;  /* 0x0bb00000241d7fae */ /* 0x0003e80008121844 */
[----:B------:R1:W-:Y:S04]  /*37960*/  LDGSTS.E [R29+0xbf00], [R38.64], P0 ;  /* 0x0bf00000261d7fae */ /* 0x0003e80008121844 */
[----:B------:R1:W-:Y:S04]  /*37970*/  LDGSTS.E [R29+0xc300], [R220.64], P0 ;  /* 0x0c300000dc1d7fae */ /* 0x0003e80008121844 */
[----:B------:R1:W-:Y:S04]  /*37980*/  LDGSTS.E [R29+0xc700], [R40.64], P0 ;  /* 0x0c700000281d7fae */ /* 0x0003e80008121844 */
[----:B----4-:R4:W-:Y:S04]  /*37990*/  LDGSTS.E [R29+0xcb00], [R42.64], P0 ;  /* 0x0cb000002a1d7fae */ /* 0x0109e80008121844 */
[----:B-1----:R-:W3:Y:S04]  /*379a0*/  LDL.LU.64 R220, [R1+0x378] ;  /* 0x0003780001dc7983 */ /* 0x002ee80000300a00 */
[----:B------:R1:W-:Y:S04]  /*379b0*/  LDGSTS.E [R29+0xcf00], [R44.64], P0 ;  /* 0x0cf000002c1d7fae */ /* 0x0003e80008121844 */
[----:B------:R-:W3:Y:S04]  /*379c0*/  LDL.LU.64 R204, [R1+0x338] ;  /* 0x0003380001cc7983 */ /* 0x000ee80000300a00 */
[----:B------:R1:W-:Y:S04]  /*379d0*/  LDGSTS.E [R29+0xd300], [R46.64], P0 ;  /* 0x0d3000002e1d7fae */ /* 0x0003e80008121844 */
[----:B------:R-:W3:Y:S04]  /*379e0*/  LDL.LU.64 R236, [R1+0x2f8] ;  /* 0x0002f80001ec7983 */ /* 0x000ee80000300a00 */
[----:B------:R1:W-:Y:S04]  /*379f0*/  LDGSTS.E [R29+0xd700], [R48.64], P0 ;  /* 0x0d700000301d7fae */ /* 0x0003e80008121844 */
[----:B------:R1:W-:Y:S04]  /*37a00*/  LDGSTS.E [R29+0xdb00], [R50.64], P0 ;  /* 0x0db00000321d7fae */ /* 0x0003e80008121844 */
[----:B------:R1:W-:Y:S04]  /*37a10*/  LDGSTS.E [R29+0xdf00], [R52.64], P0 ;  /* 0x0df00000341d7fae */ /* 0x0003e80008121844 */
[----:B--2---:R2:W-:Y:S04]  /*37a20*/  LDGSTS.E [R29+0xe300], [R54.64], P0 ;  /* 0x0e300000361d7fae */ /* 0x0045e80008121844 */
[----:B------:R1:W-:Y:S04]  /*37a30*/  STL.64 [R1+0x4ff8], R234 ;  /* 0x004ff8ea01007387 */ /* 0x0003e80000100a00 */
        /* <DEDUP_REMOVED lines=8> */
[----:B------:R4:W-:Y:S04]  /*37ac0*/  STL.64 [R1+0x5000], R218 ;  /* 0x005000da01007387 */ /* 0x0009e80000100a00 */
[----:B----4-:R-:W4:Y:S04]  /*37ad0*/  LDL.LU.64 R218, [R1+0x178] ;  /* 0x0001780001da7983 */ /* 0x010f280000300a00 */
[----:B------:R-:W4:Y:S04]  /*37ae0*/  LDL.64 R64, [R1+0x12a8] ;  /* 0x0012a80001407983 */ /* 0x000f280000100a00 */
[----:B------:R-:W4:Y:S04]  /*37af0*/  LDL.64 R62, [R1+0x1260] ;  /* 0x00126000013e7983 */ /* 0x000f280000100a00 */
[----:B------:R-:W4:Y:S04]  /*37b00*/  LDL.64 R60, [R1+0x1218] ;  /* 0x00121800013c7983 */ /* 0x000f280000100a00 */
[----:B------:R-:W4:Y:S04]  /*37b10*/  LDL.64 R58, [R1+0x1170] ;  /* 0x00117000013a7983 */ /* 0x000f280000100a00 */
[----:B------:R-:W4:Y:S04]  /*37b20*/  LDL.64 R56, [R1+0x1118] ;  /* 0x0011180001387983 */ /* 0x000f280000100a00 */
        /* <DEDUP_REMOVED lines=18> */
[----:B---3--:R-:W2:Y:S04]  /*37c50*/  LDL.64 R32, [R1+0x900] ;  /* 0x0009000001207983 */ /* 0x008ea80000100a00 */
[----:B------:R-:W2:Y:S04]  /*37c60*/  LDL.64 R34, [R1+0x8c8] ;  /* 0x0008c80001227983 */ /* 0x000ea80000100a00 */
[----:B------:R-:W2:Y:S04]  /*37c70*/  LDL.64 R24, [R1+0x890] ;  /* 0x0008900001187983 */ /* 0x000ea80000100a00 */
[----:B------:R-:W2:Y:S04]  /*37c80*/  LDL.64 R26, [R1+0x848] ;  /* 0x00084800011a7983 */ /* 0x000ea80000100a00 */
[----:B------:R-:W2:Y:S04]  /*37c90*/  LDL.64 R28, [R1+0x810] ;  /* 0x00081000011c7983 */ /* 0x000ea80000100a00 */
[----:B------:R1:W-:Y:S04]  /*37ca0*/  STL.64 [R1+0x5008], R202 ;  /* 0x005008ca01007387 */ /* 0x0003e80000100a00 */
[----:B-1----:R-:W2:Y:S04]  /*37cb0*/  LDL.LU.64 R202, [R1+0x1b8] ;  /* 0x0001b80001ca7983 */ /* 0x002ea80000300a00 */
[----:B----4-:R1:W-:Y:S04]  /*37cc0*/  LDGSTS.E [R13+0x380], [R64.64], P0 ;  /* 0x00380000400d7fae */ /* 0x0103e80008121844 */
[----:B------:R4:W-:Y:S04]  /*37cd0*/  LDGSTS.E [R13+0x780], [R62.64], P0 ;  /* 0x007800003e0d7fae */ /* 0x0009e80008121844 */
[----:B------:R1:W-:Y:S04]  /*37ce0*/  LDGSTS.E [R13+0xb80], [R60.64], P0 ;  /* 0x00b800003c0d7fae */ /* 0x0003e80008121844 */
[----:B------:R1:W-:Y:S04]  /*37cf0*/  LDGSTS.E [R13+0xf80], [R58.64], P0 ;  /* 0x00f800003a0d7fae */ /* 0x0003e80008121844 */
[----:B------:R1:W-:Y:S04]  /*37d00*/  LDGSTS.E [R13+0x1380], [R56.64], P0 ;  /* 0x01380000380d7fae */ /* 0x0003e80008121844 */
[----:B--2---:R2:W-:Y:S04]  /*37d10*/  LDGSTS.E [R13+0x1780], [R54.64], P0 ;  /* 0x01780000360d7fae */ /* 0x0045e80008121844 */
[----:B------:R1:W-:Y:S04]  /*37d20*/  LDGSTS.E [R13+0x1b80], [R52.64], P0 ;  /* 0x01b80000340d7fae */ /* 0x0003e80008121844 */
[----:B------:R1:W-:Y:S04]  /*37d30*/  LDGSTS.E [R13+0x1f80], [R50.64], P0 ;  /* 0x01f80000320d7fae */ /* 0x0003e80008121844 */
[----:B------:R2:W-:Y:S04]  /*37d40*/  LDGSTS.E [R13+0x2380], [R48.64], P0 ;  /* 0x02380000300d7fae */ /* 0x0005e80008121844 */
[----:B------:R2:W-:Y:S04]  /*37d50*/  LDGSTS.E [R13+0x2780], [R46.64], P0 ;  /* 0x027800002e0d7fae */ /* 0x0005e80008121844 */
[----:B-1----:R-:W3:Y:S04]  /*37d60*/  LDL.LU.64 R64, [R1+0x5210] ;  /* 0x0052100001407983 */ /* 0x002ee80000300a00 */
[----:B------:R1:W-:Y:S04]  /*37d70*/  LDGSTS.E [R13+0x2b80], [R44.64], P0 ;  /* 0x02b800002c0d7fae */ /* 0x0003e80008121844 */
[----:B----4-:R-:W4:Y:S04]  /*37d80*/  LDL.LU.64 R62, [R1+0x5208] ;  /* 0x00520800013e7983 */ /* 0x010f280000300a00 */
[----:B------:R1:W-:Y:S04]  /*37d90*/  LDGSTS.E [R13+0x2f80], [R42.64], P0 ;  /* 0x02f800002a0d7fae */ /* 0x0003e80008121844 */
[----:B------:R-:W3:Y:S04]  /*37da0*/  LDL.LU.64 R60, [R1+0x5200] ;  /* 0x00520000013c7983 */ /* 0x000ee80000300a00 */
[----:B------:R1:W-:Y:S04]  /*37db0*/  LDGSTS.E [R13+0x3380], [R40.64], P0 ;  /* 0x03380000280d7fae */ /* 0x0003e80008121844 */
[----:B------:R-:W3:Y:S04]  /*37dc0*/  LDL.LU.64 R58, [R1+0x51f8] ;  /* 0x0051f800013a7983 */ /* 0x000ee80000300a00 */
[----:B------:R1:W-:Y:S04]  /*37dd0*/  LDGSTS.E [R13+0x3780], [R38.64], P0 ;  /* 0x03780000260d7fae */ /* 0x0003e80008121844 */
[----:B------:R-:W3:Y:S04]  /*37de0*/  LDL.LU.64 R56, [R1+0x51f0] ;  /* 0x0051f00001387983 */ /* 0x000ee80000300a00 */
[----:B------:R1:W-:Y:S04]  /*37df0*/  LDGSTS.E [R13+0x3b80], [R36.64], P0 ;  /* 0x03b80000240d7fae */ /* 0x0003e80008121844 */
[----:B--2---:R-:W2:Y:S04]  /*37e00*/  LDL.LU.64 R54, [R1+0x51e8] ;  /* 0x0051e80001367983 */ /* 0x004ea80000300a00 */
[----:B------:R1:W-:Y:S04]  /*37e10*/  LDGSTS.E [R13+0x3f80], [R16.64], P0 ;  /* 0x03f80000100d7fae */ /* 0x0003e80008121844 */
[----:B------:R-:W2:Y:S04]  /*37e20*/  LDL.LU.64 R52, [R1+0x51e0] ;  /* 0x0051e00001347983 */ /* 0x000ea80000300a00 */
[----:B------:R1:W-:Y:S04]  /*37e30*/  LDGSTS.E [R13+0x4380], [R18.64], P0 ;  /* 0x04380000120d7fae */ /* 0x0003e80008121844 */
[----:B------:R-:W2:Y:S04]  /*37e40*/  LDL.LU.64 R50, [R1+0x51d8] ;  /* 0x0051d80001327983 */ /* 0x000ea80000300a00 */
[----:B------:R1:W-:Y:S04]  /*37e50*/  LDGSTS.E [R13+0x4780], [R20.64], P0 ;  /* 0x04780000140d7fae */ /* 0x0003e80008121844 */
[----:B------:R-:W2:Y:S04]  /*37e60*/  LDL.LU.64 R48, [R1+0x51d0] ;  /* 0x0051d00001307983 */ /* 0x000ea80000300a00 */
[----:B------:R1:W-:Y:S04]  /*37e70*/  LDGSTS.E [R13+0x4b80], [R10.64], P0 ;  /* 0x04b800000a0d7fae */ /* 0x0003e80008121844 */
[----:B------:R-:W2:Y:S04]  /*37e80*/  LDL.LU.64 R46, [R1+0x51c8] ;  /* 0x0051c800012e7983 */ /* 0x000ea80000300a00 */
[----:B------:R1:W-:Y:S04]  /*37e90*/  LDGSTS.E [R13+0x4f80], [R6.64], P0 ;  /* 0x04f80000060d7fae */ /* 0x0003e80008121844 */
[----:B-1----:R-:W2:Y:S04]  /*37ea0*/  LDL.LU.64 R44, [R1+0x51c0] ;  /* 0x0051c000012c7983 */ /* 0x002ea80000300a00 */
        /* <DEDUP_REMOVED lines=9> */
[----:B-1----:R-:W2:Y:S04]  /*37f40*/  LDL.64 R32, [R1+0x3f8] ;  /* 0x0003f80001207983 */ /* 0x002ea80000100a00 */
[----:B------:R-:W2:Y:S04]  /*37f50*/  LDL.64 R30, [R1+0x3b8] ;  /* 0x0003b800011e7983 */ /* 0x000ea80000100a00 */
[----:B------:R-:W2:Y:S04]  /*37f60*/  LDL.64 R34, [R1+0x438] ;  /* 0x0004380001227983 */ /* 0x000ea80000100a00 */
[----:B------:R1:W-:Y:S04]  /*37f70*/  LDGSTS.E [R13+0x6780], [R24.64], P0 ;  /* 0x06780000180d7fae */ /* 0x0003e80008121844 */
[----:B------:R1:W-:Y:S04]  /*37f80*/  LDGSTS.E [R13+0x6b80], [R26.64], P0 ;  /* 0x06b800001a0d7fae */ /* 0x0003e80008121844 */
[----:B------:R1:W-:Y:S04]  /*37f90*/  LDGSTS.E [R13+0x6f80], [R28.64], P0 ;  /* 0x06f800001c0d7fae */ /* 0x0003e80008121844 */
[----:B-1----:R-:W3:Y:S04]  /*37fa0*/  LDL.64 R24, [R1+0x238] ;  /* 0x0002380001187983 */ /* 0x002ee80000100a00 */
[----:B------:R-:W3:Y:S04]  /*37fb0*/  LDL.64 R26, [R1+0x278] ;  /* 0x00027800011a7983 */ /* 0x000ee80000100a00 */
[----:B------:R-:W3:Y:S04]  /*37fc0*/  LDL.64 R28, [R1+0x2b8] ;  /* 0x0002b800011c7983 */ /* 0x000ee80000100a00 */
[----:B------:R-:W4:Y:S04]  /*37fd0*/  LDL.64 R14, [R1+0x1f8] ;  /* 0x0001f800010e7983 */ /* 0x000f280000100a00 */
[----:B------:R-:W4:Y:S04]  /*37fe0*/  LDL.64 R22, [R1+0xf8] ;  /* 0x0000f80001167983 */ /* 0x000f280000100a00 */
[----:B------:R-:W4:Y:S04]  /*37ff0*/  LDL.64 R6, [R1+0xb8] ;  /* 0x0000b80001067983 */ /* 0x000f280000100a00 */
[----:B------:R-:W4:Y:S04]  /*38000*/  LDL.64 R10, [R1+0x78] ;  /* 0x00007800010a7983 */ /* 0x000f280000100a00 */
[----:B------:R-:W4:Y:S04]  /*38010*/  LDL.64 R20, [R1+0x38] ;  /* 0x0000380001147983 */ /* 0x000f280000100a00 */
[----:B------:R-:W4:Y:S04]  /*38020*/  LDL.64 R18, [R1+0x1348] ;  /* 0x0013480001127983 */ /* 0x000f280000100a00 */
[----:B------:R-:W4:Y:S04]  /*38030*/  LDL.LU R16, [R1+0x72c] ;  /* 0x00072c0001107983 */ /* 0x000f280000300800 */
        /* <DEDUP_REMOVED lines=14> */
[----:B------:R1:W-:Y:S01]  /*38120*/  LDGSTS.E [R13+0xab80], [R238.64], P0 ;  /* 0x0ab80000ee0d7fae */ /* 0x0003e20008121844 */
[----:B------:R-:W-:-:S05]  /*38130*/  IMAD.MOV.U32 R17, RZ, RZ, c[0x0][0x180] ;  /* 0x00006000ff117624 */ /* 0x000fca00078e00ff */
[----:B------:R-:W-:Y:S01]  /*38140*/  IADD3 R17, R17, -0x39, RZ ;  /* 0xffffffc711117810 */ /* 0x000fe20007ffe0ff */
[----:B------:R-:W-:-:S04]  /*38150*/  IMAD.WIDE R4, R0, 0x4, R4 ;  /* 0x0000000400047825 */ /* 0x000fc800078e0204 */
[----:B------:R-:W-:Y:S01]  /*38160*/  IMAD.WIDE R2, R0, 0x4, R2 ;  /* 0x0000000400027825 */ /* 0x000fe200078e0202 */
[----:B--2---:R2:W-:Y:S04]  /*38170*/  LDGSTS.E [R13+0xaf80], [R34.64], P0 ;  /* 0x0af80000220d7fae */ /* 0x0045e80008121844 */
[----:B------:R1:W-:Y:S04]  /*38180*/  LDGSTS.E [R13+0xb380], [R32.64], P0 ;  /* 0x0b380000200d7fae */ /* 0x0003e80008121844 */
[----:B------:R1:W-:Y:S04]  /*38190*/  LDGSTS.E [R13+0xb780], [R30.64], P0 ;  /* 0x0b7800001e0d7fae */ /* 0x0003e80008121844 */
[----:B------:R1:W-:Y:S04]  /*381a0*/  LDGSTS.E [R13+0xbb80], [R220.64], P0 ;  /* 0x0bb80000dc0d7fae */ /* 0x0003e80008121844 */
[----:B------:R1:W-:Y:S04]  /*381b0*/  LDGSTS.E [R13+0xbf80], [R204.64], P0 ;  /* 0x0bf80000cc0d7fae */ /* 0x0003e80008121844 */
[----:B------:R1:W-:Y:S04]  /*381c0*/  LDGSTS.E [R13+0xc380], [R236.64], P0 ;  /* 0x0c380000ec0d7fae */ /* 0x0003e80008121844 */
[----:B---3--:R1:W-:Y:S04]  /*381d0*/  LDGSTS.E [R13+0xc780], [R28.64], P0 ;  /* 0x0c7800001c0d7fae */ /* 0x0083e80008121844 */
        /* <DEDUP_REMOVED lines=14> */
[----:B------:R-:W0:Y:S04]  /*382c0*/  LDGDEPBAR ;  /* 0x00000000000079af */ /* 0x000e280000000000 */
[----:B--2---:R-:W2:Y:S04]  /*382d0*/  LDL.LU.64 R34, [R1+0x5198] ;  /* 0x0051980001227983 */ /* 0x004ea80000300a00 */
[----:B-1----:R-:W1:Y:S01]  /*382e0*/  S2R R13, SR_TID.X ;  /* 0x00000000000d7919 */ /* 0x002e620000002100 */
[----:B------:R-:W-:-:S02]  /*382f0*/  ISETP.GE.U32.AND P0, PT, R252, 0x7fffffac, PT ;  /* 0x7fffffacfc00780c */ /* 0x000fc40003f06070 */
[----:B------:R-:W-:Y:S01]  /*38300*/  SEL R252, R16, RZ, P6 ;  /* 0x000000ff10fc7207 */ /* 0x000fe20003000000 */
[----:B------:R-:W3:Y:S01]  /*38310*/  LDL.LU.64 R32, [R1+0x5190] ;  /* 0x0051900001207983 */ /* 0x000ee20000300a00 */
[----:B------:R-:W-:Y:S01]  /*38320*/  ISETP.GE.U32.AND P6, PT, R17, 0x7fffffa8, PT ;  /* 0x7fffffa81100780c */ /* 0x000fe20003fc6070 */
[----:B------:R-:W-:Y:S02]  /*38330*/  IMAD.WIDE R16, R0, 0x4, R200 ;  /* 0x0000000400107825 */ /* 0x000fe400078e02c8 */
[----:B------:R-:W4:Y:S04]  /*38340*/  LDL.LU.64 R30, [R1+0x5188] ;  /* 0x00518800011e7983 */ /* 0x000f280000300a00 */
[----:B------:R-:W2:Y:S04]  /*38350*/  LDL.LU.64 R28, [R1+0x5180] ;  /* 0x00518000011c7983 */ /* 0x000ea80000300a00 */
[----:B------:R-:W2:Y:S04]  /*38360*/  LDL.LU.64 R26, [R1+0x5178] ;  /* 0x00517800011a7983 */ /* 0x000ea80000300a00 */
[----:B------:R-:W2:Y:S01]  /*38370*/  LDL.LU.64 R24, [R1+0x5170] ;  /* 0x0051700001187983 */ /* 0x000ea20000300a00 */
[----:B-1----:R-:W-:-:S03]  /*38380*/  LOP3.LUT R201, R13, 0x1f, RZ, 0xc0, !PT ;  /* 0x0000001f0dc97812 */ /* 0x002fc600078ec0ff */
[----:B------:R-:W2:Y:S01]  /*38390*/  LDL.LU.64 R14, [R1+0x5168] ;  /* 0x00516800010e7983 */ /* 0x000ea20000300a00 */
[----:B------:R-:W-:-:S03]  /*383a0*/  IMAD.WIDE R12, R0, 0x4, R8 ;  /* 0x00000004000c7825 */ /* 0x000fc600078e0208 */
[----:B------:R-:W2:Y:S01]  /*383b0*/  LDL.LU.64 R22, [R1+0x5160] ;  /* 0x0051600001167983 */ /* 0x000ea20000300a00 */
[----:B------:R-:W-:-:S03]  /*383c0*/  SHF.L.U32 R8, R201, 0x2, RZ ;  /* 0x00000002c9087819 */ /* 0x000fc600000006ff */
[----:B------:R-:W-:Y:S06]  /*383d0*/  BAR.SYNC.DEFER_BLOCKING 0x0 ;  /* 0x0000000000007b1d */ /* 0x000fec0000010000 */
[----:B------:R-:W2:Y:S04]  /*383e0*/  LDL.LU.64 R6, [R1+0x5158] ;  /* 0x0051580001067983 */ /* 0x000ea80000300a00 */
[----:B------:R-:W2:Y:S04]  /*383f0*/  LDL.LU.64 R10, [R1+0x5150] ;  /* 0x00515000010a7983 */ /* 0x000ea80000300a00 */
[----:B------:R-:W2:Y:S04]  /*38400*/  LDL.LU.64 R20, [R1+0x5148] ;  /* 0x0051480001147983 */ /* 0x000ea80000300a00 */
[----:B------:R-:W2:Y:S04]  /*38410*/  LDL.LU.64 R18, [R1+0x5140] ;  /* 0x0051400001127983 */ /* 0x000ea80000300a00 */
[----:B------:R1:W-:Y:S04]  /*38420*/  STL.64 [R1+0x2cf8], R16 ;  /* 0x002cf81001007387 */ /* 0x0003e80000100a00 */
[----:B------:R1:W-:Y:S04]  /*38430*/  STL.64 [R1+0x2d00], R12 ;  /* 0x002d000c01007387 */ /* 0x0003e80000100a00 */
[----:B------:R-:W-:Y:S04]  /*38440*/  STL.64 [R1+0x2d08], R4 ;  /* 0x002d080401007387 */ /* 0x000fe80000100a00 */
[----:B------:R-:W-:Y:S01]  /*38450*/  @!PT LDS RZ, [RZ] ;  /* 0x00000000fffff984 */ /* 0x000fe20000000800 */
[----:B------:R-:W-:Y:S01]  /*38460*/  @!PT LDS RZ, [RZ] ;  /* 0x00000000fffff984 */ /* 0x000fe20000000800 */
[----:B------:R-:W-:Y:S01]  /*38470*/  @!PT LDS RZ, [RZ] ;  /* 0x00000000fffff984 */ /* 0x000fe20000000800 */
[----:B------:R1:W-:Y:S04]  /*38480*/  LDGSTS.E [R8+0x24000], [R16.64], !P3 ;  /* 0x2400000010087fae */ /* 0x0003e8000d921844 */
[----:B------:R1:W-:Y:S01]  /*38490*/  LDGSTS.E [R8+0x24080], [R12.64], !P3 ;  /* 0x240800000c087fae */ /* 0x0003e2000d921844 */
[----:B------:R-:W-:-:S03]  /*384a0*/  IMAD.WIDE R198, R0, 0x4, R198 ;  /* 0x0000000400c67825 */ /* 0x000fc600078e02c6 */
[----:B------:R1:W-:Y:S04]  /*384b0*/  LDGSTS.E [R8+0x24100], [R4.64], !P3 ;  /* 0x2410000004087fae */ /* 0x0003e8000d921844 */
[----:B-1----:R-:W2:Y:S04]  /*384c0*/  LDL.LU.64 R16, [R1+0x5138] ;  /* 0x0051380001107983 */ /* 0x002ea80000300a00 */
[----:B------:R1:W-:Y:S04]  /*384d0*/  STL.64 [R1+0x2d10], R2 ;  /* 0x002d100201007387 */ /* 0x0003e80000100a00 */
[----:B------:R-:W2:Y:S01]  /*384e0*/  LDL.LU.64 R12, [R1+0x5130] ;  /* 0x00513000010c7983 */ /* 0x000ea20000300a00 */
[----:B------:R-:W-:-:S03]  /*384f0*/  IMAD.WIDE R196, R0, 0x4, R196 ;  /* 0x0000000400c47825 */ /* 0x000fc600078e02c4 */
[----:B------:R1:W-:Y:S01]  /*38500*/  LDGSTS.E [R8+0x24180], [R2.64], !P3 ;  /* 0x2418000002087fae */ /* 0x0003e2000d921844 */
[----:B------:R-:W-:-:S03]  /*38510*/  IMAD.WIDE R194, R0, 0x4, R194 ;  /* 0x0000000400c27825 */ /* 0x000fc600078e02c2 */
[----:B------:R1:W-:Y:S01]  /*38520*/  LDGSTS.E [R8+0x24800], [R198.64], !P1 ;  /* 0x24800000c6087fae */ /* 0x0003e2000c921844 */
[----:B------:R-:W-:-:S03]  /*38530*/  IMAD.WIDE R192, R0, 0x4, R192 ;  /* 0x0000000400c07825 */ /* 0x000fc600078e02c0 */
[----:B------:R-:W-:Y:S01]  /*38540*/  STL.64 [R1+0x49a0], R198 ;  /* 0x0049a0c601007387 */ /* 0x000fe20000100a00 */
        /* <DEDUP_REMOVED lines=10> */
[----:B------:R-:W-:Y:S02]  /*385f0*/  IMAD.MOV.U32 R9, RZ, RZ, c[0x0][0x180] ;  /* 0x00006000ff097624 */ /* 0x000fe400078e00ff */
[C---:B------:R-:W-:Y:S01]  /*38600*/  IMAD.WIDE R180, R0.reuse, 0x4, R180 ;  /* 0x0000000400b47825 */ /* 0x040fe200078e02b4 */
[----:B------:R-:W-:Y:S03]  /*38610*/  STL.64 [R1+0x49b8], R192 ;  /* 0x0049b8c001007387 */ /* 0x000fe60000100a00 */
[----:B------:R-:W-:Y:S01]  /*38620*/  IMAD.WIDE R178, R0, 0x4, R178 ;  /* 0x0000000400b27825 */ /* 0x000fe200078e02b2 */
[----:B------:R1:W-:Y:S04]  /*38630*/  LDGSTS.E [R8+0x25000], [R190.64], !P5 ;  /* 0x25000000be087fae */ /* 0x0003e8000e921844 */
[----:B------:R-:W-:Y:S01]  /*38640*/  STL.64 [R1+0x49c0], R190 ;  /* 0x0049c0be01007387 */ /* 0x000fe20000100a00 */
[----:B------:R-:W-:-:S02]  /*38650*/  IMAD.MOV.U32 R200, RZ, RZ, c[0x0][0x180] ;  /* 0x00006000ffc87624 */ /* 0x000fc400078e00ff */
[C---:B------:R-:W-:Y:S01]  /*38660*/  IMAD.WIDE R176, R0.reuse, 0x4, R176 ;  /* 0x0000000400b07825 */ /* 0x040fe200078e02b0 */
[----:B------:R1:W-:Y:S04]  /*38670*/  LDGSTS.E [R8+0x25080], [R188.64], !P5 ;  /* 0x25080000bc087fae */ /* 0x0003e8000e921844 */
[----:B------:R-:W-:Y:S01]  /*38680*/  STL.64 [R1+0x49c8], R188 ;  /* 0x0049c8bc01007387 */ /* 0x000fe20000100a00 */
[----:B------:R-:W-:-:S03]  /*38690*/  IMAD.WIDE R174, R0, 0x4, R174 ;  /* 0x0000000400ae7825 */ /* 0x000fc600078e02ae */
[----:B------:R2:W-:Y:S01]  /*386a0*/  LDGSTS.E [R8+0x25100], [R186.64], !P5 ;  /* 0x25100000ba087fae */ /* 0x0005e2000e921844 */
[----:B------:R-:W-:-:S03]  /*386b0*/  IMAD.WIDE R172, R0, 0x4, R172 ;  /* 0x0000000400ac7825 */ /* 0x000fc600078e02ac */
[----:B------:R-:W-:Y:S01]  /*386c0*/  STL.64 [R1+0x49d0], R186 ;  /* 0x0049d0ba01007387 */ /* 0x000fe20000100a00 */
[----:B-1----:R-:W-:Y:S01]  /*386d0*/  IADD3 R2, R9, -0x22, RZ ;  /* 0xffffffde09027810 */ /* 0x002fe20007ffe0ff */
[C---:B------:R-:W-:Y:S02]  /*386e0*/  IMAD.WIDE R170, R0.reuse, 0x4, R170 ;  /* 0x0000000400aa7825 */ /* 0x040fe400078e02aa */
[----:B------:R1:W-:Y:S04]  /*386f0*/  LDGSTS.E [R8+0x25180], [R184.64], !P5 ;  /* 0x25180000b8087fae */ /* 0x0003e8000e921844 */
[----:B------:R-:W-:Y:S01]  /*38700*/  STL.64 [R1+0x49d8], R184 ;  /* 0x0049d8b801007387 */ /* 0x000fe20000100a00 */
[----:B------:R-:W-:-:S03]  /*38710*/  IMAD.WIDE R168, R0, 0x4, R168 ;  /* 0x0000000400a87825 */ /* 0x000fc600078e02a8 */
[----:B------:R1:W-:Y:S01]  /*38720*/  LDGSTS.E [R8+0x25800], [R182.64], !P2 ;  /* 0x25800000b6087fae */ /* 0x0003e2000d121844 */
[----:B------:R-:W-:-:S03]  /*38730*/  IADD3 R200, R200, -0x3d, RZ ;  /* 0xffffffc3c8c87810 */ /* 0x000fc60007ffe0ff */
[----:B------:R-:W-:Y:S01]  /*38740*/  STL.64 [R1+0x49e0], R182 ;  /* 0x0049e0b601007387 */ /* 0x000fe20000100a00 */
[----:B------:R-:W-:-:S03]  /*38750*/  IMAD.WIDE R166, R0, 0x4, R166 ;  /* 0x0000000400a67825 */ /* 0x000fc600078e02a6 */
[----:B------:R1:W-:Y:S01]  /*38760*/  LDGSTS.E [R8+0x25880], [R180.64], !P2 ;  /* 0x25880000b4087fae */ /* 0x0003e2000d121844 */
[----:B------:R-:W-:-:S03]  /*38770*/  IMAD.WIDE R164, R0, 0x4, R164 ;  /* 0x0000000400a47825 */ /* 0x000fc600078e02a4 */
[----:B------:R-:W-:Y:S01]  /*38780*/  STL.64 [R1+0x49e8], R180 ;  /* 0x0049e8b401007387 */ /* 0x000fe20000100a00 */
[----:B------:R-:W-:-:S03]  /*38790*/  ISETP.GE.U32.AND P1, PT, R2, 0x7fffffbf, PT ;  /* 0x7fffffbf0200780c */ /* 0x000fc60003f26070 */
[----:B------:R1:W-:Y:S01]  /*387a0*/  LDGSTS.E [R8+0x25900], [R178.64], !P2 ;  /* 0x25900000b2087fae */ /* 0x0003e2000d121844 */
[----:B------:R-:W-:-:S03]  /*387b0*/  IMAD.WIDE R162, R0, 0x4, R162 ;  /* 0x0000000400a27825 */ /* 0x000fc600078e02a2 */
[----:B------:R-:W-:Y:S01]  /*387c0*/  STL.64 [R1+0x49f0], R178 ;  /* 0x0049f0b201007387 */ /* 0x000fe20000100a00 */
[----:B------:R-:W-:-:S03]  /*387d0*/  IADD3 R2, R9, -0x26, RZ ;  /* 0xffffffda09027810 */ /* 0x000fc60007ffe0ff */
[----:B------:R1:W-:Y:S01]  /*387e0*/  LDGSTS.E [R8+0x25980], [R176.64], !P2 ;  /* 0x25980000b0087fae */ /* 0x0003e2000d121844 */
[----:B------:R-:W-:-:S03]  /*387f0*/  IMAD.WIDE R4, R0, 0x4, R160 ;  /* 0x0000000400047825 */ /* 0x000fc600078e02a0 */
[----:B------:R-:W-:Y:S01]  /*38800*/  STL.64 [R1+0x49f8], R176 ;  /* 0x0049f8b001007387 */ /* 0x000fe20000100a00 */
[----:B------:R-:W-:-:S03]  /*38810*/  ISETP.GE.U32.AND P3, PT, R200, 0x7fffffa4, PT ;  /* 0x7fffffa4c800780c */ /* 0x000fc60003f66070 */
[----:B------:R1:W-:Y:S04]  /*38820*/  LDGSTS.E [R8+0x26000], [R174.64], !P4 ;  /* 0x26000000ae087fae */ /* 0x0003e8000e121844 */
[----:B------:R-:W-:Y:S04]  /*38830*/  STL.64 [R1+0x4a00], R174 ;  /* 0x004a00ae01007387 */ /* 0x000fe80000100a00 */
[----:B------:R1:W-:Y:S04]  /*38840*/  LDGSTS.E [R8+0x26080], [R172.64], !P4 ;  /* 0x26080000ac087fae */ /* 0x0003e8000e121844 */
[----:B------:R-:W-:Y:S01]  /*38850*/  STL.64 [R1+0x4a08], R172 ;  /* 0x004a08ac01007387 */ /* 0x000fe20000100a00 */
[----:B------:R-:W-:-:S03]  /*38860*/  IMAD.WIDE R158, R0, 0x4, R158 ;  /* 0x00000004009e7825 */ /* 0x000fc600078e029e */
[----:B------:R1:W-:Y:S04]  /*38870*/  LDGSTS.E [R8+0x26100], [R170.64], !P4 ;  /* 0x26100000aa087fae */ /* 0x0003e8000e121844 */
[----:B------:R-:W-:Y:S01]  /*38880*/  STL.64 [R1+0x4a10], R170 ;  /* 0x004a10aa01007387 */ /* 0x000fe20000100a00 */
[----:B------:R-:W-:-:S03]  /*38890*/  ISETP.GE.U32.AND P5, PT, R2, 0x7fffffbb, PT ;  /* 0x7fffffbb0200780c */ /* 0x000fc60003fa6070 */
[----:B------:R1:W-:Y:S01]  /*388a0*/  LDGSTS.E [R8+0x26180], [R168.64], !P4 ;  /* 0x26180000a8087fae */ /* 0x0003e2000e121844 */
[----:B------:R-:W-:-:S03]  /*388b0*/  IMAD.WIDE R156, R0, 0x4, R156 ;  /* 0x00000004009c7825 */ /* 0x000fc600078e029c */
[----:B------:R-:W-:Y:S01]  /*388c0*/  STL.64 [R1+0x4a18], R168 ;  /* 0x004a18a801007387 */ /* 0x000fe20000100a00 */
[----:B------:R-:W-:-:S03]  /*388d0*/  IADD3 R2, R9, -0x2a, RZ ;  /* 0xffffffd609027810 */ /* 0x000fc60007ffe0ff */
[----:B------:R-:W-:Y:S01]  /*388e0*/  STL.64 [R1+0x1690], R166 ;  /* 0x001690a601007387 */ /* 0x000fe20000100a00 */
[----:B------:R-:W-:-:S03]  /*388f0*/  IMAD.WIDE R154, R0, 0x4, R154 ;  /* 0x00000004009a7825 */ /* 0x000fc600078e029a */
[----:B------:R1:W-:Y:S04]  /*38900*/  LDGSTS.E [R8+0x26800], [R166.64], !P0 ;  /* 0x26800000a6087fae */ /* 0x0003e8000c121844 */
[----:B------:R-:W-:Y:S04]  /*38910*/  STL.64 [R1+0x1698], R164 ;  /* 0x001698a401007387 */ /* 0x000fe80000100a00 */
[----:B------:R1:W-:Y:S04]  /*38920*/  LDGSTS.E [R8+0x26880], [R164.64], !P0 ;  /* 0x26880000a4087fae */ /* 0x0003e8000c121844 */
[----:B------:R-:W-:Y:S04]  /*38930*/  STL.64 [R1+0x1af8], R162 ;  /* 0x001af8a201007387 */ /* 0x000fe80000100a00 */
[----:B------:R4:W-:Y:S01]  /*38940*/  LDGSTS.E [R8+0x26900], [R162.64], !P0 ;  /* 0x26900000a2087fae */ /* 0x0009e2000c121844 */
[----:B------:R-:W-:-:S03]  /*38950*/  IMAD.SHL.U32 R201, R201, 0x4, RZ ;  /* 0x00000004c9c97824 */ /* 0x000fc600078e00ff */
[----:B------:R1:W-:Y:S04]  /*38960*/  STL.64 [R1+0x1ea0], R4 ;  /* 0x001ea00401007387 */ /* 0x0003e80000100a00 */
[----:B------:R1:W-:Y:S01]  /*38970*/  LDGSTS.E [R8+0x26980], [R4.64], !P0 ;  /* 0x2698000004087fae */ /* 0x0003e2000c121844 */
[----:B------:R-:W-:Y:S01]  /*38980*/  ISETP.GE.U32.AND P2, PT, R2, 0x7fffffb7, PT ;  /* 0x7fffffb70200780c */ /* 0x000fe20003f46070 */
[C---:B------:R-:W-:Y:S02]  /*38990*/  IMAD.WIDE R150, R0.reuse, 0x4, R150 ;  /* 0x0000000400967825 */ /* 0x040fe400078e0296 */
[----:B------:R-:W-:Y:S01]  /*389a0*/  STL.64 [R1+0x21a8], R158 ;  /* 0x0021a89e01007387 */ /* 0x000fe20000100a00 */
[----:B------:R-:W-:Y:S01]  /*389b0*/  IADD3 R2, R9, -0x2e, RZ ;  /* 0xffffffd209027810 */ /* 0x000fe20007ffe0ff */
[----:B------:R-:W-:-:S02]  /*389c0*/  IMAD.WIDE R148, R0, 0x4, R148 ;  /* 0x0000000400947825 */ /* 0x000fc400078e0294 */
[----:B------:R2:W-:Y:S02]  /*389d0*/  LDGSTS.E [R8+0x27000], [R158.64], !P6 ;  /* 0x270000009e087fae */ /* 0x0005e4000f121844 */
[C---:B-1----:R-:W-:Y:S02]  /*389e0*/  IMAD.WIDE R4, R0.reuse, 0x4, R152 ;  /* 0x0000000400047825 */ /* 0x042fe400078e0298 */
[----:B------:R-:W-:Y:S04]  /*389f0*/  STL.64 [R1+0x26c0], R156 ;  /* 0x0026c09c01007387 */ /* 0x000fe80000100a00 */
[----:B------:R1:W-:Y:S01]  /*38a00*/  LDGSTS.E [R8+0x27080], [R156.64], !P6 ;  /* 0x270800009c087fae */ /* 0x0003e2000f121844 */
[----:B------:R-:W-:-:S03]  /*38a10*/  IMAD.WIDE R146, R0, 0x4, R146 ;  /* 0x0000000400927825 */ /* 0x000fc600078e0292 */
[----:B------:R-:W-:Y:S01]  /*38a20*/  STL.64 [R1+0x26c8], R154 ;  /* 0x0026c89a01007387 */ /* 0x000fe20000100a00 */
[----:B------:R-:W-:-:S03]  /*38a30*/  IMAD.WIDE R142, R0, 0x4, R142 ;  /* 0x00000004008e7825 */ /* 0x000fc600078e028e */
[----:B------:R1:W-:Y:S01]  /*38a40*/  LDGSTS.E [R8+0x27100], [R154.64], !P6 ;  /* 0x271000009a087fae */ /* 0x0003e2000f121844 */
[----:B------:R-:W-:-:S03]  /*38a50*/  LOP3.LUT R201, R201, 0x20, RZ, 0x3c, !PT ;  /* 0x00000020c9c97812 */ /* 0x000fc600078e3cff */
[----:B------:R1:W-:Y:S01]  /*38a60*/  STL.64 [R1+0x28c0], R4 ;  /* 0x0028c00401007387 */ /* 0x0003e20000100a00 */
[----:B------:R-:W-:-:S03]  /*38a70*/  ISETP.GE.U32.AND P4, PT, R2, 0x7fffffb3, PT ;  /* 0x7fffffb30200780c */ /* 0x000fc60003f86070 */
[----:B------:R1:W-:Y:S01]  /*38a80*/  LDGSTS.E [R8+0x27180], [R4.64], !P6 ;  /* 0x2718000004087fae */ /* 0x0003e2000f121844 */
[C---:B------:R-:W-:Y:S01]  /*38a90*/  IMAD.WIDE R140, R0.reuse, 0x4, R140 ;  /* 0x00000004008c7825 */ /* 0x040fe200078e028c */
[----:B------:R-:W-:Y:S02]  /*38aa0*/  IADD3 R2, R9, -0x32, RZ ;  /* 0xffffffce09027810 */ /* 0x000fe40007ffe0ff */
[----:B------:R-:W-:Y:S01]  /*38ab0*/  STL.64 [R1+0x28e8], R150 ;  /* 0x0028e89601007387 */ /* 0x000fe20000100a00 */
[----:B------:R-:W-:-:S03]  /*38ac0*/  IMAD.WIDE R138, R0, 0x4, R138 ;  /* 0x00000004008a7825 */ /* 0x000fc600078e028a */
[----:B------:R2:W-:Y:S01]  /*38ad0*/  LDGSTS.E [R8+0x27800], [R150.64], !P3 ;  /* 0x2780000096087fae */ /* 0x0005e2000d921844 */
[----:B-1----:R-:W-:-:S03]  /*38ae0*/  IMAD.WIDE R4, R0, 0x4, R144 ;  /* 0x0000000400047825 */ /* 0x002fc600078e0290 */
[----:B------:R-:W-:Y:S01]  /*38af0*/  STL.64 [R1+0x28f0], R148 ;  /* 0x0028f09401007387 */ /* 0x000fe20000100a00 */
[----:B------:R-:W-:-:S03]  /*38b00*/  IMAD.WIDE R136, R0, 0x4, R136 ;  /* 0x0000000400887825 */ /* 0x000fc600078e0288 */
[----:B------:R1:W-:Y:S01]  /*38b10*/  LDGSTS.E [R8+0x27880], [R148.64], !P3 ;  /* 0x2788000094087fae */ /* 0x0003e2000d921844 */
[----:B------:R-:W-:Y:S01]  /*38b20*/  ISETP.GE.U32.AND P0, PT, R2, 0x7fffffaf, PT ;  /* 0x7fffffaf0200780c */ /* 0x000fe20003f06070 */
[C---:B------:R-:W-:Y:S02]  /*38b30*/  IMAD.WIDE R134, R0.reuse, 0x4, R134 ;  /* 0x0000000400867825 */ /* 0x040fe400078e0286 */
[----:B------:R-:W-:Y:S04]  /*38b40*/  STL.64 [R1+0x28f8], R146 ;  /* 0x0028f89201007387 */ /* 0x000fe80000100a00 */
[----:B------:R1:W-:Y:S01]  /*38b50*/  LDGSTS.E [R8+0x27900], [R146.64], !P3 ;  /* 0x2790000092087fae */ /* 0x0003e2000d921844 */
[----:B------:R-:W-:-:S03]  /*38b60*/  IMAD.WIDE R132, R0, 0x4, R132 ;  /* 0x0000000400847825 */ /* 0x000fc600078e0284 */
[----:B------:R1:W-:Y:S01]  /*38b70*/  STL.64 [R1+0x2cf0], R4 ;  /* 0x002cf00401007387 */ /* 0x0003e20000100a00 */
[----:B------:R-:W-:-:S03]  /*38b80*/  IMAD.WIDE R130, R0, 0x4, R130 ;  /* 0x0000000400827825 */ /* 0x000fc600078e0282 */
[----:B------:R1:W-:Y:S01]  /*38b90*/  LDGSTS.E [R8+0x27980], [R4.64], !P3 ;  /* 0x2798000004087fae */ /* 0x0003e2000d921844 */
[----:B------:R-:W-:Y:S01]  /*38ba0*/  IADD3 R2, R9, -0x36, RZ ;  /* 0xffffffca09027810 */ /* 0x000fe20007ffe0ff */
[C---:B------:R-:W-:Y:S02]  /*38bb0*/  IMAD.WIDE R128, R0.reuse, 0x4, R128 ;  /* 0x0000000400807825 */ /* 0x040fe400078e0280 */
[----:B------:R1:W-:Y:S04]  /*38bc0*/  LDGSTS.E [R201+0x24200], [R142.64], !P1 ;  /* 0x242000008ec97fae */ /* 0x0003e8000c921844 */
[----:B------:R-:W-:Y:S01]  /*38bd0*/  STL.64 [R1+0x4a20], R142 ;  /* 0x004a208e01007387 */ /* 0x000fe20000100a00 */
[----:B------:R-:W-:-:S03]  /*38be0*/  IMAD.WIDE R126, R0, 0x4, R126 ;  /* 0x00000004007e7825 */ /* 0x000fc600078e027e */
[----:B------:R1:W-:Y:S01]  /*38bf0*/  LDGSTS.E [R201+0x24280], [R140.64], !P1 ;  /* 0x242800008cc97fae */ /* 0x0003e2000c921844 */
[----:B------:R-:W-:-:S03]  /*38c00*/  IMAD.WIDE R124, R0, 0x4, R124 ;  /* 0x00000004007c7825 */ /* 0x000fc600078e027c */
        /* <DEDUP_REMOVED lines=12> */
[----:B------:R-:W-:-:S03]  /*38cd0*/  IMAD.WIDE R116, R0, 0x4, R116 ;  /* 0x0000000400747825 */ /* 0x000fc600078e0274 */
[----:B------:R1:W-:Y:S04]  /*38ce0*/  LDGSTS.E [R201+0x24a80], [R132.64], !P5 ;  /* 0x24a8000084c97fae */ /* 0x0003e8000e921844 */
[----:B------:R-:W-:Y:S01]  /*38cf0*/  STL.64 [R1+0x4a48], R132 ;  /* 0x004a488401007387 */ /* 0x000fe20000100a00 */
[----:B------:R-:W-:-:S03]  /*38d00*/  IMAD.WIDE R114, R0, 0x4, R114 ;  /* 0x0000000400727825 */ /* 0x000fc600078e0272 */
        /* <DEDUP_REMOVED lines=24> */
[----:B------:R-:W-:-:S03]  /*38e90*/  IADD3 R2, R9, -0x3e, RZ ;  /* 0xffffffc209027810 */ /* 0x000fc60007ffe0ff */
[----:B------:R1:W-:Y:S01]  /*38ea0*/  LDGSTS.E [R201+0x25b00], [R114.64], !P4 ;  /* 0x25b0000072c97fae */ /* 0x0003e2000e121844 */
[----:B--2---:R-:W-:-:S03]  /*38eb0*/  IMAD.WIDE R158, R0, 0x4, R98 ;  /* 0x00000004009e7825 */ /* 0x004fc600078e0262 */
        /* <DEDUP_REMOVED lines=14> */
[----:B-1----:R-:W-:-:S03]  /*38fa0*/  IMAD.WIDE R4, R0, 0x4, R88 ;  /* 0x0000000400047825 */ /* 0x002fc600078e0258 */
[----:B------:R2:W-:Y:S04]  /*38fb0*/  LDGSTS.E [R201+0x26380], [R144.64], !P0 ;  /* 0x2638000090c97fae */ /* 0x0005e8000c121844 */
[----:B------:R-:W-:Y:S04]  /*38fc0*/  STL.64 [R1+0x4ab8], R144 ;  /* 0x004ab89001007387 */ /* 0x000fe80000100a00 */
[----:B------:R2:W-:Y:S04]  /*38fd0*/  LDGSTS.E [R201+0x26a00], [R154.64], !P6 ;  /* 0x26a000009ac97fae */ /* 0x0005e8000f121844 */
[----:B------:R-:W-:Y:S04]  /*38fe0*/  STL.64 [R1+0x4ac0], R154 ;  /* 0x004ac09a01007387 */ /* 0x000fe80000100a00 */
        /* <DEDUP_REMOVED lines=9> */
[----:B------:R-:W-:Y:S04]  /*39080*/  STL.64 [R1+0x1ea8], R94 ;  /* 0x001ea85e01007387 */ /* 0x000fe80000100a00 */
[----:B------:R1:W-:Y:S04]  /*39090*/  LDGSTS.E [R201+0x27200], [R94.64], !P3 ;  /* 0x272000005ec97fae */ /* 0x0003e8000d921844 */
[----:B------:R-:W-:Y:S04]  /*390a0*/  STL.64 [R1+0x1f90], R92 ;  /* 0x001f905c01007387 */ /* 0x000fe80000100a00 */
[----:B------:R1:W-:Y:S01]  /*390b0*/  LDGSTS.E [R201+0x27280], [R92.64], !P3 ;  /* 0x272800005cc97fae */ /* 0x0003e2000d921844 */
[----:B------:R-:W-:-:S03]  /*390c0*/  IMAD.WIDE R78, R0, 0x4, R78 ;  /* 0x00000004004e7825 */ /* 0x000fc600078e024e */
[----:B------:R-:W-:Y:S04]  /*390d0*/  STL.64 [R1+0x20f0], R90 ;  /* 0x0020f05a01007387 */ /* 0x000fe80000100a00 */
[----:B------:R1:W-:Y:S01]  /*390e0*/  LDGSTS.E [R201+0x27300], [R90.64], !P3 ;  /* 0x273000005ac97fae */ /* 0x0003e2000d921844 */
[----:B------:R-:W-:-:S03]  /*390f0*/  IMAD.WIDE R76, R0, 0x4, R76 ;  /* 0x00000004004c7825 */ /* 0x000fc600078e024c */
[----:B------:R1:W-:Y:S04]  /*39100*/  STL.64 [R1+0x2108], R4 ;  /* 0x0021080401007387 */ /* 0x0003e80000100a00 */
[----:B------:R1:W-:Y:S01]  /*39110*/  LDGSTS.E [R201+0x27380], [R4.64], !P3 ;  /* 0x2738000004c97fae */ /* 0x0003e2000d921844 */
[----:B------:R-:W-:-:S03]  /*39120*/  IMAD.WIDE R74, R0, 0x4, R74 ;  /* 0x00000004004a7825 */ /* 0x000fc600078e024a */
[----:B------:R2:W-:Y:S01]  /*39130*/  STL.64 [R1+0x28c8], R86 ;  /* 0x0028c85601007387 */ /* 0x0005e20000100a00 */
[----:B------:R-:W-:-:S03]  /*39140*/  IMAD.WIDE R72, R0, 0x4, R72 ;  /* 0x0000000400487825 */ /* 0x000fc600078e0248 */
[----:B------:R2:W-:Y:S01]  /*39150*/  STL.64 [R1+0x28d0], R84 ;  /* 0x0028d05401007387 */ /* 0x0005e20000100a00 */
[----:B-1----:R-:W-:-:S03]  /*39160*/  IMAD.WIDE R4, R0, 0x4, R80 ;  /* 0x0000000400047825 */ /* 0x002fc600078e0250 */
[----:B------:R1:W-:Y:S01]  /*39170*/  STL.64 [R1+0x28d8], R82 ;  /* 0x0028d85201007387 */ /* 0x0003e20000100a00 */
[----:B------:R-:W-:-:S03]  /*39180*/  IMAD.WIDE R70, R0, 0x4, R70 ;  /* 0x0000000400467825 */ /* 0x000fc600078e0246 */
[----:B------:R1:W-:Y:S01]  /*39190*/  STL.64 [R1+0x28e0], R4 ;  /* 0x0028e00401007387 */ /* 0x0003e20000100a00 */
[----:B------:R-:W-:-:S03]  /*391a0*/  IMAD.WIDE R68, R0, 0x4, R68 ;  /* 0x0000000400447825 */ /* 0x000fc600078e0244 */
[----:B------:R2:W-:Y:S01]  /*391b0*/  LDGSTS.E [R201+0x27a00], [R86.64], !P1 ;  /* 0x27a0000056c97fae */ /* 0x0005e2000c921844 */
[----:B------:R-:W-:-:S03]  /*391c0*/  IMAD.WIDE R66, R0, 0x4, R66 ;  /* 0x0000000400427825 */ /* 0x000fc600078e0242 */
[----:B------:R-:W-:Y:S01]  /*391d0*/  STL.64 [R1+0x4ae0], R78 ;  /* 0x004ae04e01007387 */ /* 0x000fe20000100a00 */
[----:B------:R-:W-:-:S03]  /*391e0*/  IMAD.WIDE R64, R0, 0x4, R64 ;  /* 0x0000000400407825 */ /* 0x000fc600078e0240 */
[----:B------:R1:W-:Y:S04]  /*391f0*/  LDGSTS.E [R201+0x27a80], [R84.64], !P1 ;  /* 0x27a8000054c97fae */ /* 0x0003e8000c921844 */
[----:B------:R-:W-:Y:S01]  /*39200*/  STL.64 [R1+0x4ae8], R76 ;  /* 0x004ae84c01007387 */ /* 0x000fe20000100a00 */
[----:B--2---:R-:W-:-:S03]  /*39210*/  IMAD.WIDE R86, R0, 0x4, R58 ;  /* 0x0000000400567825 */ /* 0x004fc600078e023a */
[----:B------:R2:W-:Y:S04]  /*39220*/  LDGSTS.E [R201+0x27b00], [R82.64], !P1 ;  /* 0x27b0000052c97fae */ /* 0x0005e8000c921844 */
[----:B------:R-:W-:Y:S01]  /*39230*/  STL.64 [R1+0x4af0], R74 ;  /* 0x004af04a01007387 */ /* 0x000fe20000100a00 */
[----:B-1----:R-:W-:-:S03]  /*39240*/  IMAD.WIDE R84, R0, 0x4, R60 ;  /* 0x0000000400547825 */ /* 0x002fc600078e023c */
[----:B------:R-:W-:Y:S01]  /*39250*/  STL.64 [R1+0x4af8], R72 ;  /* 0x004af84801007387 */ /* 0x000fe20000100a00 */
[----:B------:R-:W-:-:S03]  /*39260*/  IMAD.WIDE R88, R0, 0x4, R56 ;  /* 0x0000000400587825 */ /* 0x000fc600078e0238 */
[----:B------:R-:W-:Y:S01]  /*39270*/  STL.64 [R1+0x4b00], R70 ;  /* 0x004b004601007387 */ /* 0x000fe20000100a00 */
[----:B--2---:R-:W-:-:S03]  /*39280*/  IMAD.WIDE R82, R0, 0x4, R62 ;  /* 0x0000000400527825 */ /* 0x004fc600078e023e */
[----:B------:R-:W-:Y:S01]  /*39290*/  STL.64 [R1+0x4b08], R68 ;  /* 0x004b084401007387 */ /* 0x000fe20000100a00 */
[----:B------:R-:W-:-:S03]  /*392a0*/  IMAD.WIDE R90, R0, 0x4, R54 ;  /* 0x00000004005a7825 */ /* 0x000fc600078e0236 */
        /* <DEDUP_REMOVED lines=21> */
[----:B---3--:R-:W-:-:S03]  /*39400*/  IMAD.WIDE R152, R0, 0x4, R32 ;  /* 0x0000000400987825 */ /* 0x008fc600078e0220 */
[----:B------:R-:W-:Y:S01]  /*39410*/  STL.64 [R1+0x4b68], R100 ;  /* 0x004b686401007387 */ /* 0x000fe20000100a00 */
[----:B----4-:R-:W-:-:S03]  /*39420*/  IMAD.WIDE R162, R0, 0x4, R30 ;  /* 0x0000000400a27825 */ /* 0x010fc600078e021e */
[----:B------:R-:W-:Y:S01]  /*39430*/  STL.64 [R1+0x4b70], R102 ;  /* 0x004b706601007387 */ /* 0x000fe20000100a00 */
[----:B------:R-:W-:-:S03]  /*39440*/  IMAD.WIDE R164, R0, 0x4, R28 ;  /* 0x0000000400a47825 */ /* 0x000fc600078e021c */
[----:B------:R-:W-:Y:S01]  /*39450*/  STL.64 [R1+0x4b78], R104 ;  /* 0x004b786801007387 */ /* 0x000fe20000100a00 */
[----:B------:R-:W-:-:S03]  /*39460*/  IMAD.WIDE R166, R0, 0x4, R26 ;  /* 0x0000000400a67825 */ /* 0x000fc600078e021a */
[----:B------:R-:W-:Y:S01]  /*39470*/  STL.64 [R1+0x4b80], R146 ;  /* 0x004b809201007387 */ /* 0x000fe20000100a00 */
[----:B------:R-:W-:-:S03]  /*39480*/  IMAD.WIDE R22, R0, 0x4, R22 ;  /* 0x0000000400167825 */ /* 0x000fc600078e0216 */
[----:B------:R1:W-:Y:S01]  /*39490*/  LDGSTS.E [R201+0x27b80], [R4.64], !P1 ;  /* 0x27b8000004c97fae */ /* 0x0003e2000c921844 */
[----:B------:R-:W-:-:S03]  /*394a0*/  IMAD.WIDE R20, R0, 0x4, R20 ;  /* 0x0000000400147825 */ /* 0x000fc600078e0214 */
[----:B------:R-:W-:Y:S01]  /*394b0*/  STL.64 [R1+0x4b88], R148 ;  /* 0x004b889401007387 */ /* 0x000fe20000100a00 */
[----:B------:R-:W-:-:S03]  /*394c0*/  IMAD.WIDE R18, R0, 0x4, R18 ;  /* 0x0000000400127825 */ /* 0x000fc600078e0212 */
[----:B------:R-:W-:Y:S01]  /*394d0*/  STL.64 [R1+0x4b90], R150 ;  /* 0x004b909601007387 */ /* 0x000fe20000100a00 */
[----:B-1----:R-:W-:-:S03]  /*394e0*/  IMAD.WIDE R200, R0, 0x4, R24 ;  /* 0x0000000400c87825 */ /* 0x002fc600078e0218 */
[----:B------:R-:W-:Y:S04]  /*394f0*/  STL.64 [R1+0x4b98], R152 ;  /* 0x004b989801007387 */ /* 0x000fe80000100a00 */
        /* <DEDUP_REMOVED lines=10> */
[----:B------:R-:W-:Y:S04]  /*395a0*/  STL.64 [R1+0x1f98], R20 ;  /* 0x001f981401007387 */ /* 0x000fe80000100a00 */
[----:B------:R-:W-:Y:S04]  /*395b0*/  STL.64 [R1+0x20f8], R18 ;  /* 0x0020f81201007387 */ /* 0x000fe80000100a00 */
[----:B------:R-:W-:Y:S04]  /*395c0*/  STL.64 [R1+0x21a0], R16 ;  /* 0x0021a01001007387 */ /* 0x000fe80000100a00 */
[----:B------:R-:W-:Y:S04]  /*395d0*/  STL.64 [R1+0x4bc0], R46 ;  /* 0x004bc02e01007387 */ /* 0x000fe80000100a00 */
[----:B------:R-:W-:Y:S04]  /*395e0*/  STL.64 [R1+0x4bc8], R44 ;  /* 0x004bc82c01007387 */ /* 0x000fe80000100a00 */
[----:B------:R-:W-:Y:S04]  /*395f0*/  STL.64 [R1+0x4bd0], R48 ;  /* 0x004bd03001007387 */ /* 0x000fe80000100a00 */
[----:B------:R-:W-:Y:S04]  /*39600*/  STL.64 [R1+0x4bd8], R42 ;  /* 0x004bd82a01007387 */ /* 0x000fe80000100a00 */
[----:B------:R-:W-:Y:S04]  /*39610*/  STL [R1+0x2540], RZ ;  /* 0x002540ff01007387 */ /* 0x000fe80000100800 */
        /* <DEDUP_REMOVED lines=1769> */
[----:B------:R-:W-:Y:S01]  /*404b0*/  STL [R1+0x2a78], RZ ;  /* 0x002a78ff01007387 */ /* 0x000fe20000100800 */
[----:B------:R-:W-:-:S03]  /*404c0*/  IADD3 R2, R9, -0x23, RZ ;  /* 0xffffffdd09027810 */ /* 0x000fc60007ffe0ff */
[----:B------:R-:W-:Y:S04]  /*404d0*/  STL [R1+0x2a7c], RZ ;  /* 0x002a7cff01007387 */ /* 0x000fe80000100800 */
[----:B------:R-:W-:Y:S04]  /*404e0*/  STL [R1+0x2ae0], RZ ;  /* 0x002ae0ff01007387 */ /* 0x000fe80000100800 */
[----:B------:R-:W-:Y:S04]  /*404f0*/  STL [R1+0x2ae4], RZ ;  /* 0x002ae4ff01007387 */ /* 0x000fe80000100800 */
[----:B------:R-:W-:Y:S01]  /*40500*/  STL [R1+0x2ae8], RZ ;  /* 0x002ae8ff01007387 */ /* 0x000fe20000100800 */
[----:B------:R-:W-:-:S03]  /*40510*/  ISETP.GE.U32.AND P5, PT, R2, 0x7fffffbe, PT ;  /* 0x7fffffbe0200780c */ /* 0x000fc60003fa6070 */
        /* <DEDUP_REMOVED lines=22> */
[----:B------:R-:W-:-:S03]  /*40680*/  LOP3.LUT R5, R8, 0x40, RZ, 0x3c, !PT ;  /* 0x0000004008057812 */ /* 0x000fc600078e3cff */
[----:B------:R-:W-:Y:S01]  /*40690*/  STL [R1+0x2bfc], RZ ;  /* 0x002bfcff01007387 */ /* 0x000fe20000100800 */
[----:B------:R-:W-:-:S03]  /*406a0*/  IADD3 R2, R9, -0x33, RZ ;  /* 0xffffffcd09027810 */ /* 0x000fc60007ffe0ff */
[----:B------:R-:W2:Y:S04]  /*406b0*/  LDL.LU.64 R186, [R1+0x25a0] ;  /* 0x0025a00001ba7983 */ /* 0x000ea80000300a00 */
[----:B------:R-:W3:Y:S04]  /*406c0*/  LDL.LU.64 R188, [R1+0x25a8] ;  /* 0x0025a80001bc7983 */ /* 0x000ee80000300a00 */
[----:B------:R-:W4:Y:S01]  /*406d0*/  LDL.LU.64 R190, [R1+0x25c0] ;  /* 0x0025c00001be7983 */ /* 0x000f220000300a00 */
[----:B------:R-:W-:Y:S02]  /*406e0*/  ISETP.GE.U32.AND P6, PT, R2, 0x7fffffae, PT ;  /* 0x7fffffae0200780c */ /* 0x000fe40003fc6070 */
[----:B------:R-:W-:Y:S01]  /*406f0*/  IADD3 R2, R9, -0x37, RZ ;  /* 0xffffffc909027810 */ /* 0x000fe20007ffe0ff */
[----:B------:R1:W-:Y:S04]  /*40700*/  LDGSTS.E [R5+0x24400], [R78.64], !P5 ;  /* 0x244000004e057fae */ /* 0x0003e8000e921844 */
[----:B------:R1:W-:Y:S01]  /*40710*/  LDGSTS.E [R5+0x24480], [R76.64], !P5 ;  /* 0x244800004c057fae */ /* 0x0003e2000e921844 */
[----:B------:R-:W-:-:S03]  /*40720*/  ISETP.GE.U32.AND P3, PT, R2, 0x7fffffaa, PT ;  /* 0x7fffffaa0200780c */ /* 0x000fc60003f66070 */
[----:B------:R1:W-:Y:S01]  /*40730*/  LDGSTS.E [R5+0x24500], [R74.64], !P5 ;  /* 0x245000004a057fae */ /* 0x0003e2000e921844 */
[----:B------:R-:W-:-:S03]  /*40740*/  IADD3 R2, R9, -0x3b, RZ ;  /* 0xffffffc509027810 */ /* 0x000fc60007ffe0ff */
[----:B------:R1:W-:Y:S04]  /*40750*/  LDGSTS.E [R5+0x24580], [R72.64], !P5 ;  /* 0x2458000048057fae */ /* 0x0003e8000e921844 */
[----:B------:R1:W-:Y:S04]  /*40760*/  LDGSTS.E [R5+0x24c00], [R70.64], !P2 ;  /* 0x24c0000046057fae */ /* 0x0003e8000d121844 */
[----:B------:R-:W2:Y:S04]  /*40770*/  LDL.LU.64 R192, [R1+0x25c8] ;  /* 0x0025c80001c07983 */ /* 0x000ea80000300a00 */
[----:B------:R1:W-:Y:S04]  /*40780*/  LDGSTS.E [R5+0x24c80], [R68.64], !P2 ;  /* 0x24c8000044057fae */ /* 0x0003e8000d121844 */
[----:B------:R1:W-:Y:S01]  /*40790*/  LDGSTS.E [R5+0x24d00], [R66.64], !P2 ;  /* 0x24d0000042057fae */ /* 0x0003e2000d121844 */
[----:B------:R-:W-:-:S03]  /*407a0*/  ISETP.GE.U32.AND P1, PT, R2, 0x7fffffa6, PT ;  /* 0x7fffffa60200780c */ /* 0x000fc60003f26070 */
[----:B------:R1:W-:Y:S01]  /*407b0*/  LDGSTS.E [R5+0x24d80], [R64.64], !P2 ;  /* 0x24d8000040057fae */ /* 0x0003e2000d121844 */
[----:B------:R-:W-:-:S03]  /*407c0*/  IADD3 R2, R9, -0x3f, RZ ;  /* 0xffffffc109027810 */ /* 0x000fc60007ffe0ff */
[----:B------:R1:W-:Y:S04]  /*407d0*/  LDGSTS.E [R5+0x25400], [R82.64], !P4 ;  /* 0x2540000052057fae */ /* 0x0003e8000e121844 */
[----:B------:R-:W3:Y:S04]  /*407e0*/  LDL.LU.64 R194, [R1+0x2630] ;  /* 0x0026300001c27983 */ /* 0x000ee80000300a00 */
[----:B------:R1:W-:Y:S04]  /*407f0*/  LDGSTS.E [R5+0x25480], [R84.64], !P4 ;  /* 0x2548000054057fae */ /* 0x0003e8000e121844 */
[----:B------:R1:W-:Y:S04]  /*40800*/  LDGSTS.E [R5+0x25500], [R86.64], !P4 ;  /* 0x2550000056057fae */ /* 0x0003e8000e121844 */
[----:B------:R1:W-:Y:S01]  /*40810*/  LDGSTS.E [R5+0x25580], [R88.64], !P4 ;  /* 0x2558000058057fae */ /* 0x0003e2000e121844 */
[----:B------:R-:W-:-:S03]  /*40820*/  ISETP.GE.U32.AND P5, PT, R2, 0x7fffffa2, PT ;  /* 0x7fffffa20200780c */ /* 0x000fc60003fa6070 */
[----:B------:R1:W-:Y:S04]  /*40830*/  LDGSTS.E [R5+0x25c00], [R90.64], !P0 ;  /* 0x25c000005a057fae */ /* 0x0003e8000c121844 */
        /* <DEDUP_REMOVED lines=18> */
[----:B------:R-:W3:Y:S04]  /*40960*/  LDL.LU.64 R196, [R1+0x2638] ;  /* 0x0026380001c47983 */ /* 0x000ee80000300a00 */
[----:B------:R1:W-:Y:S04]  /*40970*/  LDGSTS.E [R5+0x27d80], [R16.64], !P5 ;  /* 0x27d8000010057fae */ /* 0x0003e8000e921844 */
[----:B------:R-:W3:Y:S04]  /*40980*/  LDL.LU.64 R198, [R1+0x2640] ;  /* 0x0026400001c67983 */ /* 0x000ee80000300a00 */
[----:B-1----:R-:W3:Y:S04]  /*40990*/  LDL.LU.64 R4, [R1+0x2648] ;  /* 0x0026480001047983 */ /* 0x002ee80000300a00 */
        /* <DEDUP_REMOVED lines=21> */
[----:B------:R-:W3:Y:S01]  /*40af0*/  LDL.LU.64 R180, [R1+0x1808] ;  /* 0x0018080001b47983 */ /* 0x000ee20000300a00 */
[----:B------:R-:W-:-:S04]  /*40b00*/  IADD3 R2, R9, -0x24, RZ ;  /* 0xffffffdc09027810 */ /* 0x000fc80007ffe0ff */
[----:B------:R-:W-:Y:S02]  /*40b10*/  ISETP.GE.U32.AND P2, PT, R2, 0x7fffffbd, PT ;  /* 0x7fffffbd0200780c */ /* 0x000fe40003f46070 */
[----:B------:R-:W-:-:S04]  /*40b20*/  IADD3 R2, R9, -0x28, RZ ;  /* 0xffffffd809027810 */ /* 0x000fc80007ffe0ff */
[----:B------:R-:W-:Y:S02]  /*40b30*/  ISETP.GE.U32.AND P4, PT, R2, 0x7fffffb9, PT ;  /* 0x7fffffb90200780c */ /* 0x000fe40003f86070 */
[----:B------:R-:W-:Y:S01]  /*40b40*/  IADD3 R2, R9, -0x2c, RZ ;  /* 0xffffffd409027810 */ /* 0x000fe20007ffe0ff */
[C---:B----4-:R-:W-:Y:S02]  /*40b50*/  IMAD.WIDE R52, R0.reuse, 0x4, R190 ;  /* 0x0000000400347825 */ /* 0x050fe400078e02be */
[----:B------:R-:W4:Y:S04]  /*40b60*/  LDL.LU.64 R190, [R1+0x1340] ;  /* 0x0013400001be7983 */ /* 0x000f280000300a00 */
[----:B------:R-:W4:Y:S04]  /*40b70*/  LDL.LU.64 R182, [R1+0x12c8] ;  /* 0x0012c80001b67983 */ /* 0x000f280000300a00 */
[----:B------:R-:W4:Y:S01]  /*40b80*/  LDL.LU.64 R184, [R1+0x12c0] ;  /* 0x0012c00001b87983 */ /* 0x000f220000300a00 */
[----:B--2---:R-:W-:-:S03]  /*40b90*/  IMAD.WIDE R54, R0, 0x4, R192 ;  /* 0x0000000400367825 */ /* 0x004fc600078e02c0 */
[----:B------:R-:W2:Y:S01]  /*40ba0*/  LDL.LU.64 R192, [R1+0x12b8] ;  /* 0x0012b80001c07983 */ /* 0x000ea20000300a00 */
[----:B------:R-:W-:-:S04]  /*40bb0*/  IMAD.WIDE R50, R0, 0x4, R186 ;  /* 0x0000000400327825 */ /* 0x000fc800078e02ba */
[C---:B---3--:R-:W-:Y:S02]  /*40bc0*/  IMAD.WIDE R56, R0.reuse, 0x4, R194 ;  /* 0x0000000400387825 */ /* 0x048fe400078e02c2 */
[----:B------:R-:W3:Y:S04]  /*40bd0*/  LDL.LU.64 R194, [R1+0x12b0] ;  /* 0x0012b00001c27983 */ /* 0x000ee80000300a00 */
[----:B------:R-:W-:Y:S04]  /*40be0*/  STL.64 [R1+0x4be0], R50 ;  /* 0x004be03201007387 */ /* 0x000fe80000100a00 */
[----:B------:R-:W-:Y:S04]  /*40bf0*/  STL.64 [R1+0x4be8], R52 ;  /* 0x004be83401007387 */ /* 0x000fe80000100a00 */
[----:B------:R-:W-:Y:S04]  /*40c00*/  STL.64 [R1+0x4bf0], R54 ;  /* 0x004bf03601007387 */ /* 0x000fe80000100a00 */
[----:B------:R-:W-:Y:S01]  /*40c10*/  STL.64 [R1+0x4bf8], R56 ;  /* 0x004bf83801007387 */ /* 0x000fe20000100a00 */
[----:B------:R-:W-:-:S03]  /*40c20*/  IMAD.WIDE R58, R0, 0x4, R188 ;  /* 0x00000004003a7825 */ /* 0x000fc600078e02bc */
[----:B------:R-:W3:Y:S04]  /*40c30*/  LDL.LU.64 R186, [R1+0x12a8] ;  /* 0x0012a80001ba7983 */ /* 0x000ee80000300a00 */
[----:B------:R-:W3:Y:S01]  /*40c40*/  LDL.LU.64 R172, [R1+0x16e0] ;  /* 0x0016e00001ac7983 */ /* 0x000ee20000300a00 */
[----:B------:R-:W-:Y:S02]  /*40c50*/  ISETP.GE.U32.AND P0, PT, R2, 0x7fffffb5, PT ;  /* 0x7fffffb50200780c */ /* 0x000fe40003f06070 */
[----:B------:R-:W-:Y:S02]  /*40c60*/  IADD3 R2, R9, -0x30, RZ ;  /* 0xffffffd009027810 */ /* 0x000fe40007ffe0ff */
[----:B------:R-:W-:Y:S02]  /*40c70*/  LOP3.LUT R8, R8, 0x60, RZ, 0x3c, !PT ;  /* 0x0000006008087812 */ /* 0x000fe400078e3cff */
[----:B------:R-:W-:-:S02]  /*40c80*/  ISETP.GE.U32.AND P6, PT, R2, 0x7fffffb1, PT ;  /* 0x7fffffb10200780c */ /* 0x000fc40003fc6070 */
[C---:B------:R-:W-:Y:S01]  /*40c90*/  IADD3 R2, R9.reuse, -0x34, RZ ;  /* 0xffffffcc09027810 */ /* 0x040fe20007ffe0ff */
[----:B------:R1:W-:Y:S03]  /*40ca0*/  LDGSTS.E [R8+0x24600], [R46.64], !P2 ;  /* 0x246000002e087fae */ /* 0x0003e6000d121844 */
[----:B------:R-:W-:Y:S01]  /*40cb0*/  ISETP.GE.U32.AND P3, PT, R2, 0x7fffffad, PT ;  /* 0x7fffffad0200780c */ /* 0x000fe20003f66070 */
[----:B------:R1:W-:Y:S01]  /*40cc0*/  LDGSTS.E [R8+0x24680], [R44.64], !P2 ;  /* 0x246800002c087fae */ /* 0x0003e2000d121844 */
[----:B------:R-:W-:-:S03]  /*40cd0*/  IADD3 R2, R9, -0x38, RZ ;  /* 0xffffffc809027810 */ /* 0x000fc60007ffe0ff */
[----:B------:R1:W-:Y:S01]  /*40ce0*/  LDGSTS.E [R8+0x24700], [R48.64], !P2 ;  /* 0x2470000030087fae */ /* 0x0003e2000d121844 */
[----:B------:R-:W-:-:S03]  /*40cf0*/  ISETP.GE.U32.AND P1, PT, R2, 0x7fffffa9, PT ;  /* 0x7fffffa90200780c */ /* 0x000fc60003f26070 */
[----:B------:R1:W-:Y:S01]  /*40d00*/  LDGSTS.E [R8+0x24780], [R42.64], !P2 ;  /* 0x247800002a087fae */ /* 0x0003e2000d121844 */
[----:B------:R-:W-:-:S03]  /*40d10*/  IADD3 R2, R9, -0x3c, RZ ;  /* 0xffffffc409027810 */ /* 0x000fc60007ffe0ff */
[----:B------:R1:W-:Y:S04]  /*40d20*/  LDGSTS.E [R8+0x24e00], [R50.64], !P4 ;  /* 0x24e0000032087fae */ /* 0x0003e8000e121844 */
[----:B------:R1:W-:Y:S04]  /*40d30*/  LDGSTS.E [R8+0x24e80], [R52.64], !P4 ;  /* 0x24e8000034087fae */ /* 0x0003e8000e121844 */
[----:B------:R1:W-:Y:S01]  /*40d40*/  LDGSTS.E [R8+0x24f00], [R54.64], !P4 ;  /* 0x24f0000036087fae */ /* 0x0003e2000e121844 */
[----:B------:R-:W-:-:S03]  /*40d50*/  IMAD.WIDE R60, R0, 0x4, R196 ;  /* 0x00000004003c7825 */ /* 0x000fc600078e02c4 */
[----:B------:R1:W-:Y:S04]  /*40d60*/  LDGSTS.E [R8+0x24f80], [R56.64], !P4 ;  /* 0x24f8000038087fae */ /* 0x0003e8000e121844 */
[----:B------:R-:W3:Y:S01]  /*40d70*/  LDL.LU.64 R196, [R1+0x12a0] ;  /* 0x0012a00001c47983 */ /* 0x000ee20000300a00 */
[----:B------:R-:W-:-:S03]  /*40d80*/  IMAD.WIDE R62, R0, 0x4, R198 ;  /* 0x00000004003e7825 */ /* 0x000fc600078e02c6 */
[----:B------:R1:W-:Y:S01]  /*40d90*/  LDGSTS.E [R8+0x25600], [R58.64], !P0 ;  /* 0x256000003a087fae */ /* 0x0003e2000c121844 */
[----:B------:R-:W-:-:S03]  /*40da0*/  IMAD.WIDE R80, R0, 0x4, R4 ;  /* 0x0000000400507825 */ /* 0x000fc600078e0204 */
[----:B------:R1:W-:Y:S04]  /*40db0*/  LDGSTS.E [R8+0x25680], [R60.64], !P0 ;  /* 0x256800003c087fae */ /* 0x0003e8000c121844 */
[----:B------:R-:W3:Y:S04]  /*40dc0*/  LDL.LU.64 R4, [R1+0x1298] ;  /* 0x0012980001047983 */ /* 0x000ee80000300a00 */
[----:B------:R-:W-:Y:S04]  /*40dd0*/  STL.64 [R1+0x4c00], R58 ;  /* 0x004c003a01007387 */ /* 0x000fe80000100a00 */
[----:B------:R-:W-:Y:S04]  /*40de0*/  STL.64 [R1+0x4c08], R60 ;  /* 0x004c083c01007387 */ /* 0x000fe80000100a00 */
[----:B------:R-:W-:Y:S04]  /*40df0*/  STL.64 [R1+0x4c10], R62 ;  /* 0x004c103e01007387 */ /* 0x000fe80000100a00 */
[----:B------:R-:W3:Y:S04]  /*40e00*/  LDL.LU.64 R198, [R1+0x1290] ;  /* 0x0012900001c67983 */ /* 0x000ee80000300a00 */
[----:B------:R-:W3:Y:S04]  /*40e10*/  LDL.LU.64 R176, [R1+0x1288] ;  /* 0x0012880001b07983 */ /* 0x000ee80000300a00 */
[----:B------:R-:W3:Y:S04]  /*40e20*/  LDL.LU.64 R178, [R1+0x1280] ;  /* 0x0012800001b27983 */ /* 0x000ee80000300a00 */
[----:B------:R-:W3:Y:S01]  /*40e30*/  LDL.LU.64 R188, [R1+0x1268] ;  /* 0x0012680001bc7983 */ /* 0x000ee20000300a00 */
[----:B------:R-:W-:-:S02]  /*40e40*/  ISETP.GE.U32.AND P5, PT, R2, 0x7fffffa5, PT ;  /* 0x7fffffa50200780c */ /* 0x000fc40003fa6070 */
[C---:B------:R-:W-:Y:S01]  /*40e50*/  IADD3 R2, R9.reuse, -0x40, RZ ;  /* 0xffffffc009027810 */ /* 0x040fe20007ffe0ff */
[----:B------:R1:W-:Y:S01]  /*40e60*/  LDGSTS.E [R8+0x25700], [R62.64], !P0 ;  /* 0x257000003e087fae */ /* 0x0003e2000c121844 */
[----:B------:R-:W-:-:S03]  /*40e70*/  IADD3 R3, R9, 0x1f, RZ ;  /* 0x0000001f09037810 */ /* 0x000fc60007ffe0ff */
[----:B------:R1:W-:Y:S04]  /*40e80*/  LDGSTS.E [R8+0x25780], [R80.64], !P0 ;  /* 0x2578000050087fae */ /* 0x0003e8000c121844 */
[----:B-1----:R-:W3:Y:S01]  /*40e90*/  LDL.LU.64 R8, [R1+0x1260] ;  /* 0x0012600001087983 */ /* 0x002ee20000300a00 */
[----:B------:R-:W-:Y:S01]  /*40ea0*/  ISETP.NE.U32.AND P2, PT, R252, RZ, PT ;  /* 0x000000fffc00720c */ /* 0x000fe20003f45070 */
[----:B------:R-:W-:-:S04]  /*40eb0*/  IMAD.MOV.U32 R252, RZ, RZ, c[0x0][0x18c] ;  /* 0x00006300fffc7624 */ /* 0x000fc800078e00ff */
[----:B------:R-:W-:Y:S01]  /*40ec0*/  IMAD.SHL.U32 R252, R252, 0x20, RZ ;  /* 0x00000020fcfc7824 */ /* 0x000fe200078e00ff */
[----:B------:R-:W-:Y:S02]  /*40ed0*/  ISETP.GE.U32.AND P4, PT, R2, 0x7fffffa1, PT ;  /* 0x7fffffa10200780c */ /* 0x000fe40003f86070 */
[----:B------:R-:W-:Y:S01]  /*40ee0*/  ISETP.GE.AND P0, PT, R3, 0x20, PT ;  /* 0x000000200300780c */ /* 0x000fe20003f06270 */
[C---:B------:R-:W-:Y:S01]  /*40ef0*/  IMAD.WIDE R246, R252.reuse, 0x4, R246 ;  /* 0x00000004fcf67825 */ /* 0x040fe200078e02f6 */
[----:B------:R-:W-:Y:S04]  /*40f00*/  STL.64 [R1+0x4c18], R80 ;  /* 0x004c185001007387 */ /* 0x000fe80000100a00 */
[----:B------:R-:W-:Y:S01]  /*40f10*/  STL.64 [R1+0x4ff0], R246 ;  /* 0x004ff0f601007387 */ /* 0x000fe20000100a00 */
[----:B------:R-:W-:-:S05]  /*40f20*/  IMAD.WIDE R2, R252, 0x4, R180 ;  /* 0x00000004fc027825 */ /* 0x000fca00078e02b4 */
[----:B------:R4:W-:Y:S04]  /*40f30*/  STL.64 [R1+0x2d18], R2 ;  /* 0x002d180201007387 */ /* 0x0009e80000100a00 */
[----:B------:R-:W3:Y:S04]  /*40f40*/  LDL.LU.64 R174, [R1+0x16e8] ;  /* 0x0016e80001ae7983 */ /* 0x000ee80000300a00 */
[----:B------:R-:W3:Y:S01]  /*40f50*/  LDL.LU.64 R180, [R1+0x1248] ;  /* 0x0012480001b47983 */ /* 0x000ee20000300a00 */
[----:B----4-:R-:W-:-:S04]  /*40f60*/  IMAD.WIDE R2, R252, 0x4, R190 ;  /* 0x00000004fc027825 */ /* 0x010fc800078e02be */
[C---:B------:R-:W-:Y:S01]  /*40f70*/  IMAD.WIDE R10, R252.reuse, 0x4, R182 ;  /* 0x00000004fc0a7825 */ /* 0x040fe200078e02b6 */
[----:B------:R1:W-:Y:S04]  /*40f80*/  STL.64 [R1+0x2d20], R2 ;  /* 0x002d200201007387 */ /* 0x0003e80000100a00 */
[----:B------:R-:W4:Y:S04]  /*40f90*/  LDL.LU.64 R190, [R1+0x1240] ;  /* 0x0012400001be7983 */ /* 0x000f280000300a00 */
[----:B------:R-:W-:Y:S01]  /*40fa0*/  STL.64 [R1+0x2d28], R10 ;  /* 0x002d280a01007387 */ /* 0x000fe20000100a00 */
[----:B-1----:R-:W-:-:S04]  /*40fb0*/  IMAD.WIDE R2, R252, 0x4, R184 ;  /* 0x00000004fc027825 */ /* 0x002fc800078e02b8 */
[C---:B--2---:R-:W-:Y:S02]  /*40fc0*/  IMAD.WIDE R6, R252.reuse, 0x4, R192 ;  /* 0x00000004fc067825 */ /* 0x044fe400078e02c0 */
[----:B------:R-:W2:Y:S04]  /*40fd0*/  LDL.LU.64 R192, [R1+0x1238] ;  /* 0x0012380001c07983 */ /* 0x000ea80000300a00 */
[----:B------:R3:W-:Y:S04]  /*40fe0*/  STL.64 [R1+0x2d30], R2 ;  /* 0x002d300201007387 */ /* 0x0007e80000100a00 */
[----:B------:R1:W-:Y:S01]  /*40ff0*/  STL.64 [R1+0x12b8], R6 ;  /* 0x0012b80601007387 */ /* 0x0003e20000100a00 */
[----:B---3--:R-:W-:-:S03]  /*41000*/  IMAD.WIDE R2, R252, 0x4, R194 ;  /* 0x00000004fc027825 */ /* 0x008fc600078e02c2 */
[----:B------:R-:W3:Y:S04]  /*41010*/  LDL.LU.64 R194, [R1+0x1230] ;  /* 0x0012300001c27983 */ /* 0x000ee80000300a00 */
[----:B------:R1:W-:Y:S04]  /*41020*/  STL.64 [R1+0x12b0], R2 ;  /* 0x0012b00201007387 */ /* 0x0003e80000100a00 */
[----:B------:R-:W3:Y:S04]  /*41030*/  LDL.LU.64 R182, [R1+0x1228] ;  /* 0x0012280001b67983 */ /* 0x000ee80000300a00 */
[----:B------:R-:W3:Y:S01]  /*41040*/  LDL.LU.64 R184, [R1+0x1220] ;  /* 0x0012200001b87983 */ /* 0x000ee20000300a00 */
[----:B------:R-:W-:-:S03]  /*41050*/  IMAD.WIDE R88, R252, 0x4, R186 ;  /* 0x00000004fc587825 */ /* 0x000fc600078e02ba */
[----:B------:R-:W3:Y:S01]  /*41060*/  LDL.LU.64 R186, [R1+0x1218] ;  /* 0x0012180001ba7983 */ /* 0x000ee20000300a00 */
[----:B------:R-:W-:-:S05]  /*41070*/  IMAD.WIDE R10, R252, 0x4, R172 ;  /* 0x00000004fc0a7825 */ /* 0x000fca00078e02ac */
[----:B------:R-:W-:Y:S01]  /*41080*/  STL.64 [R1+0x2d38], R10 ;  /* 0x002d380a01007387 */ /* 0x000fe20000100a00 */
[----:B-1----:R-:W-:-:S03]  /*41090*/  IMAD.WIDE R6, R252, 0x4, R196 ;  /* 0x00000004fc067825 */ /* 0x002fc600078e02c4 */
[----:B------:R-:W3:Y:S04]  /*410a0*/  LDL.LU.64 R196, [R1+0x1800] ;  /* 0x0018000001c47983 */ /* 0x000ee80000300a00 */
[----:B------:R-:W-:Y:S01]  /*410b0*/  STL.64 [R1+0x12a0], R6 ;  /* 0x0012a00601007387 */ /* 0x000fe20000100a00 */
[----:B------:R-:W-:-:S03]  /*410c0*/  IMAD.WIDE R2, R252, 0x4, R4 ;  /* 0x00000004fc027825 */ /* 0x000fc600078e0204 */
[----:B------:R-:W3:Y:S04]  /*410d0*/  LDL.LU.64 R4, [R1+0x1210] ;  /* 0x0012100001047983 */ /* 0x000ee80000300a00 */
[----:B------:R1:W-:Y:S04]  /*410e0*/  STL.64 [R1+0x2d40], R2 ;  /* 0x002d400201007387 */ /* 0x0003e80000100a00 */
[----:B------:R-:W-:Y:S04]  /*410f0*/  STL.64 [R1+0x12a8], R88 ;  /* 0x0012a85801007387 */ /* 0x000fe80000100a00 */
[----:B------:R-:W-:Y:S01]  /*41100*/  STL.64 [R1+0x4c20], R88 ;  /* 0x004c205801007387 */ /* 0x000fe20000100a00 */
[----:B-1----:R-:W-:-:S03]  /*41110*/  IMAD.WIDE R2, R252, 0x4, R198 ;  /* 0x00000004fc027825 */ /* 0x002fc600078e02c6 */
[----:B------:R-:W3:Y:S01]  /*41120*/  LDL.LU.64 R198, [R1+0x1208] ;  /* 0x0012080001c67983 */ /* 0x000ee20000300a00 */
[----:B------:R-:W-:-:S03]  /*41130*/  IMAD.WIDE R10, R252, 0x4, R176 ;  /* 0x00000004fc0a7825 */ /* 0x000fc600078e02b0 */
[----:B------:R1:W-:Y:S01]  /*41140*/  STL.64 [R1+0x2d48], R2 ;  /* 0x002d480201007387 */ /* 0x0003e20000100a00 */
[----:B------:R-:W-:-:S03]  /*41150*/  IMAD.WIDE R6, R252, 0x4, R178 ;  /* 0x00000004fc067825 */ /* 0x000fc600078e02b2 */
[----:B------:R1:W-:Y:S04]  /*41160*/  STL.64 [R1+0x1288], R10 ;  /* 0x0012880a01007387 */ /* 0x0003e80000100a00 */
[----:B------:R1:W-:Y:S02]  /*41170*/  STL.64 [R1+0x1280], R6 ;  /* 0x0012800601007387 */ /* 0x0003e40000100a00 */
[C---:B-1----:R-:W-:Y:S02]  /*41180*/  IMAD.WIDE R2, R252.reuse, 0x4, R188 ;  /* 0x00000004fc027825 */ /* 0x042fe400078e02bc */
[----:B------:R-:W3:Y:S04]  /*41190*/  LDL.LU.64 R172, [R1+0x1200] ;  /* 0x0012000001ac7983 */ /* 0x000ee80000300a00 */
[----:B------:R4:W-:Y:S04]  /*411a0*/  STL.64 [R1+0x1268], R2 ;  /* 0x0012680201007387 */ /* 0x0009e80000100a00 */
[----:B------:R-:W3:Y:S04]  /*411b0*/  LDL.LU.64 R176, [R1+0x1188] ;  /* 0x0011880001b07983 */ /* 0x000ee80000300a00 */
[----:B------:R-:W3:Y:S04]  /*411c0*/  LDL.LU.64 R178, [R1+0x1180] ;  /* 0x0011800001b27983 */ /* 0x000ee80000300a00 */
[----:B------:R-:W3:Y:S01]  /*411d0*/  LDL.LU.64 R188, [R1+0x1178] ;  /* 0x0011780001bc7983 */ /* 0x000ee20000300a00 */
[----:B------:R-:W-:-:S03]  /*411e0*/  IMAD.WIDE R86, R252, 0x4, R8 ;  /* 0x00000004fc567825 */ /* 0x000fc600078e0208 */
[----:B------:R-:W3:Y:S01]  /*411f0*/  LDL.LU.64 R8, [R1+0x1170] ;  /* 0x0011700001087983 */ /* 0x000ee20000300a00 */
[----:B------:R-:W-:-:S04]  /*41200*/  IMAD.WIDE R10, R252, 0x4, R174 ;  /* 0x00000004fc0a7825 */ /* 0x000fc800078e02ae */
[C---:B------:R-:W-:Y:S01]  /*41210*/  IMAD.WIDE R6, R252.reuse, 0x4, R180 ;  /* 0x00000004fc067825 */ /* 0x040fe200078e02b4 */
[----:B------:R-:W-:Y:S03]  /*41220*/  STL.64 [R1+0x2d50], R10 ;  /* 0x002d500a01007387 */ /* 0x000fe60000100a00 */
[C---:B----4-:R-:W-:Y:S02]  /*41230*/  IMAD.WIDE R2, R252.reuse, 0x4, R190 ;  /* 0x00000004fc027825 */ /* 0x050fe400078e02be */
[----:B------:R-:W4:Y:S04]  /*41240*/  LDL.LU.64 R190, [R1+0x1820] ;  /* 0x0018200001be7983 */ /* 0x000f280000300a00 */
[----:B------:R2:W-:Y:S04]  /*41250*/  STL.64 [R1+0x1248], R6 ;  /* 0x0012480601007387 */ /* 0x0005e80000100a00 */
[----:B------:R-:W-:Y:S04]  /*41260*/  STL.64 [R1+0x1260], R86 ;  /* 0x0012605601007387 */ /* 0x000fe80000100a00 */
[----:B------:R3:W-:Y:S01]  /*41270*/  STL.64 [R1+0x1240], R2 ;  /* 0x0012400201007387 */ /* 0x0007e20000100a00 */
[----:B--2---:R-:W-:-:S03]  /*41280*/  IMAD.WIDE R6, R252, 0x4, R192 ;  /* 0x00000004fc067825 */ /* 0x004fc600078e02c0 */
[----:B------:R-:W-:Y:S04]  /*41290*/  STL.64 [R1+0x4c28], R86 ;  /* 0x004c285601007387 */ /* 0x000fe80000100a00 */
[----:B------:R-:W2:Y:S04]  /*412a0*/  LDL.LU.64 R192, [R1+0x1168] ;  /* 0x0011680001c07983 */ /* 0x000ea80000300a00 */
[----:B------:R1:W-:Y:S01]  /*412b0*/  STL.64 [R1+0x1238], R6 ;  /* 0x0012380601007387 */ /* 0x0003e20000100a00 */
[----:B---3--:R-:W-:-:S03]  /*412c0*/  IMAD.WIDE R2, R252, 0x4, R194 ;  /* 0x00000004fc027825 */ /* 0x008fc600078e02c2 */
[----:B------:R-:W3:Y:S04]  /*412d0*/  LDL.LU.64 R194, [R1+0x1160] ;  /* 0x0011600001c27983 */ /* 0x000ee80000300a00 */
[----:B------:R1:W-:Y:S02]  /*412e0*/  STL.64 [R1+0x1230], R2 ;  /* 0x0012300201007387 */ /* 0x0003e40000100a00 */
[----:B-1----:R-:W-:-:S05]  /*412f0*/  IMAD.WIDE R6, R252, 0x4, R182 ;  /* 0x00000004fc067825 */ /* 0x002fca00078e02b6 */
[----:B------:R-:W-:Y:S04]  /*41300*/  STL.64 [R1+0x1228], R6 ;  /* 0x0012280601007387 */ /* 0x000fe80000100a00 */
[----:B------:R-:W3:Y:S01]  /*41310*/  LDL.LU.64 R174, [R1+0x1158] ;  /* 0x0011580001ae7983 */ /* 0x000ee20000300a00 */
[----:B------:R-:W-:-:S05]  /*41320*/  IMAD.WIDE R2, R252, 0x4, R184 ;  /* 0x00000004fc027825 */ /* 0x000fca00078e02b8 */
[----:B------:R1:W-:Y:S04]  /*41330*/  STL.64 [R1+0x1220], R2 ;  /* 0x0012200201007387 */ /* 0x0003e80000100a00 */
[----:B------:R-:W3:Y:S04]  /*41340*/  LDL.LU.64 R180, [R1+0x1150] ;  /* 0x0011500001b47983 */ /* 0x000ee80000300a00 */
[----:B------:R-:W3:Y:S04]  /*41350*/  LDL.LU.64 R182, [R1+0x1128] ;  /* 0x0011280001b67983 */ /* 0x000ee80000300a00 */
[----:B------:R-:W3:Y:S01]  /*41360*/  LDL.LU.64 R184, [R1+0x1120] ;  /* 0x0011200001b87983 */ /* 0x000ee20000300a00 */
[----:B------:R-:W-:-:S03]  /*41370*/  IMAD.WIDE R84, R252, 0x4, R186 ;  /* 0x00000004fc547825 */ /* 0x000fc600078e02ba */
[----:B------:R-:W3:Y:S01]  /*41380*/  LDL.LU.64 R186, [R1+0x1118] ;  /* 0x0011180001ba7983 */ /* 0x000ee20000300a00 */
[----:B-1----:R-:W-:-:S04]  /*41390*/  IMAD.WIDE R2, R252, 0x4, R196 ;  /* 0x00000004fc027825 */ /* 0x002fc800078e02c4 */
[C---:B------:R-:W-:Y:S02]  /*413a0*/  IMAD.WIDE R6, R252.reuse, 0x4, R4 ;  /* 0x00000004fc067825 */ /* 0x040fe400078e0204 */
[----:B------:R-:W3:Y:S04]  /*413b0*/  LDL.LU.64 R4, [R1+0x1828] ;  /* 0x0018280001047983 */ /* 0x000ee80000300a00 */
[----:B------:R1:W-:Y:S04]  /*413c0*/  STL.64 [R1+0x2d58], R2 ;  /* 0x002d580201007387 */ /* 0x0003e80000100a00 */
[----:B------:R-:W-:Y:S04]  /*413d0*/  STL.64 [R1+0x1210], R6 ;  /* 0x0012100601007387 */ /* 0x000fe80000100a00 */
[----:B------:R-:W3:Y:S01]  /*413e0*/  LDL.LU.64 R196, [R1+0x1110] ;  /* 0x0011100001c47983 */ /* 0x000ee20000300a00 */
[----:B-1----:R-:W-:-:S03]  /*413f0*/  IMAD.WIDE R2, R252, 0x4, R198 ;  /* 0x00000004fc027825 */ /* 0x002fc600078e02c6 */
[----:B------:R-:W3:Y:S04]  /*41400*/  LDL.LU.64 R198, [R1+0x1108] ;  /* 0x0011080001c67983 */ /* 0x000ee80000300a00 */
[----:B------:R1:W-:Y:S04]  /*41410*/  STL.64 [R1+0x1208], R2 ;  /* 0x0012080201007387 */ /* 0x0003e80000100a00 */
[----:B------:R-:W-:Y:S04]  /*41420*/  STL.64 [R1+0x1218], R84 ;  /* 0x0012185401007387 */ /* 0x000fe80000100a00 */
[----:B------:R-:W-:Y:S01]  /*41430*/  STL.64 [R1+0x4c30], R84 ;  /* 0x004c305401007387 */ /* 0x000fe20000100a00 */
[----:B-1----:R-:W-:-:S05]  /*41440*/  IMAD.WIDE R2, R252, 0x4, R172 ;  /* 0x00000004fc027825 */ /* 0x002fca00078e02ac */
[----:B------:R1:W-:Y:S01]  /*41450*/  STL.64 [R1+0x1200], R2 ;  /* 0x0012000201007387 */ /* 0x0003e20000100a00 */
[----:B------:R-:W-:-:S04]  /*41460*/  IMAD.WIDE R10, R252, 0x4, R176 ;  /* 0x00000004fc0a7825 */ /* 0x000fc800078e02b0 */
[C---:B------:R-:W-:Y:S01]  /*41470*/  IMAD.WIDE R6, R252.reuse, 0x4, R178 ;  /* 0x00000004fc067825 */ /* 0x040fe200078e02b2 */
[----:B------:R-:W-:Y:S03]  /*41480*/  STL.64 [R1+0x1188], R10 ;  /* 0x0011880a01007387 */ /* 0x000fe60000100a00 */
[C---:B-1----:R-:W-:Y:S01]  /*41490*/  IMAD.WIDE R2, R252.reuse, 0x4, R188 ;  /* 0x00000004fc027825 */ /* 0x042fe200078e02bc */
[----:B------:R-:W-:Y:S04]  /*414a0*/  STL.64 [R1+0x1180], R6 ;  /* 0x0011800601007387 */ /* 0x000fe80000100a00 */
[----:B------:R-:W3:Y:S04]  /*414b0*/  LDL.LU.64 R172, [R1+0x1100] ;  /* 0x0011000001ac7983 */ /* 0x000ee80000300a00 */
[----:B------:R4:W-:Y:S04]  /*414c0*/  STL.64 [R1+0x1178], R2 ;  /* 0x0011780201007387 */ /* 0x0009e80000100a00 */
[----:B------:R-:W3:Y:S04]  /*414d0*/  LDL.LU.64 R176, [R1+0x10f8] ;  /* 0x0010f80001b07983 */ /* 0x000ee80000300a00 */
[----:B------:R-:W3:Y:S01]  /*414e0*/  LDL.LU.64 R178, [R1+0x10f0] ;  /* 0x0010f00001b27983 */ /* 0x000ee20000300a00 */
[----:B------:R-:W-:-:S03]  /*414f0*/  IMAD.WIDE R82, R252, 0x4, R8 ;  /* 0x00000004fc527825 */ /* 0x000fc600078e0208 */
[----:B------:R-:W3:Y:S04]  /*41500*/  LDL.LU.64 R188, [R1+0x10e8] ;  /* 0x0010e80001bc7983 */ /* 0x000ee80000300a00 */
[----:B------:R-:W3:Y:S01]  /*41510*/  LDL.LU.64 R8, [R1+0x10e0] ;  /* 0x0010e00001087983 */ /* 0x000ee20000300a00 */
[----:B----4-:R-:W-:-:S03]  /*41520*/  IMAD.WIDE R2, R252, 0x4, R190 ;  /* 0x00000004fc027825 */ /* 0x010fc600078e02be */
[----:B------:R-:W4:Y:S04]  /*41530*/  LDL.LU.64 R190, [R1+0x18b0] ;  /* 0x0018b00001be7983 */ /* 0x000f280000300a00 */
[----:B------:R3:W-:Y:S01]  /*41540*/  STL.64 [R1+0x2d68], R2 ;  /* 0x002d680201007387 */ /* 0x0007e20000100a00 */
[----:B--2---:R-:W-:-:S03]  /*41550*/  IMAD.WIDE R6, R252, 0x4, R192 ;  /* 0x00000004fc067825 */ /* 0x004fc600078e02c0 */
[----:B------:R-:W2:Y:S04]  /*41560*/  LDL.LU.64 R192, [R1+0x10c8] ;  /* 0x0010c80001c07983 */ /* 0x000ea80000300a00 */
[----:B------:R-:W-:Y:S01]  /*41570*/  STL.64 [R1+0x1168], R6 ;  /* 0x0011680601007387 */ /* 0x000fe20000100a00 */
[----:B---3--:R-:W-:-:S03]  /*41580*/  IMAD.WIDE R2, R252, 0x4, R194 ;  /* 0x00000004fc027825 */ /* 0x008fc600078e02c2 */
[----:B------:R-:W3:Y:S04]  /*41590*/  LDL.LU.64 R194, [R1+0x10c0] ;  /* 0x0010c00001c27983 */ /* 0x000ee80000300a00 */
[----:B------:R-:W-:Y:S04]  /*415a0*/  STL.64 [R1+0x1170], R82 ;  /* 0x0011705201007387 */ /* 0x000fe80000100a00 */
[----:B------:R1:W-:Y:S04]  /*415b0*/  STL.64 [R1+0x1160], R2 ;  /* 0x0011600201007387 */ /* 0x0003e80000100a00 */
[----:B------:R-:W-:Y:S01]  /*415c0*/  STL.64 [R1+0x4c38], R82 ;  /* 0x004c385201007387 */ /* 0x000fe20000100a00 */
[----:B-1----:R-:W-:-:S04]  /*415d0*/  IMAD.WIDE R2, R252, 0x4, R174 ;  /* 0x00000004fc027825 */ /* 0x002fc800078e02ae */
[C---:B------:R-:W-:Y:S01]  /*415e0*/  IMAD.WIDE R10, R252.reuse, 0x4, R180 ;  /* 0x00000004fc0a7825 */ /* 0x040fe200078e02b4 */
[----:B------:R1:W-:Y:S03]  /*415f0*/  STL.64 [R1+0x1158], R2 ;  /* 0x0011580201007387 */ /* 0x0003e60000100a00 */
[C---:B------:R-:W-:Y:S01]  /*41600*/  IMAD.WIDE R6, R252.reuse, 0x4, R182 ;  /* 0x00000004fc067825 */ /* 0x040fe200078e02b6 */
[----:B------:R-:W-:Y:S04]  /*41610*/  STL.64 [R1+0x1150], R10 ;  /* 0x0011500a01007387 */ /* 0x000fe80000100a00 */
[----:B------:R-:W-:Y:S01]  /*41620*/  STL.64 [R1+0x1128], R6 ;  /* 0x0011280601007387 */ /* 0x000fe20000100a00 */
[----:B-1----:R-:W-:-:S03]  /*41630*/  IMAD.WIDE R2, R252, 0x4, R184 ;  /* 0x00000004fc027825 */ /* 0x002fc600078e02b8 */
[----:B------:R-:W3:Y:S04]  /*41640*/  LDL.LU.64 R174, [R1+0x10b8] ;  /* 0x0010b80001ae7983 */ /* 0x000ee80000300a00 */
[----:B------:R1:W-:Y:S04]  /*41650*/  STL.64 [R1+0x1120], R2 ;  /* 0x0011200201007387 */ /* 0x0003e80000100a00 */
[----:B------:R-:W3:Y:S04]  /*41660*/  LDL.LU.64 R180, [R1+0x10b0] ;  /* 0x0010b00001b47983 */ /* 0x000ee80000300a00 */
[----:B------:R-:W3:Y:S04]  /*41670*/  LDL.LU.64 R182, [R1+0x1098] ;  /* 0x0010980001b67983 */ /* 0x000ee80000300a00 */
[----:B------:R-:W3:Y:S01]  /*41680*/  LDL.LU.64 R184, [R1+0x1090] ;  /* 0x0010900001b87983 */ /* 0x000ee20000300a00 */
[----:B------:R-:W-:-:S04]  /*41690*/  IMAD.WIDE R64, R252, 0x4, R186 ;  /* 0x00000004fc407825 */ /* 0x000fc800078e02ba */
[----:B-1----:R-:W-:-:S05]  /*416a0*/  IMAD.WIDE R2, R252, 0x4, R4 ;  /* 0x00000004fc027825 */ /* 0x002fca00078e0204 */
[----:B------:R1:W-:Y:S04]  /*416b0*/  STL.64 [R1+0x2d70], R2 ;  /* 0x002d700201007387 */ /* 0x0003e80000100a00 */
[----:B------:R-:W3:Y:S01]  /*416c0*/  LDL.LU.64 R4, [R1+0x1088] ;  /* 0x0010880001047983 */ /* 0x000ee20000300a00 */
[----:B------:R-:W-:-:S03]  /*416d0*/  IMAD.WIDE R6, R252, 0x4, R196 ;  /* 0x00000004fc067825 */ /* 0x000fc600078e02c4 */
[----:B------:R-:W3:Y:S01]  /*416e0*/  LDL.LU.64 R196, [R1+0x18b8] ;  /* 0x0018b80001c47983 */ /* 0x000ee20000300a00 */
[----:B-1----:R-:W-:-:S03]  /*416f0*/  IMAD.WIDE R2, R252, 0x4, R198 ;  /* 0x00000004fc027825 */ /* 0x002fc600078e02c6 */
[----:B------:R-:W-:Y:S04]  /*41700*/  STL.64 [R1+0x1110], R6 ;  /* 0x0011100601007387 */ /* 0x000fe80000100a00 */
[----:B------:R-:W3:Y:S04]  /*41710*/  LDL.LU.64 R198, [R1+0x1080] ;  /* 0x0010800001c67983 */ /* 0x000ee80000300a00 */
[----:B------:R1:W-:Y:S04]  /*41720*/  STL.64 [R1+0x1108], R2 ;  /* 0x0011080201007387 */ /* 0x0003e80000100a00 */
[----:B------:R-:W3:Y:S04]  /*41730*/  LDL.LU.64 R186, [R1+0x1078] ;  /* 0x0010780001ba7983 */ /* 0x000ee80000300a00 */
[----:B------:R-:W-:Y:S04]  /*41740*/  STL.64 [R1+0x1118], R64 ;  /* 0x0011184001007387 */ /* 0x000fe80000100a00 */
[----:B------:R-:W-:Y:S01]  /*41750*/  STL.64 [R1+0x4c40], R64 ;  /* 0x004c404001007387 */ /* 0x000fe20000100a00 */
[----:B-1----:R-:W-:-:S04]  /*41760*/  IMAD.WIDE R2, R252, 0x4, R172 ;  /* 0x00000004fc027825 */ /* 0x002fc800078e02ac */
[C---:B------:R-:W-:Y:S01]  /*41770*/  IMAD.WIDE R10, R252.reuse, 0x4, R176 ;  /* 0x00000004fc0a7825 */ /* 0x040fe200078e02b0 */
[----:B------:R1:W-:Y:S03]  /*41780*/  STL.64 [R1+0x1100], R2 ;  /* 0x0011000201007387 */ /* 0x0003e60000100a00 */
[C---:B------:R-:W-:Y:S01]  /*41790*/  IMAD.WIDE R6, R252.reuse, 0x4, R178 ;  /* 0x00000004fc067825 */ /* 0x040fe200078e02b2 */
[----:B------:R-:W-:Y:S04]  /*417a0*/  STL.64 [R1+0x10f8], R10 ;  /* 0x0010f80a01007387 */ /* 0x000fe80000100a00 */
[----:B------:R4:W-:Y:S01]  /*417b0*/  STL.64 [R1+0x10f0], R6 ;  /* 0x0010f00601007387 */ /* 0x0009e20000100a00 */
[----:B------:R-:W-:-:S03]  /*417c0*/  IMAD.WIDE R66, R252, 0x4, R8 ;  /* 0x00000004fc427825 */ /* 0x000fc600078e0208 */
[----:B------:R-:W3:Y:S01]  /*417d0*/  LDL.LU.64 R8, [R1+0x1070] ;  /* 0x0010700001087983 */ /* 0x000ee20000300a00 */
[----:B-1----:R-:W-:-:S05]  /*417e0*/  IMAD.WIDE R2, R252, 0x4, R188 ;  /* 0x00000004fc027825 */ /* 0x002fca00078e02bc */
[----:B------:R2:W-:Y:S04]  /*417f0*/  STL.64 [R1+0x10e8], R2 ;  /* 0x0010e80201007387 */ /* 0x0005e80000100a00 */
[----:B------:R-:W3:Y:S01]  /*41800*/  LDL.LU.64 R188, [R1+0x1068] ;  /* 0x0010680001bc7983 */ /* 0x000ee20000300a00 */
[----:B----4-:R-:W-:-:S05]  /*41810*/  IMAD.WIDE R6, R252, 0x4, R190 ;  /* 0x00000004fc067825 */ /* 0x010fca00078e02be */
[----:B------:R-:W-:Y:S04]  /*41820*/  STL.64 [R1+0x2d78], R6 ;  /* 0x002d780601007387 */ /* 0x000fe80000100a00 */
[----:B------:R-:W4:Y:S04]  /*41830*/  LDL.LU.64 R172, [R1+0x1060] ;  /* 0x0010600001ac7983 */ /* 0x000f280000300a00 */
[----:B------:R-:W4:Y:S01]  /*41840*/  LDL.LU.64 R190, [R1+0x1058] ;  /* 0x0010580001be7983 */ /* 0x000f220000300a00 */
[----:B--2---:R-:W-:-:S05]  /*41850*/  IMAD.WIDE R2, R252, 0x4, R192 ;  /* 0x00000004fc027825 */ /* 0x004fca00078e02c0 */
[----:B------:R3:W-:Y:S04]  /*41860*/  STL.64 [R1+0x10c8], R2 ;  /* 0x0010c80201007387 */ /* 0x0007e80000100a00 */
[----:B------:R-:W2:Y:S04]  /*41870*/  LDL.LU.64 R192, [R1+0x1050] ;  /* 0x0010500001c07983 */ /* 0x000ea80000300a00 */
[----:B------:R-:W2:Y:S01]  /*41880*/  LDL.LU.64 R176, [R1+0x1980] ;  /* 0x0019800001b07983 */ /* 0x000ea20000300a00 */
[----:B---3--:R-:W-:-:S03]  /*41890*/  IMAD.WIDE R2, R252, 0x4, R194 ;  /* 0x00000004fc027825 */ /* 0x008fc600078e02c2 */
[----:B------:R-:W3:Y:S04]  /*418a0*/  LDL.LU.64 R178, [R1+0x1048] ;  /* 0x0010480001b27983 */ /* 0x000ee80000300a00 */
[----:B------:R1:W-:Y:S04]  /*418b0*/  STL.64 [R1+0x10c0], R2 ;  /* 0x0010c00201007387 */ /* 0x0003e80000100a00 */
[----:B------:R-:W3:Y:S04]  /*418c0*/  LDL.LU.64 R194, [R1+0x1040] ;  /* 0x0010400001c27983 */ /* 0x000ee80000300a00 */
[----:B------:R-:W-:Y:S04]  /*418d0*/  STL.64 [R1+0x10e0], R66 ;  /* 0x0010e04201007387 */ /* 0x000fe80000100a00 */
[----:B------:R-:W-:Y:S01]  /*418e0*/  STL.64 [R1+0x4c48], R66 ;  /* 0x004c484201007387 */ /* 0x000fe20000100a00 */
[----:B------:R-:W-:-:S04]  /*418f0*/  IMAD.WIDE R6, R252, 0x4, R174 ;  /* 0x00000004fc067825 */ /* 0x000fc800078e02ae */
[C---:B-1----:R-:W-:Y:S02]  /*41900*/  IMAD.WIDE R2, R252.reuse, 0x4, R180 ;  /* 0x00000004fc027825 */ /* 0x042fe400078e02b4 */
[----:B------:R-:W3:Y:S04]  /*41910*/  LDL.LU.64 R180, [R1+0x1038] ;  /* 0x0010380001b47983 */ /* 0x000ee80000300a00 */
[----:B------:R1:W-:Y:S04]  /*41920*/  STL.64 [R1+0x10b8], R6 ;  /* 0x0010b80601007387 */ /* 0x0003e80000100a00 */
[----:B------:R1:W-:Y:S02]  /*41930*/  STL.64 [R1+0x10b0], R2 ;  /* 0x0010b00201007387 */ /* 0x0003e40000100a00 */
[----:B-1----:R-:W-:-:S04]  /*41940*/  IMAD.WIDE R6, R252, 0x4, R182 ;  /* 0x00000004fc067825 */ /* 0x002fc800078e02b6 */
[C---:B------:R-:W-:Y:S01]  /*41950*/  IMAD.WIDE R2, R252.reuse, 0x4, R184 ;  /* 0x00000004fc027825 */ /* 0x040fe200078e02b8 */
[----:B------:R-:W-:Y:S04]  /*41960*/  STL.64 [R1+0x1098], R6 ;  /* 0x0010980601007387 */ /* 0x000fe80000100a00 */
[----:B------:R-:W3:Y:S04]  /*41970*/  LDL.LU.64 R182, [R1+0x1030] ;  /* 0x0010300001b67983 */ /* 0x000ee80000300a00 */
[----:B------:R1:W-:Y:S01]  /*41980*/  STL.64 [R1+0x1090], R2 ;  /* 0x0010900201007387 */ /* 0x0003e20000100a00 */
[----:B------:R-:W-:-:S03]  /*41990*/  IMAD.WIDE R68, R252, 0x4, R4 ;  /* 0x00000004fc447825 */ /* 0x000fc600078e0204 */
[----:B------:R-:W3:Y:S01]  /*419a0*/  LDL.LU.64 R4, [R1+0x1018] ;  /* 0x0010180001047983 */ /* 0x000ee20000300a00 */
[----:B-1----:R-:W-:-:S03]  /*419b0*/  IMAD.WIDE R2, R252, 0x4, R196 ;  /* 0x00000004fc027825 */ /* 0x002fc600078e02c4 */
[----:B------:R-:W3:Y:S04]  /*419c0*/  LDL.LU.64 R196, [R1+0x1010] ;  /* 0x0010100001c47983 */ /* 0x000ee80000300a00 */
[----:B------:R1:W-:Y:S01]  /*419d0*/  STL.64 [R1+0x2d80], R2 ;  /* 0x002d800201007387 */ /* 0x0003e20000100a00 */
[----:B------:R-:W-:-:S03]  /*419e0*/  IMAD.WIDE R6, R252, 0x4, R198 ;  /* 0x00000004fc067825 */ /* 0x000fc600078e02c6 */
[----:B------:R-:W3:Y:S04]  /*419f0*/  LDL.LU.64 R198, [R1+0x1008] ;  /* 0x0010080001c67983 */ /* 0x000ee80000300a00 */
[----:B------:R1:W-:Y:S02]  /*41a00*/  STL.64 [R1+0x1080], R6 ;  /* 0x0010800601007387 */ /* 0x0003e40000100a00 */
[C---:B-1----:R-:W-:Y:S02]  /*41a10*/  IMAD.WIDE R2, R252.reuse, 0x4, R186 ;  /* 0x00000004fc027825 */ /* 0x042fe400078e02ba */
[----:B------:R-:W3:Y:S04]  /*41a20*/  LDL.LU.64 R174, [R1+0x1988] ;  /* 0x0019880001ae7983 */ /* 0x000ee80000300a00 */
[----:B------:R-:W3:Y:S04]  /*41a30*/  LDL.LU.64 R184, [R1+0x1000] ;  /* 0x0010000001b87983 */ /* 0x000ee80000300a00 */
[----:B------:R1:W-:Y:S04]  /*41a40*/  STL.64 [R1+0x1078], R2 ;  /* 0x0010780201007387 */ /* 0x0003e80000100a00 */
[----:B------:R-:W3:Y:S04]  /*41a50*/  LDL.LU.64 R186, [R1+0xfe8] ;  /* 0x000fe80001ba7983 */ /* 0x000ee80000300a00 */
[----:B------:R-:W-:Y:S04]  /*41a60*/  STL.64 [R1+0x1088], R68 ;  /* 0x0010884401007387 */ /* 0x000fe80000100a00 */
[----:B------:R-:W-:Y:S01]  /*41a70*/  STL.64 [R1+0x4c50], R68 ;  /* 0x004c504401007387 */ /* 0x000fe20000100a00 */
[----:B------:R-:W-:-:S03]  /*41a80*/  IMAD.WIDE R6, R252, 0x4, R8 ;  /* 0x00000004fc067825 */ /* 0x000fc600078e0208 */
[----:B------:R-:W3:Y:S04]  /*41a90*/  LDL.LU.64 R8, [R1+0xfe0] ;  /* 0x000fe00001087983 */ /* 0x000ee80000300a00 */
[----:B------:R4:W-:Y:S01]  /*41aa0*/  STL.64 [R1+0x1070], R6 ;  /* 0x0010700601007387 */ /* 0x0009e20000100a00 */
[----:B-1----:R-:W-:-:S03]  /*41ab0*/  IMAD.WIDE R2, R252, 0x4, R188 ;  /* 0x00000004fc027825 */ /* 0x002fc600078e02bc */
[----:B------:R-:W3:Y:S04]  /*41ac0*/  LDL.LU.64 R188, [R1+0xfa8] ;  /* 0x000fa80001bc7983 */ /* 0x000ee80000300a00 */
[----:B------:R1:W-:Y:S01]  /*41ad0*/  STL.64 [R1+0x1068], R2 ;  /* 0x0010680201007387 */ /* 0x0003e20000100a00 */
[----:B----4-:R-:W-:-:S04]  /*41ae0*/  IMAD.WIDE R6, R252, 0x4, R172 ;  /* 0x00000004fc067825 */ /* 0x010fc800078e02ac */
[C---:B-1----:R-:W-:Y:S01]  /*41af0*/  IMAD.WIDE R2, R252.reuse, 0x4, R190 ;  /* 0x00000004fc027825 */ /* 0x042fe200078e02be */
[----:B------:R3:W-:Y:S04]  /*41b00*/  STL.64 [R1+0x1060], R6 ;  /* 0x0010600601007387 */ /* 0x0007e80000100a00 */
[----:B------:R-:W4:Y:S04]  /*41b10*/  LDL.LU.64 R190, [R1+0xfa0] ;  /* 0x000fa00001be7983 */ /* 0x000f280000300a00 */
[----:B------:R1:W-:Y:S01]  /*41b20*/  STL.64 [R1+0x1058], R2 ;  /* 0x0010580201007387 */ /* 0x0003e20000100a00 */
[----:B--2---:R-:W-:-:S03]  /*41b30*/  IMAD.WIDE R70, R252, 0x4, R192 ;  /* 0x00000004fc467825 */ /* 0x004fc600078e02c0 */
[----:B------:R-:W2:Y:S01]  /*41b40*/  LDL.LU.64 R192, [R1+0xf78] ;  /* 0x000f780001c07983 */ /* 0x000ea20000300a00 */
[----:B------:R-:W-:-:S04]  /*41b50*/  IMAD.WIDE R10, R252, 0x4, R176 ;  /* 0x00000004fc0a7825 */ /* 0x000fc800078e02b0 */
[C---:B---3--:R-:W-:Y:S01]  /*41b60*/  IMAD.WIDE R6, R252.reuse, 0x4, R178 ;  /* 0x00000004fc067825 */ /* 0x048fe200078e02b2 */
[----:B------:R-:W-:Y:S03]  /*41b70*/  STL.64 [R1+0x2d88], R10 ;  /* 0x002d880a01007387 */ /* 0x000fe60000100a00 */
[C---:B-1----:R-:W-:Y:S02]  /*41b80*/  IMAD.WIDE R2, R252.reuse, 0x4, R194 ;  /* 0x00000004fc027825 */ /* 0x042fe400078e02c2 */
[----:B------:R-:W3:Y:S04]  /*41b90*/  LDL.LU.64 R194, [R1+0xf70] ;  /* 0x000f700001c27983 */ /* 0x000ee80000300a00 */
[----:B------:R-:W-:Y:S04]  /*41ba0*/  STL.64 [R1+0x1048], R6 ;  /* 0x0010480601007387 */ /* 0x000fe80000100a00 */
[----:B------:R-:W-:Y:S04]  /*41bb0*/  STL.64 [R1+0x1050], R70 ;  /* 0x0010504601007387 */ /* 0x000fe80000100a00 */
[----:B------:R1:W-:Y:S04]  /*41bc0*/  STL.64 [R1+0x1040], R2 ;  /* 0x0010400201007387 */ /* 0x0003e80000100a00 */
[----:B------:R-:W-:Y:S04]  /*41bd0*/  STL.64 [R1+0x4c58], R70 ;  /* 0x004c584601007387 */ /* 0x000fe80000100a00 */
[----:B------:R-:W3:Y:S04]  /*41be0*/  LDL.LU.64 R176, [R1+0x1a70] ;  /* 0x001a700001b07983 */ /* 0x000ee80000300a00 */
[----:B------:R-:W3:Y:S01]  /*41bf0*/  LDL.LU.64 R178, [R1+0xf68] ;  /* 0x000f680001b27983 */ /* 0x000ee20000300a00 */
[----:B-1----:R-:W-:-:S05]  /*41c00*/  IMAD.WIDE R2, R252, 0x4, R180 ;  /* 0x00000004fc027825 */ /* 0x002fca00078e02b4 */
[----:B------:R1:W-:Y:S04]  /*41c10*/  STL.64 [R1+0x2d90], R2 ;  /* 0x002d900201007387 */ /* 0x0003e80000100a00 */
[----:B------:R-:W3:Y:S01]  /*41c20*/  LDL.LU.64 R180, [R1+0xf60] ;  /* 0x000f600001b47983 */ /* 0x000ee20000300a00 */
[----:B-1----:R-:W-:-:S04]  /*41c30*/  IMAD.WIDE R2, R252, 0x4, R182 ;  /* 0x00000004fc027825 */ /* 0x002fc800078e02b6 */
[C---:B------:R-:W-:Y:S02]  /*41c40*/  IMAD.WIDE R6, R252.reuse, 0x4, R4 ;  /* 0x00000004fc067825 */ /* 0x040fe400078e0204 */
[----:B------:R-:W3:Y:S04]  /*41c50*/  LDL.LU.64 R4, [R1+0xf58] ;  /* 0x000f580001047983 */ /* 0x000ee80000300a00 */
[----:B------:R1:W-:Y:S04]  /*41c60*/  STL.64 [R1+0x2d98], R2 ;  /* 0x002d980201007387 */ /* 0x0003e80000100a00 */
[----:B------:R1:W-:Y:S04]  /*41c70*/  STL.64 [R1+0x2da0], R6 ;  /* 0x002da00601007387 */ /* 0x0003e80000100a00 */
[----:B------:R-:W3:Y:S01]  /*41c80*/  LDL.LU.64 R182, [R1+0xf50] ;  /* 0x000f500001b67983 */ /* 0x000ee20000300a00 */
[----:B-1----:R-:W-:-:S05]  /*41c90*/  IMAD.WIDE R2, R252, 0x4, R196 ;  /* 0x00000004fc027825 */ /* 0x002fca00078e02c4 */
[----:B------:R1:W-:Y:S01]  /*41ca0*/  STL.64 [R1+0x2da8], R2 ;  /* 0x002da80201007387 */ /* 0x0003e20000100a00 */
[----:B------:R-:W-:-:S03]  /*41cb0*/  IMAD.WIDE R72, R252, 0x4, R198 ;  /* 0x00000004fc487825 */ /* 0x000fc600078e02c6 */
[----:B------:R-:W3:Y:S01]  /*41cc0*/  LDL.LU.64 R196, [R1+0xf48] ;  /* 0x000f480001c47983 */ /* 0x000ee20000300a00 */
[----:B------:R-:W-:-:S03]  /*41cd0*/  IMAD.WIDE R10, R252, 0x4, R174 ;  /* 0x00000004fc0a7825 */ /* 0x000fc600078e02ae */
[----:B------:R-:W3:Y:S01]  /*41ce0*/  LDL.LU.64 R198, [R1+0xf40] ;  /* 0x000f400001c67983 */ /* 0x000ee20000300a00 */
[----:B------:R-:W-:-:S03]  /*41cf0*/  IMAD.WIDE R6, R252, 0x4, R184 ;  /* 0x00000004fc067825 */ /* 0x000fc600078e02b8 */
[----:B------:R-:W-:Y:S01]  /*41d00*/  STL.64 [R1+0x2db8], R10 ;  /* 0x002db80a01007387 */ /* 0x000fe20000100a00 */
[----:B-1----:R-:W-:-:S03]  /*41d10*/  IMAD.WIDE R2, R252, 0x4, R186 ;  /* 0x00000004fc027825 */ /* 0x002fc600078e02ba */
[----:B------:R-:W-:Y:S04]  /*41d20*/  STL.64 [R1+0x2db0], R72 ;  /* 0x002db04801007387 */ /* 0x000fe80000100a00 */
[----:B------:R1:W-:Y:S04]  /*41d30*/  STL.64 [R1+0x2dc0], R6 ;  /* 0x002dc00601007387 */ /* 0x0003e80000100a00 */
[----:B------:R-:W-:Y:S04]  /*41d40*/  STL.64 [R1+0x4c60], R72 ;  /* 0x004c604801007387 */ /* 0x000fe80000100a00 */
[----:B------:R1:W-:Y:S02]  /*41d50*/  STL.64 [R1+0xfe8], R2 ;  /* 0x000fe80201007387 */ /* 0x0003e40000100a00 */
[----:B-1----:R-:W-:-:S02]  /*41d60*/  IMAD.WIDE R6, R252, 0x4, R8 ;  /* 0x00000004fc067825 */ /* 0x002fc400078e0208 */
[----:B------:R-:W3:Y:S04]  /*41d70*/  LDL.LU.64 R8, [R1+0xf38] ;  /* 0x000f380001087983 */ /* 0x000ee80000300a00 */
[----:B------:R4:W-:Y:S04]  /*41d80*/  STL.64 [R1+0xfe0], R6 ;  /* 0x000fe00601007387 */ /* 0x0009e80000100a00 */
[----:B------:R-:W3:Y:S01]  /*41d90*/  LDL.LU.64 R168, [R1+0x1a78] ;  /* 0x001a780001a87983 */ /* 0x000ee20000300a00 */
[----:B------:R-:W-:-:S03]  /*41da0*/  IMAD.WIDE R2, R252, 0x4, R188 ;  /* 0x00000004fc027825 */ /* 0x000fc600078e02bc */
[----:B------:R-:W3:Y:S04]  /*41db0*/  LDL.LU.64 R170, [R1+0xf30] ;  /* 0x000f300001aa7983 */ /* 0x000ee80000300a00 */
[----:B------:R2:W-:Y:S04]  /*41dc0*/  STL.64 [R1+0x2dc8], R2 ;  /* 0x002dc80201007387 */ /* 0x0005e80000100a00 */
[----:B------:R-:W3:Y:S04]  /*41dd0*/  LDL.LU.64 R172, [R1+0xf28] ;  /* 0x000f280001ac7983 */ /* 0x000ee80000300a00 */
[----:B------:R-:W3:Y:S01]  /*41de0*/  LDL.LU.64 R184, [R1+0xf20] ;  /* 0x000f200001b87983 */ /* 0x000ee20000300a00 */
[----:B----4-:R-:W-:-:S05]  /*41df0*/  IMAD.WIDE R6, R252, 0x4, R190 ;  /* 0x00000004fc067825 */ /* 0x010fca00078e02be */
[----:B------:R1:W-:Y:S04]  /*41e00*/  STL.64 [R1+0x2dd0], R6 ;  /* 0x002dd00601007387 */ /* 0x0003e80000100a00 */
[----:B------:R-:W4:Y:S01]  /*41e10*/  LDL.LU.64 R186, [R1+0xf18] ;  /* 0x000f180001ba7983 */ /* 0x000f220000300a00 */
[----:B--2---:R-:W-:-:S05]  /*41e20*/  IMAD.WIDE R2, R252, 0x4, R192 ;  /* 0x00000004fc027825 */ /* 0x004fca00078e02c0 */
[----:B------:R2:W-:Y:S04]  /*41e30*/  STL.64 [R1+0xf78], R2 ;  /* 0x000f780201007387 */ /* 0x0005e80000100a00 */
[----:B------:R-:W4:Y:S04]  /*41e40*/  LDL.LU.64 R188, [R1+0xf10] ;  /* 0x000f100001bc7983 */ /* 0x000f280000300a00 */
[----:B------:R-:W4:Y:S01]  /*41e50*/  LDL.LU.64 R190, [R1+0xf08] ;  /* 0x000f080001be7983 */ /* 0x000f220000300a00 */
[----:B---3--:R-:W-:-:S03]  /*41e60*/  IMAD.WIDE R74, R252, 0x4, R194 ;  /* 0x00000004fc4a7825 */ /* 0x008fc600078e02c2 */
[----:B------:R-:W3:Y:S04]  /*41e70*/  LDL.LU.64 R192, [R1+0xf00] ;  /* 0x000f000001c07983 */ /* 0x000ee80000300a00 */
[----:B------:R-:W3:Y:S01]  /*41e80*/  LDL.LU.64 R194, [R1+0x1b50] ;  /* 0x001b500001c27983 */ /* 0x000ee20000300a00 */
[----:B------:R-:W-:-:S04]  /*41e90*/  IMAD.WIDE R10, R252, 0x4, R176 ;  /* 0x00000004fc0a7825 */ /* 0x000fc800078e02b0 */
[C---:B-1----:R-:W-:Y:S01]  /*41ea0*/  IMAD.WIDE R6, R252.reuse, 0x4, R178 ;  /* 0x00000004fc067825 */ /* 0x042fe200078e02b2 */
[----:B------:R-:W-:Y:S04]  /*41eb0*/  STL.64 [R1+0x2dd8], R10 ;  /* 0x002dd80a01007387 */ /* 0x000fe80000100a00 */
[----:B------:R-:W-:Y:S04]  /*41ec0*/  STL.64 [R1+0xf70], R74 ;  /* 0x000f704a01007387 */ /* 0x000fe80000100a00 */
[----:B------:R1:W-:Y:S04]  /*41ed0*/  STL.64 [R1+0xf68], R6 ;  /* 0x000f680601007387 */ /* 0x0003e80000100a00 */
[----:B------:R-:W-:Y:S01]  /*41ee0*/  STL.64 [R1+0x4c68], R74 ;  /* 0x004c684a01007387 */ /* 0x000fe20000100a00 */
[----:B--2---:R-:W-:-:S05]  /*41ef0*/  IMAD.WIDE R2, R252, 0x4, R180 ;  /* 0x00000004fc027825 */ /* 0x004fca00078e02b4 */
[----:B------:R2:W-:Y:S01]  /*41f00*/  STL.64 [R1+0xf60], R2 ;  /* 0x000f600201007387 */ /* 0x0005e20000100a00 */
[----:B-1----:R-:W-:-:S03]  /*41f10*/  IMAD.WIDE R6, R252, 0x4, R4 ;  /* 0x00000004fc067825 */ /* 0x002fc600078e0204 */
[----:B------:R-:W3:Y:S04]  /*41f20*/  LDL.LU.64 R4, [R1+0xed8] ;  /* 0x000ed80001047983 */ /* 0x000ee80000300a00 */
[----:B------:R1:W-:Y:S04]  /*41f30*/  STL.64 [R1+0xf58], R6 ;  /* 0x000f580601007387 */ /* 0x0003e80000100a00 */
[----:B------:R-:W3:Y:S01]  /*41f40*/  LDL.LU.64 R174, [R1+0xed0] ;  /* 0x000ed00001ae7983 */ /* 0x000ee20000300a00 */
[----:B--2---:R-:W-:-:S05]  /*41f50*/  IMAD.WIDE R2, R252, 0x4, R182 ;  /* 0x00000004fc027825 */ /* 0x004fca00078e02b6 */
[----:B------:R2:W-:Y:S04]  /*41f60*/  STL.64 [R1+0xf50], R2 ;  /* 0x000f500201007387 */ /* 0x0005e80000100a00 */
[----:B------:R-:W3:Y:S01]  /*41f70*/  LDL.LU.64 R176, [R1+0xe58] ;  /* 0x000e580001b07983 */ /* 0x000ee20000300a00 */
[----:B-1----:R-:W-:-:S04]  /*41f80*/  IMAD.WIDE R6, R252, 0x4, R196 ;  /* 0x00000004fc067825 */ /* 0x002fc800078e02c4 */
[C---:B--2---:R-:W-:Y:S01]  /*41f90*/  IMAD.WIDE R2, R252.reuse, 0x4, R198 ;  /* 0x00000004fc027825 */ /* 0x044fe200078e02c6 */
[----:B------:R1:W-:Y:S04]  /*41fa0*/  STL.64 [R1+0xf48], R6 ;  /* 0x000f480601007387 */ /* 0x0003e80000100a00 */
[----:B------:R-:W2:Y:S04]  /*41fb0*/  LDL.LU.64 R178, [R1+0xe50] ;  /* 0x000e500001b27983 */ /* 0x000ea80000300a00 */
[----:B------:R1:W-:Y:S04]  /*41fc0*/  STL.64 [R1+0xf40], R2 ;  /* 0x000f400201007387 */ /* 0x0003e80000100a00 */
[----:B------:R-:W2:Y:S04]  /*41fd0*/  LDL.LU.64 R180, [R1+0xe38] ;  /* 0x000e380001b47983 */ /* 0x000ea80000300a00 */
[----:B------:R-:W2:Y:S04]  /*41fe0*/  LDL.LU.64 R182, [R1+0xe30] ;  /* 0x000e300001b67983 */ /* 0x000ea80000300a00 */
[----:B------:R-:W2:Y:S04]  /*41ff0*/  LDL.LU.64 R196, [R1+0xe28] ;  /* 0x000e280001c47983 */ /* 0x000ea80000300a00 */
[----:B------:R-:W2:Y:S01]  /*42000*/  LDL.LU.64 R198, [R1+0x1b58] ;  /* 0x001b580001c67983 */ /* 0x000ea20000300a00 */
[----:B------:R-:W-:-:S03]  /*42010*/  IMAD.WIDE R76, R252, 0x4, R8 ;  /* 0x00000004fc4c7825 */ /* 0x000fc600078e0208 */
[----:B------:R-:W2:Y:S01]  /*42020*/  LDL.LU.64 R8, [R1+0xe20] ;  /* 0x000e200001087983 */ /* 0x000ea20000300a00 */
[----:B------:R-:W-:-:S04]  /*42030*/  IMAD.WIDE R10, R252, 0x4, R168 ;  /* 0x00000004fc0a7825 */ /* 0x000fc800078e02a8 */
[C---:B-1----:R-:W-:Y:S01]  /*42040*/  IMAD.WIDE R6, R252.reuse, 0x4, R170 ;  /* 0x00000004fc067825 */ /* 0x042fe200078e02aa */
[----:B------:R-:W-:Y:S04]  /*42050*/  STL.64 [R1+0x2de8], R10 ;  /* 0x002de80a01007387 */ /* 0x000fe80000100a00 */
[----:B------:R-:W-:Y:S01]  /*42060*/  STL.64 [R1+0x2de0], R76 ;  /* 0x002de04c01007387 */ /* 0x000fe20000100a00 */
[----:B------:R-:W-:-:S03]  /*42070*/  IMAD.WIDE R2, R252, 0x4, R172 ;  /* 0x00000004fc027825 */ /* 0x000fc600078e02ac */
[----:B------:R-:W-:Y:S04]  /*42080*/  STL.64 [R1+0x2df0], R6 ;  /* 0x002df00601007387 */ /* 0x000fe80000100a00 */
[----:B------:R-:W-:Y:S04]  /*42090*/  STL.64 [R1+0x4c70], R76 ;  /* 0x004c704c01007387 */ /* 0x000fe80000100a00 */
[----:B------:R1:W-:Y:S02]  /*420a0*/  STL.64 [R1+0xf28], R2 ;  /* 0x000f280201007387 */ /* 0x0003e40000100a00 */
[----:B-1----:R-:W-:-:S05]  /*420b0*/  IMAD.WIDE R2, R252, 0x4, R184 ;  /* 0x00000004fc027825 */ /* 0x002fca00078e02b8 */
[----:B------:R1:W-:Y:S01]  /*420c0*/  STL.64 [R1+0xf20], R2 ;  /* 0x000f200201007387 */ /* 0x0003e20000100a00 */
[----:B----4-:R-:W-:-:S05]  /*420d0*/  IMAD.WIDE R10, R252, 0x4, R186 ;  /* 0x00000004fc0a7825 */ /* 0x010fca00078e02ba */
[----:B------:R-:W-:Y:S04]  /*420e0*/  STL.64 [R1+0xf18], R10 ;  /* 0x000f180a01007387 */ /* 0x000fe80000100a00 */
[----:B------:R-:W4:Y:S01]  /*420f0*/  LDL.LU.64 R172, [R1+0xe18] ;  /* 0x000e180001ac7983 */ /* 0x000f220000300a00 */
[----:B------:R-:W-:-:S04]  /*42100*/  IMAD.WIDE R6, R252, 0x4, R188 ;  /* 0x00000004fc067825 */ /* 0x000fc800078e02bc */
[C---:B-1----:R-:W-:Y:S01]  /*42110*/  IMAD.WIDE R2, R252.reuse, 0x4, R190 ;  /* 0x00000004fc027825 */ /* 0x042fe200078e02be */
[----:B------:R-:W-:Y:S04]  /*42120*/  STL.64 [R1+0xf10], R6 ;  /* 0x000f100601007387 */ /* 0x000fe80000100a00 */
[----:B------:R3:W-:Y:S04]  /*42130*/  STL.64 [R1+0xf08], R2 ;  /* 0x000f080201007387 */ /* 0x0007e80000100a00 */
[----:B------:R-:W4:Y:S04]  /*42140*/  LDL.LU.64 R184, [R1+0xe10] ;  /* 0x000e100001b87983 */ /* 0x000f280000300a00 */
[----:B------:R-:W4:Y:S01]  /*42150*/  LDL.LU.64 R186, [R1+0xe08] ;  /* 0x000e080001ba7983 */ /* 0x000f220000300a00 */
[----:B---3--:R-:W-:-:S05]  /*42160*/  IMAD.WIDE R2, R252, 0x4, R194 ;  /* 0x00000004fc027825 */ /* 0x008fca00078e02c2 */
[----:B------:R1:W-:Y:S01]  /*42170*/  STL.64 [R1+0x2df8], R2 ;  /* 0x002df80201007387 */ /* 0x0003e20000100a00 */
[----:B------:R-:W-:-:S03]  /*42180*/  IMAD.WIDE R78, R252, 0x4, R192 ;  /* 0x00000004fc4e7825 */ /* 0x000fc600078e02c0 */
[----:B------:R-:W3:Y:S04]  /*42190*/  LDL.LU.64 R188, [R1+0xe00] ;  /* 0x000e000001bc7983 */ /* 0x000ee80000300a00 */
[----:B------:R-:W3:Y:S04]  /*421a0*/  LDL.LU.64 R190, [R1+0xdf8] ;  /* 0x000df80001be7983 */ /* 0x000ee80000300a00 */
[----:B------:R-:W3:Y:S04]  /*421b0*/  LDL.LU.64 R192, [R1+0xdf0] ;  /* 0x000df00001c07983 */ /* 0x000ee80000300a00 */
[----:B------:R-:W3:Y:S01]  /*421c0*/  LDL.LU.64 R194, [R1+0x1bd0] ;  /* 0x001bd00001c27983 */ /* 0x000ee20000300a00 */
[----:B------:R-:W-:-:S03]  /*421d0*/  IMAD.WIDE R6, R252, 0x4, R4 ;  /* 0x00000004fc067825 */ /* 0x000fc600078e0204 */
[----:B------:R-:W3:Y:S04]  /*421e0*/  LDL.LU.64 R4, [R1+0xde8] ;  /* 0x000de80001047983 */ /* 0x000ee80000300a00 */
[----:B------:R2:W-:Y:S01]  /*421f0*/  STL.64 [R1+0x2e00], R6 ;  /* 0x002e000601007387 */ /* 0x0005e20000100a00 */
[----:B-1----:R-:W-:-:S03]  /*42200*/  IMAD.WIDE R2, R252, 0x4, R174 ;  /* 0x00000004fc027825 */ /* 0x002fc600078e02ae */
[----:B------:R-:W-:Y:S04]  /*42210*/  STL.64 [R1+0xf00], R78 ;  /* 0x000f004e01007387 */ /* 0x000fe80000100a00 */
[----:B------:R-:W-:Y:S01]  /*42220*/  STL.64 [R1+0x4c78], R78 ;  /* 0x004c784e01007387 */ /* 0x000fe20000100a00 */
[----:B------:R-:W-:-:S03]  /*42230*/  IMAD.WIDE R10, R252, 0x4, R176 ;  /* 0x00000004fc0a7825 */ /* 0x000fc600078e02b0 */
[----:B------:R1:W-:Y:S04]  /*42240*/  STL.64 [R1+0x2e08], R2 ;  /* 0x002e080201007387 */ /* 0x0003e80000100a00 */
[----:B------:R-:W-:Y:S01]  /*42250*/  STL.64 [R1+0xe58], R10 ;  /* 0x000e580a01007387 */ /* 0x000fe20000100a00 */
[----:B--2---:R-:W-:-:S05]  /*42260*/  IMAD.WIDE R6, R252, 0x4, R178 ;  /* 0x00000004fc067825 */ /* 0x004fca00078e02b2 */
[----:B------:R2:W-:Y:S01]  /*42270*/  STL.64 [R1+0xe50], R6 ;  /* 0x000e500601007387 */ /* 0x0005e20000100a00 */
[----:B-1----:R-:W-:-:S05]  /*42280*/  IMAD.WIDE R2, R252, 0x4, R180 ;  /* 0x00000004fc027825 */ /* 0x002fca00078e02b4 */
[----:B------:R1:W-:Y:S04]  /*42290*/  STL.64 [R1+0xe38], R2 ;  /* 0x000e380201007387 */ /* 0x0003e80000100a00 */
[----:B------:R-:W3:Y:S01]  /*422a0*/  LDL.LU.64 R174, [R1+0xde0] ;  /* 0x000de00001ae7983 */ /* 0x000ee20000300a00 */
[----:B--2---:R-:W-:-:S05]  /*422b0*/  IMAD.WIDE R6, R252, 0x4, R198 ;  /* 0x00000004fc067825 */ /* 0x004fca00078e02c6 */
[----:B------:R-:W-:Y:S04]  /*422c0*/  STL.64 [R1+0x2e10], R6 ;  /* 0x002e100601007387 */ /* 0x000fe80000100a00 */
[----:B------:R-:W2:Y:S01]  /*422d0*/  LDL.LU.64 R176, [R1+0xdd8] ;  /* 0x000dd80001b07983 */ /* 0x000ea20000300a00 */
[----:B------:R-:W-:-:S03]  /*422e0*/  IMAD.WIDE R78, R252, 0x4, R182 ;  /* 0x00000004fc4e7825 */ /* 0x000fc600078e02b6 */
[----:B------:R-:W2:Y:S01]  /*422f0*/  LDL.LU.64 R178, [R1+0xdd0] ;  /* 0x000dd00001b27983 */ /* 0x000ea20000300a00 */
[----:B-1----:R-:W-:-:S05]  /*42300*/  IMAD.WIDE R2, R252, 0x4, R8 ;  /* 0x00000004fc027825 */ /* 0x002fca00078e0208 */
[----:B------:R4:W-:Y:S01]  /*42310*/  STL.64 [R1+0xe20], R2 ;  /* 0x000e200201007387 */ /* 0x0009e20000100a00 */
[----:B------:R-:W-:-:S03]  /*42320*/  IMAD.WIDE R160, R252, 0x4, R196 ;  /* 0x00000004fca07825 */ /* 0x000fc600078e02c4 */
[----:B------:R-:W2:Y:S04]  /*42330*/  LDL.LU.64 R180, [R1+0xdc8] ;  /* 0x000dc80001b47983 */ /* 0x000ea80000300a00 */
[----:B------:R-:W2:Y:S04]  /*42340*/  LDL.LU.64 R182, [R1+0xdc0] ;  /* 0x000dc00001b67983 */ /* 0x000ea80000300a00 */
[----:B------:R-:W2:Y:S04]  /*42350*/  LDL.LU.64 R196, [R1+0xd88] ;  /* 0x000d880001c47983 */ /* 0x000ea80000300a00 */
[----:B------:R-:W2:Y:S04]  /*42360*/  LDL.LU.64 R198, [R1+0x1bd8] ;  /* 0x001bd80001c67983 */ /* 0x000ea80000300a00 */
[----:B------:R-:W2:Y:S04]  /*42370*/  LDL.LU.64 R8, [R1+0xd80] ;  /* 0x000d800001087983 */ /* 0x000ea80000300a00 */
[----:B------:R-:W-:Y:S04]  /*42380*/  STL.64 [R1+0xe30], R78 ;  /* 0x000e304e01007387 */ /* 0x000fe80000100a00 */
[----:B------:R-:W-:Y:S04]  /*42390*/  STL.64 [R1+0x4c80], R78 ;  /* 0x004c804e01007387 */ /* 0x000fe80000100a00 */
[----:B------:R-:W-:Y:S04]  /*423a0*/  STL.64 [R1+0xe28], R160 ;  /* 0x000e28a001007387 */ /* 0x000fe80000100a00 */
[----:B------:R-:W-:Y:S01]  /*423b0*/  STL.64 [R1+0x4c88], R160 ;  /* 0x004c88a001007387 */ /* 0x000fe20000100a00 */
[----:B----4-:R-:W-:-:S05]  /*423c0*/  IMAD.WIDE R2, R252, 0x4, R172 ;  /* 0x00000004fc027825 */ /* 0x010fca00078e02ac */
[----:B------:R3:W-:Y:S01]  /*423d0*/  STL.64 [R1+0xe18], R2 ;  /* 0x000e180201007387 */ /* 0x0007e20000100a00 */
[----:B------:R-:W-:-:S04]  /*423e0*/  IMAD.WIDE R10, R252, 0x4, R184 ;  /* 0x00000004fc0a7825 */ /* 0x000fc800078e02b8 */
[C---:B------:R-:W-:Y:S01]  /*423f0*/  IMAD.WIDE R6, R252.reuse, 0x4, R186 ;  /* 0x00000004fc067825 */ /* 0x040fe200078e02ba */
[----:B------:R-:W-:Y:S04]  /*42400*/  STL.64 [R1+0xe10], R10 ;  /* 0x000e100a01007387 */ /* 0x000fe80000100a00 */
[----:B------:R1:W-:Y:S01]  /*42410*/  STL.64 [R1+0xe08], R6 ;  /* 0x000e080601007387 */ /* 0x0003e20000100a00 */
[----:B---3--:R-:W-:-:S05]  /*42420*/  IMAD.WIDE R2, R252, 0x4, R188 ;  /* 0x00000004fc027825 */ /* 0x008fca00078e02bc */
[----:B------:R3:W-:Y:S04]  /*42430*/  STL.64 [R1+0xe00], R2 ;  /* 0x000e000201007387 */ /* 0x0007e80000100a00 */
[----:B------:R-:W4:Y:S01]  /*42440*/  LDL.LU.64 R172, [R1+0xd78] ;  /* 0x000d780001ac7983 */ /* 0x000f220000300a00 */
[----:B-1----:R-:W-:-:S05]  /*42450*/  IMAD.WIDE R6, R252, 0x4, R194 ;  /* 0x00000004fc067825 */ /* 0x002fca00078e02c2 */
[----:B------:R-:W-:Y:S04]  /*42460*/  STL.64 [R1+0x2e18], R6 ;  /* 0x002e180601007387 */ /* 0x000fe80000100a00 */
[----:B------:R-:W4:Y:S01]  /*42470*/  LDL.LU.64 R184, [R1+0xd70] ;  /* 0x000d700001b87983 */ /* 0x000f220000300a00 */
[----:B------:R-:W-:-:S03]  /*42480*/  IMAD.WIDE R76, R252, 0x4, R190 ;  /* 0x00000004fc4c7825 */ /* 0x000fc600078e02be */
[----:B------:R-:W4:Y:S01]  /*42490*/  LDL.LU.64 R186, [R1+0xd68] ;  /* 0x000d680001ba7983 */ /* 0x000f220000300a00 */
[----:B------:R-:W-:-:S04]  /*424a0*/  IMAD.WIDE R158, R252, 0x4, R192 ;  /* 0x00000004fc9e7825 */ /* 0x000fc800078e02c0 */
[----:B---3--:R-:W-:-:S05]  /*424b0*/  IMAD.WIDE R2, R252, 0x4, R4 ;  /* 0x00000004fc027825 */ /* 0x008fca00078e0204 */
[----:B------:R1:W-:Y:S04]  /*424c0*/  STL.64 [R1+0xde8], R2 ;  /* 0x000de80201007387 */ /* 0x0003e80000100a00 */
[----:B------:R-:W3:Y:S04]  /*424d0*/  LDL.LU.64 R188, [R1+0xd60] ;  /* 0x000d600001bc7983 */ /* 0x000ee80000300a00 */
[----:B------:R-:W3:Y:S04]  /*424e0*/  LDL.LU.64 R190, [R1+0xd58] ;  /* 0x000d580001be7983 */ /* 0x000ee80000300a00 */
[----:B------:R-:W3:Y:S04]  /*424f0*/  LDL.LU.64 R192, [R1+0xd50] ;  /* 0x000d500001c07983 */ /* 0x000ee80000300a00 */
[----:B------:R-:W3:Y:S04]  /*42500*/  LDL.LU.64 R194, [R1+0x1d10] ;  /* 0x001d100001c27983 */ /* 0x000ee80000300a00 */
[----:B------:R-:W3:Y:S04]  /*42510*/  LDL.LU.64 R4, [R1+0xd48] ;  /* 0x000d480001047983 */ /* 0x000ee80000300a00 */
[----:B------:R-:W-:Y:S04]  /*42520*/  STL.64 [R1+0xdf8], R76 ;  /* 0x000df84c01007387 */ /* 0x000fe80000100a00 */
[----:B------:R-:W-:Y:S04]  /*42530*/  STL.64 [R1+0x4c90], R76 ;  /* 0x004c904c01007387 */ /* 0x000fe80000100a00 */
[----:B------:R-:W-:Y:S04]  /*42540*/  STL.64 [R1+0xdf0], R158 ;  /* 0x000df09e01007387 */ /* 0x000fe80000100a00 */
[----:B------:R-:W-:Y:S01]  /*42550*/  STL.64 [R1+0x4c98], R158 ;  /* 0x004c989e01007387 */ /* 0x000fe20000100a00 */
[----:B-1----:R-:W-:-:S05]  /*42560*/  IMAD.WIDE R2, R252, 0x4, R174 ;  /* 0x00000004fc027825 */ /* 0x002fca00078e02ae */
[----:B------:R1:W-:Y:S01]  /*42570*/  STL.64 [R1+0xde0], R2 ;  /* 0x000de00201007387 */ /* 0x0003e20000100a00 */
[----:B--2---:R-:W-:-:S04]  /*42580*/  IMAD.WIDE R10, R252, 0x4, R176 ;  /* 0x00000004fc0a7825 */ /* 0x004fc800078e02b0 */
[C---:B------:R-:W-:Y:S01]  /*42590*/  IMAD.WIDE R6, R252.reuse, 0x4, R178 ;  /* 0x00000004fc067825 */ /* 0x040fe200078e02b2 */
[----:B------:R-:W-:Y:S04]  /*425a0*/  STL.64 [R1+0xdd8], R10 ;  /* 0x000dd80a01007387 */ /* 0x000fe80000100a00 */
[----:B------:R2:W-:Y:S01]  /*425b0*/  STL.64 [R1+0xdd0], R6 ;  /* 0x000dd00601007387 */ /* 0x0005e20000100a00 */
[----:B-1----:R-:W-:-:S05]  /*425c0*/  IMAD.WIDE R2, R252, 0x4, R180 ;  /* 0x00000004fc027825 */ /* 0x002fca00078e02b4 */
[----:B------:R1:W-:Y:S04]  /*425d0*/  STL.64 [R1+0xdc8], R2 ;  /* 0x000dc80201007387 */ /* 0x0003e80000100a00 */
[----:B------:R-:W3:Y:S01]  /*425e0*/  LDL.LU.64 R174, [R1+0xd40] ;  /* 0x000d400001ae7983 */ /* 0x000ee20000300a00 */
[----:B--2---:R-:W-:-:S04]  /*425f0*/  IMAD.WIDE R6, R252, 0x4, R198 ;  /* 0x00000004fc067825 */ /* 0x004fc800078e02c6 */
[C---:B-1----:R-:W-:Y:S01]  /*42600*/  IMAD.WIDE R2, R252.reuse, 0x4, R8 ;  /* 0x00000004fc027825 */ /* 0x042fe200078e0208 */
[----:B------:R-:W-:Y:S04]  /*42610*/  STL.64 [R1+0x2e20], R6 ;  /* 0x002e200601007387 */ /* 0x000fe80000100a00 */
[----:B------:R-:W2:Y:S04]  /*42620*/  LDL.LU.64 R176, [R1+0xd28] ;  /* 0x000d280001b07983 */ /* 0x000ea80000300a00 */
[----:B------:R-:W2:Y:S04]  /*42630*/  LDL.LU.64 R178, [R1+0xd20] ;  /* 0x000d200001b27983 */ /* 0x000ea80000300a00 */
[----:B------:R4:W-:Y:S01]  /*42640*/  STL.64 [R1+0xd80], R2 ;  /* 0x000d800201007387 */ /* 0x0009e20000100a00 */
[----:B------:R-:W-:-:S03]  /*42650*/  IMAD.WIDE R74, R252, 0x4, R182 ;  /* 0x00000004fc4a7825 */ /* 0x000fc600078e02b6 */
[----:B------:R-:W2:Y:S04]  /*42660*/  LDL.LU.64 R180, [R1+0xd18] ;  /* 0x000d180001b47983 */ /* 0x000ea80000300a00 */
[----:B------:R-:W2:Y:S04]  /*42670*/  LDL.LU.64 R182, [R1+0xd10] ;  /* 0x000d100001b67983 */ /* 0x000ea80000300a00 */
[----:B------:R-:W2:Y:S01]  /*42680*/  LDL.LU.64 R8, [R1+0xcf8] ;  /* 0x000cf80001087983 */ /* 0x000ea20000300a00 */
[----:B------:R-:W-:-:S03]  /*42690*/  IMAD.WIDE R156, R252, 0x4, R196 ;  /* 0x00000004fc9c7825 */ /* 0x000fc600078e02c4 */
        /* <DEDUP_REMOVED lines=15> */
[----:B-1----:R-:W-:-:S04]  /*42790*/  IMAD.WIDE R6, R252, 0x4, R194 ;  /* 0x00000004fc067825 */ /* 0x002fc800078e02c2 */
[C---:B---3--:R-:W-:Y:S01]  /*427a0*/  IMAD.WIDE R2, R252.reuse, 0x4, R4 ;  /* 0x00000004fc027825 */ /* 0x048fe200078e0204 */
[----:B------:R-:W-:Y:S04]  /*427b0*/  STL.64 [R1+0x2e28], R6 ;  /* 0x002e280601007387 */ /* 0x000fe80000100a00 */
[----:B------:R-:W3:Y:S01]  /*427c0*/  LDL.LU.64 R184, [R1+0xcc0] ;  /* 0x000cc00001b87983 */ /* 0x000ee20000300a00 */
[----:B------:R-:W-:-:S03]  /*427d0*/  IMAD.WIDE R72, R252, 0x4, R190 ;  /* 0x00000004fc487825 */ /* 0x000fc600078e02be */
[----:B------:R-:W3:Y:S01]  /*427e0*/  LDL.LU.64 R186, [R1+0xc48] ;  /* 0x000c480001ba7983 */ /* 0x000ee20000300a00 */
[----:B------:R-:W-:-:S03]  /*427f0*/  IMAD.WIDE R154, R252, 0x4, R192 ;  /* 0x00000004fc9a7825 */ /* 0x000fc600078e02c0 */
        /* <DEDUP_REMOVED lines=14> */
[----:B------:R-:W-:Y:S03]  /*428e0*/  STL.64 [R1+0xd28], R10 ;  /* 0x000d280a01007387 */ /* 0x000fe60000100a00 */
[C---:B-1----:R-:W-:Y:S01]  /*428f0*/  IMAD.WIDE R2, R252.reuse, 0x4, R180 ;  /* 0x00000004fc027825 */ /* 0x042fe200078e02b4 */
[----:B------:R1:W-:Y:S04]  /*42900*/  STL.64 [R1+0xd20], R6 ;  /* 0x000d200601007387 */ /* 0x0003e80000100a00 */
[----:B------:R2:W-:Y:S01]  /*42910*/  STL.64 [R1+0xd18], R2 ;  /* 0x000d180201007387 */ /* 0x0005e20000100a00 */
[----:B------:R-:W-:-:S03]  /*42920*/  IMAD.WIDE R144, R252, 0x4, R8 ;  /* 0x00000004fc907825 */ /* 0x000fc600078e0208 */
[----:B------:R-:W3:Y:S01]  /*42930*/  LDL.LU.64 R8, [R1+0xc20] ;  /* 0x000c200001087983 */ /* 0x000ee20000300a00 */
[----:B-1----:R-:W-:-:S03]  /*42940*/  IMAD.WIDE R6, R252, 0x4, R196 ;  /* 0x00000004fc067825 */ /* 0x002fc600078e02c4 */
[----:B------:R-:W3:Y:S01]  /*42950*/  LDL.LU.64 R174, [R1+0xc18] ;  /* 0x000c180001ae7983 */ /* 0x000ee20000300a00 */
[----:B--2---:R-:W-:-:S03]  /*42960*/  IMAD.WIDE R2, R252, 0x4, R198 ;  /* 0x00000004fc027825 */ /* 0x004fc600078e02c6 */
[----:B------:R-:W-:Y:S04]  /*42970*/  STL.64 [R1+0x2e38], R6 ;  /* 0x002e380601007387 */ /* 0x000fe80000100a00 */
[----:B------:R-:W2:Y:S01]  /*42980*/  LDL.LU.64 R176, [R1+0xc10] ;  /* 0x000c100001b07983 */ /* 0x000ea20000300a00 */
[----:B------:R-:W-:-:S03]  /*42990*/  IMAD.WIDE R70, R252, 0x4, R182 ;  /* 0x00000004fc467825 */ /* 0x000fc600078e02b6 */
[----:B------:R4:W-:Y:S04]  /*429a0*/  STL.64 [R1+0x2e40], R2 ;  /* 0x002e400201007387 */ /* 0x0009e80000100a00 */
        /* <DEDUP_REMOVED lines=11> */
[----:B---3--:R-:W-:-:S04]  /*42a60*/  IMAD.WIDE R10, R252, 0x4, R184 ;  /* 0x00000004fc0a7825 */ /* 0x008fc800078e02b8 */
[C---:B------:R-:W-:Y:S01]  /*42a70*/  IMAD.WIDE R6, R252.reuse, 0x4, R186 ;  /* 0x00000004fc067825 */ /* 0x040fe200078e02ba */
[----:B------:R-:W-:Y:S04]  /*42a80*/  STL.64 [R1+0x2e50], R10 ;  /* 0x002e500a01007387 */ /* 0x000fe80000100a00 */
[----:B------:R3:W-:Y:S01]  /*42a90*/  STL.64 [R1+0xc48], R6 ;  /* 0x000c480601007387 */ /* 0x0007e20000100a00 */
[----:B-1----:R-:W-:-:S05]  /*42aa0*/  IMAD.WIDE R2, R252, 0x4, R188 ;  /* 0x00000004fc027825 */ /* 0x002fca00078e02bc */
[----:B------:R1:W-:Y:S04]  /*42ab0*/  STL.64 [R1+0xc40], R2 ;  /* 0x000c400201007387 */ /* 0x0003e80000100a00 */
[----:B------:R-:W4:Y:S01]  /*42ac0*/  LDL.LU.64 R184, [R1+0xbe8] ;  /* 0x000be80001b87983 */ /* 0x000f220000300a00 */
[----:B---3--:R-:W-:-:S04]  /*42ad0*/  IMAD.WIDE R6, R252, 0x4, R194 ;  /* 0x00000004fc067825 */ /* 0x008fc800078e02c2 */
[C---:B-1----:R-:W-:Y:S01]  /*42ae0*/  IMAD.WIDE R2, R252.reuse, 0x4, R4 ;  /* 0x00000004fc027825 */ /* 0x042fe200078e0204 */
[----:B------:R-:W-:Y:S04]  /*42af0*/  STL.64 [R1+0x2e58], R6 ;  /* 0x002e580601007387 */ /* 0x000fe80000100a00 */
[----:B------:R-:W3:Y:S01]  /*42b00*/  LDL.LU.64 R186, [R1+0xbe0] ;  /* 0x000be00001ba7983 */ /* 0x000ee20000300a00 */
[----:B------:R-:W-:-:S03]  /*42b10*/  IMAD.WIDE R68, R252, 0x4, R190 ;  /* 0x00000004fc447825 */ /* 0x000fc600078e02be */
[----:B------:R1:W-:Y:S01]  /*42b20*/  STL.64 [R1+0xc28], R2 ;  /* 0x000c280201007387 */ /* 0x0003e20000100a00 */
[----:B------:R-:W-:-:S03]  /*42b30*/  IMAD.WIDE R106, R252, 0x4, R192 ;  /* 0x00000004fc6a7825 */ /* 0x000fc600078e02c0 */
[----:B------:R-:W3:Y:S04]  /*42b40*/  LDL.LU.64 R188, [R1+0xbd8] ;  /* 0x000bd80001bc7983 */ /* 0x000ee80000300a00 */
[----:B------:R-:W3:Y:S04]  /*42b50*/  LDL.LU.64 R190, [R1+0xbd0] ;  /* 0x000bd00001be7983 */ /* 0x000ee80000300a00 */
[----:B------:R-:W3:Y:S04]  /*42b60*/  LDL.LU.64 R192, [R1+0xbb8] ;  /* 0x000bb80001c07983 */ /* 0x000ee80000300a00 */
[----:B------:R-:W3:Y:S04]  /*42b70*/  LDL.LU.64 R194, [R1+0xbb0] ;  /* 0x000bb00001c27983 */ /* 0x000ee80000300a00 */
[----:B------:R-:W3:Y:S04]  /*42b80*/  LDL.LU.64 R4, [R1+0x1eb0] ;  /* 0x001eb00001047983 */ /* 0x000ee80000300a00 */
[----:B------:R-:W-:Y:S04]  /*42b90*/  STL.64 [R1+0xc38], R68 ;  /* 0x000c384401007387 */ /* 0x000fe80000100a00 */
[----:B------:R-:W-:Y:S01]  /*42ba0*/  STL.64 [R1+0x4cd0], R68 ;  /* 0x004cd04401007387 */ /* 0x000fe20000100a00 */
[----:B-1----:R-:W-:-:S03]  /*42bb0*/  IMAD.WIDE R2, R252, 0x4, R8 ;  /* 0x00000004fc027825 */ /* 0x002fc600078e0208 */
[----:B------:R-:W3:Y:S01]  /*42bc0*/  LDL.LU.64 R8, [R1+0xb78] ;  /* 0x000b780001087983 */ /* 0x000ee20000300a00 */
[----:B------:R-:W-:-:S03]  /*42bd0*/  IMAD.WIDE R10, R252, 0x4, R174 ;  /* 0x00000004fc0a7825 */ /* 0x000fc600078e02ae */
[----:B------:R-:W-:Y:S04]  /*42be0*/  STL.64 [R1+0xc30], R106 ;  /* 0x000c306a01007387 */ /* 0x000fe80000100a00 */
[----:B------:R1:W-:Y:S01]  /*42bf0*/  STL.64 [R1+0xc20], R2 ;  /* 0x000c200201007387 */ /* 0x0003e20000100a00 */
[----:B--2---:R-:W-:-:S03]  /*42c00*/  IMAD.WIDE R6, R252, 0x4, R176 ;  /* 0x00000004fc067825 */ /* 0x004fc600078e02b0 */
[----:B------:R-:W-:Y:S04]  /*42c10*/  STL.64 [R1+0x4cd8], R106 ;  /* 0x004cd86a01007387 */ /* 0x000fe80000100a00 */
[----:B------:R-:W-:Y:S01]  /*42c20*/  STL.64 [R1+0xc18], R10 ;  /* 0x000c180a01007387 */ /* 0x000fe20000100a00 */
[----:B-1----:R-:W-:-:S03]  /*42c30*/  IMAD.WIDE R2, R252, 0x4, R178 ;  /* 0x00000004fc027825 */ /* 0x002fc600078e02b2 */
[----:B------:R1:W-:Y:S04]  /*42c40*/  STL.64 [R1+0xc10], R6 ;  /* 0x000c100601007387 */ /* 0x0003e80000100a00 */
[----:B------:R2:W-:Y:S04]  /*42c50*/  STL.64 [R1+0xc08], R2 ;  /* 0x000c080201007387 */ /* 0x0005e80000100a00 */
[----:B------:R-:W3:Y:S01]  /*42c60*/  LDL.LU.64 R172, [R1+0xb70] ;  /* 0x000b700001ac7983 */ /* 0x000ee20000300a00 */
[----:B-1----:R-:W-:-:S04]  /*42c70*/  IMAD.WIDE R6, R252, 0x4, R196 ;  /* 0x00000004fc067825 */ /* 0x002fc800078e02c4 */
[C---:B--2---:R-:W-:Y:S01]  /*42c80*/  IMAD.WIDE R2, R252.reuse, 0x4, R198 ;  /* 0x00000004fc027825 */ /* 0x044fe200078e02c6 */
[----:B------:R-:W-:Y:S04]  /*42c90*/  STL.64 [R1+0x2e60], R6 ;  /* 0x002e600601007387 */ /* 0x000fe80000100a00 */
[----:B------:R-:W2:Y:S04]  /*42ca0*/  LDL.LU.64 R174, [R1+0xb18] ;  /* 0x000b180001ae7983 */ /* 0x000ea80000300a00 */
[----:B------:R4:W-:Y:S01]  /*42cb0*/  STL.64 [R1+0xbf0], R2 ;  /* 0x000bf00201007387 */ /* 0x0009e20000100a00 */
[----:B------:R-:W-:-:S03]  /*42cc0*/  IMAD.WIDE R66, R252, 0x4, R180 ;  /* 0x00000004fc427825 */ /* 0x000fc600078e02b4 */
[----:B------:R-:W2:Y:S01]  /*42cd0*/  LDL.LU.64 R176, [R1+0xb10] ;  /* 0x000b100001b07983 */ /* 0x000ea20000300a00 */
[----:B------:R-:W-:-:S03]  /*42ce0*/  IMAD.WIDE R108, R252, 0x4, R182 ;  /* 0x00000004fc6c7825 */ /* 0x000fc600078e02b6 */
[----:B------:R-:W2:Y:S04]  /*42cf0*/  LDL.LU.64 R178, [R1+0xb08] ;  /* 0x000b080001b27983 */ /* 0x000ea80000300a00 */
[----:B------:R-:W2:Y:S04]  /*42d00*/  LDL.LU.64 R180, [R1+0xb00] ;  /* 0x000b000001b47983 */ /* 0x000ea80000300a00 */
[----:B------:R-:W2:Y:S04]  /*42d10*/  LDL.LU.64 R182, [R1+0xaf8] ;  /* 0x000af80001b67983 */ /* 0x000ea80000300a00 */
[----:B------:R-:W2:Y:S04]  /*42d20*/  LDL.LU.64 R196, [R1+0x1eb8] ;  /* 0x001eb80001c47983 */ /* 0x000ea80000300a00 */
[----:B------:R-:W2:Y:S04]  /*42d30*/  LDL.LU.64 R198, [R1+0xaf0] ;  /* 0x000af00001c67983 */ /* 0x000ea80000300a00 */
[----:B------:R-:W-:Y:S04]  /*42d40*/  STL.64 [R1+0xc00], R66 ;  /* 0x000c004201007387 */ /* 0x000fe80000100a00 */
[----:B------:R-:W-:Y:S04]  /*42d50*/  STL [R1+0x4e88], R66 ;  /* 0x004e884201007387 */ /* 0x000fe80000100800 */
[----:B------:R-:W-:Y:S04]  /*42d60*/  STL [R1+0x4ce0], R67 ;  /* 0x004ce04301007387 */ /* 0x000fe80000100800 */
[----:B------:R-:W-:Y:S04]  /*42d70*/  STL.64 [R1+0xbf8], R108 ;  /* 0x000bf86c01007387 */ /* 0x000fe80000100a00 */
[----:B------:R-:W-:Y:S01]  /*42d80*/  STL.64 [R1+0x4ce8], R108 ;  /* 0x004ce86c01007387 */ /* 0x000fe20000100a00 */
[----:B----4-:R-:W-:-:S05]  /*42d90*/  IMAD.WIDE R2, R252, 0x4, R184 ;  /* 0x00000004fc027825 */ /* 0x010fca00078e02b8 */
[----:B------:R1:W-:Y:S01]  /*42da0*/  STL.64 [R1+0xbe8], R2 ;  /* 0x000be80201007387 */ /* 0x0003e20000100a00 */
[----:B---3--:R-:W-:-:S04]  /*42db0*/  IMAD.WIDE R10, R252, 0x4, R186 ;  /* 0x00000004fc0a7825 */ /* 0x008fc800078e02ba */
[C---:B------:R-:W-:Y:S01]  /*42dc0*/  IMAD.WIDE R6, R252.reuse, 0x4, R188 ;  /* 0x00000004fc067825 */ /* 0x040fe200078e02bc */
[----:B------:R-:W-:Y:S03]  /*42dd0*/  STL.64 [R1+0xbe0], R10 ;  /* 0x000be00a01007387 */ /* 0x000fe60000100a00 */
[C---:B-1----:R-:W-:Y:S01]  /*42de0*/  IMAD.WIDE R2, R252.reuse, 0x4, R190 ;  /* 0x00000004fc027825 */ /* 0x042fe200078e02be */
[----:B------:R-:W-:Y:S04]  /*42df0*/  STL.64 [R1+0xbd8], R6 ;  /* 0x000bd80601007387 */ /* 0x000fe80000100a00 */
[----:B------:R1:W-:Y:S04]  /*42e00*/  STL.64 [R1+0xbd0], R2 ;  /* 0x000bd00201007387 */ /* 0x0003e80000100a00 */
[----:B------:R-:W3:Y:S01]  /*42e10*/  LDL.LU.64 R184, [R1+0xae8] ;  /* 0x000ae80001b87983 */ /* 0x000ee20000300a00 */
[----:B------:R-:W-:-:S05]  /*42e20*/  IMAD.WIDE R4, R252, 0x4, R4 ;  /* 0x00000004fc047825 */ /* 0x000fca00078e0204 */
[----:B------:R4:W-:Y:S01]  /*42e30*/  STL.64 [R1+0x2e78], R4 ;  /* 0x002e780401007387 */ /* 0x0009e20000100a00 */
[----:B------:R-:W-:-:S03]  /*42e40*/  IMAD.WIDE R64, R252, 0x4, R192 ;  /* 0x00000004fc407825 */ /* 0x000fc600078e02c0 */
[----:B------:R-:W3:Y:S01]  /*42e50*/  LDL.LU.64 R186, [R1+0xae0] ;  /* 0x000ae00001ba7983 */ /* 0x000ee20000300a00 */
[----:B------:R-:W-:-:S03]  /*42e60*/  IMAD.WIDE R110, R252, 0x4, R194 ;  /* 0x00000004fc6e7825 */ /* 0x000fc600078e02c2 */
[----:B------:R-:W3:Y:S01]  /*42e70*/  LDL.LU.64 R188, [R1+0xad8] ;  /* 0x000ad80001bc7983 */ /* 0x000ee20000300a00 */
[----:B-1----:R-:W-:-:S05]  /*42e80*/  IMAD.WIDE R2, R252, 0x4, R8 ;  /* 0x00000004fc027825 */ /* 0x002fca00078e0208 */
[----:B------:R1:W-:Y:S04]  /*42e90*/  STL.64 [R1+0xb78], R2 ;  /* 0x000b780201007387 */ /* 0x0003e80000100a00 */
[----:B------:R-:W3:Y:S04]  /*42ea0*/  LDL.LU.64 R190, [R1+0xad0] ;  /* 0x000ad00001be7983 */ /* 0x000ee80000300a00 */
[----:B------:R-:W3:Y:S04]  /*42eb0*/  LDL.LU.64 R192, [R1+0xac8] ;  /* 0x000ac80001c07983 */ /* 0x000ee80000300a00 */
[----:B------:R-:W3:Y:S04]  /*42ec0*/  LDL.LU.64 R194, [R1+0xac0] ;  /* 0x000ac00001c27983 */ /* 0x000ee80000300a00 */
[----:B----4-:R-:W4:Y:S04]  /*42ed0*/  LDL.LU.64 R4, [R1+0x1fa0] ;  /* 0x001fa00001047983 */ /* 0x010f280000300a00 */
[----:B------:R-:W4:Y:S01]  /*42ee0*/  LDL.LU.64 R8, [R1+0xab8] ;  /* 0x000ab80001087983 */ /* 0x000f220000300a00 */
[----:B-1----:R-:W-:-:S03]  /*42ef0*/  IMAD.WIDE R2, R252, 0x4, R172 ;  /* 0x00000004fc027825 */ /* 0x002fc600078e02ac */
[----:B------:R-:W-:Y:S04]  /*42f00*/  STL.64 [R1+0x2e68], R64 ;  /* 0x002e684001007387 */ /* 0x000fe80000100a00 */
[----:B------:R-:W-:Y:S04]  /*42f10*/  STL.64 [R1+0x4cf0], R64 ;  /* 0x004cf04001007387 */ /* 0x000fe80000100a00 */
[----:B------:R-:W-:Y:S01]  /*42f20*/  STL.64 [R1+0x2e70], R110 ;  /* 0x002e706e01007387 */ /* 0x000fe20000100a00 */
[----:B--2---:R-:W-:-:S03]  /*42f30*/  IMAD.WIDE R10, R252, 0x4, R174 ;  /* 0x00000004fc0a7825 */ /* 0x004fc600078e02ae */
[----:B------:R-:W-:Y:S04]  /*42f40*/  STL.64 [R1+0x4cf8], R110 ;  /* 0x004cf86e01007387 */ /* 0x000fe80000100a00 */
[----:B------:R1:W-:Y:S01]  /*42f50*/  STL.64 [R1+0xb70], R2 ;  /* 0x000b700201007387 */ /* 0x0003e20000100a00 */
[----:B------:R-:W-:-:S03]  /*42f60*/  IMAD.WIDE R6, R252, 0x4, R176 ;  /* 0x00000004fc067825 */ /* 0x000fc600078e02b0 */
[----:B------:R-:W-:Y:S04]  /*42f70*/  STL.64 [R1+0x2e80], R10 ;  /* 0x002e800a01007387 */ /* 0x000fe80000100a00 */
[----:B------:R2:W-:Y:S01]  /*42f80*/  STL.64 [R1+0x2e88], R6 ;  /* 0x002e880601007387 */ /* 0x0005e20000100a00 */
[----:B-1----:R-:W-:-:S05]  /*42f90*/  IMAD.WIDE R2, R252, 0x4, R178 ;  /* 0x00000004fc027825 */ /* 0x002fca00078e02b2 */
[----:B------:R1:W-:Y:S01]  /*42fa0*/  STL.64 [R1+0xb08], R2 ;  /* 0x000b080201007387 */ /* 0x0003e20000100a00 */
[----:B--2---:R-:W-:-:S03]  /*42fb0*/  IMAD.WIDE R6, R252, 0x4, R196 ;  /* 0x00000004fc067825 */ /* 0x004fc600078e02c4 */
[----:B------:R-:W2:Y:S04]  /*42fc0*/  LDL.LU.64 R172, [R1+0xab0] ;  /* 0x000ab00001ac7983 */ /* 0x000ea80000300a00 */
[----:B------:R-:W-:Y:S01]  /*42fd0*/  STL.64 [R1+0x2e90], R6 ;  /* 0x002e900601007387 */ /* 0x000fe20000100a00 */
[----:B-1----:R-:W-:-:S03]  /*42fe0*/  IMAD.WIDE R2, R252, 0x4, R198 ;  /* 0x00000004fc027825 */ /* 0x002fc600078e02c6 */
[----:B------:R-:W2:Y:S04]  /*42ff0*/  LDL.LU.64 R174, [R1+0xaa8] ;  /* 0x000aa80001ae7983 */ /* 0x000ea80000300a00 */
[----:B------:R-:W2:Y:S01]  /*43000*/  LDL.LU.64 R176, [R1+0xaa0] ;  /* 0x000aa00001b07983 */ /* 0x000ea20000300a00 */
[----:B------:R-:W-:-:S03]  /*43010*/  IMAD.WIDE R82, R252, 0x4, R180 ;  /* 0x00000004fc527825 */ /* 0x000fc600078e02b4 */
        /* <DEDUP_REMOVED lines=11> */
[----:B---3--:R-:W-:-:S05]  /*430d0*/  IMAD.WIDE R2, R252, 0x4, R184 ;  /* 0x00000004fc027825 */ /* 0x008fca00078e02b8 */
[----:B------:R1:W-:Y:S01]  /*430e0*/  STL.64 [R1+0xae8], R2 ;  /* 0x000ae80201007387 */ /* 0x0003e20000100a00 */
[----:B------:R-:W-:-:S04]  /*430f0*/  IMAD.WIDE R10, R252, 0x4, R186 ;  /* 0x00000004fc0a7825 */ /* 0x000fc800078e02ba */
[C---:B------:R-:W-:Y:S01]  /*43100*/  IMAD.WIDE R6, R252.reuse, 0x4, R188 ;  /* 0x00000004fc067825 */ /* 0x040fe200078e02bc */
[----:B------:R-:W-:Y:S04]  /*43110*/  STL.64 [R1+0xae0], R10 ;  /* 0x000ae00a01007387 */ /* 0x000fe80000100a00 */
[----:B------:R-:W-:Y:S01]  /*43120*/  STL.64 [R1+0x2e98], R6 ;  /* 0x002e980601007387 */ /* 0x000fe20000100a00 */
[----:B-1----:R-:W-:-:S05]  /*43130*/  IMAD.WIDE R2, R252, 0x4, R190 ;  /* 0x00000004fc027825 */ /* 0x002fca00078e02be */
[----:B------:R1:W-:Y:S04]  /*43140*/  STL.64 [R1+0x2ea0], R2 ;  /* 0x002ea00201007387 */ /* 0x0003e80000100a00 */
[----:B------:R-:W3:Y:S01]  /*43150*/  LDL.LU.64 R184, [R1+0xa18] ;  /* 0x000a180001b87983 */ /* 0x000ee20000300a00 */
[----:B----4-:R-:W-:-:S04]  /*43160*/  IMAD.WIDE R4, R252, 0x4, R4 ;  /* 0x00000004fc047825 */ /* 0x010fc800078e0204 */
[C---:B-1----:R-:W-:Y:S01]  /*43170*/  IMAD.WIDE R2, R252.reuse, 0x4, R8 ;  /* 0x00000004fc027825 */ /* 0x042fe200078e0208 */
[----:B------:R1:W-:Y:S04]  /*43180*/  STL.64 [R1+0x2ea8], R4 ;  /* 0x002ea80401007387 */ /* 0x0003e80000100a00 */
[----:B------:R-:W4:Y:S01]  /*43190*/  LDL.LU.64 R186, [R1+0xa10] ;  /* 0x000a100001ba7983 */ /* 0x000f220000300a00 */
[----:B------:R-:W-:-:S03]  /*431a0*/  IMAD.WIDE R84, R252, 0x4, R192 ;  /* 0x00000004fc547825 */ /* 0x000fc600078e02c0 */
[----:B------:R-:W4:Y:S01]  /*431b0*/  LDL.LU.64 R188, [R1+0x918] ;  /* 0x0009180001bc7983 */ /* 0x000f220000300a00 */
[----:B------:R-:W-:-:S03]  /*431c0*/  IMAD.WIDE R114, R252, 0x4, R194 ;  /* 0x00000004fc727825 */ /* 0x000fc600078e02c2 */
[----:B------:R2:W-:Y:S04]  /*431d0*/  STL.64 [R1+0xab8], R2 ;  /* 0x000ab80201007387 */ /* 0x0005e80000100a00 */
[----:B------:R-:W4:Y:S04]  /*431e0*/  LDL.LU.64 R190, [R1+0x910] ;  /* 0x0009100001be7983 */ /* 0x000f280000300a00 */
[----:B------:R-:W4:Y:S04]  /*431f0*/  LDL.LU.64 R192, [R1+0x908] ;  /* 0x0009080001c07983 */ /* 0x000f280000300a00 */
[----:B------:R-:W4:Y:S04]  /*43200*/  LDL.LU.64 R194, [R1+0x900] ;  /* 0x0009000001c27983 */ /* 0x000f280000300a00 */
[----:B-1----:R-:W4:Y:S04]  /*43210*/  LDL.LU.64 R4, [R1+0x2040] ;  /* 0x0020400001047983 */ /* 0x002f280000300a00 */
[----:B------:R-:W4:Y:S04]  /*43220*/  LDL.LU.64 R8, [R1+0x8f8] ;  /* 0x0008f80001087983 */ /* 0x000f280000300a00 */
[----:B------:R-:W-:Y:S01]  /*43230*/  STL.64 [R1+0xac8], R84 ;  /* 0x000ac85401007387 */ /* 0x000fe20000100a00 */
[----:B--2---:R-:W-:-:S03]  /*43240*/  IMAD.WIDE R2, R252, 0x4, R172 ;  /* 0x00000004fc027825 */ /* 0x004fc600078e02ac */
[----:B------:R-:W-:Y:S04]  /*43250*/  STL.64 [R1+0x4d10], R84 ;  /* 0x004d105401007387 */ /* 0x000fe80000100a00 */
[----:B------:R-:W-:Y:S01]  /*43260*/  STL.64 [R1+0xac0], R114 ;  /* 0x000ac07201007387 */ /* 0x000fe20000100a00 */
[----:B------:R-:W-:-:S03]  /*43270*/  IMAD.WIDE R10, R252, 0x4, R174 ;  /* 0x00000004fc0a7825 */ /* 0x000fc600078e02ae */
[----:B------:R-:W-:Y:S01]  /*43280*/  STL.64 [R1+0x4d18], R114 ;  /* 0x004d187201007387 */ /* 0x000fe20000100a00 */
[----:B------:R-:W-:-:S03]  /*43290*/  IMAD.WIDE R6, R252, 0x4, R176 ;  /* 0x00000004fc067825 */ /* 0x000fc600078e02b0 */
[----:B------:R1:W-:Y:S04]  /*432a0*/  STL.64 [R1+0xab0], R2 ;  /* 0x000ab00201007387 */ /* 0x0003e80000100a00 */
        /* <DEDUP_REMOVED lines=24> */
[----:B----4-:R-:W-:-:S04]  /*43430*/  IMAD.WIDE R10, R252, 0x4, R186 ;  /* 0x00000004fc0a7825 */ /* 0x010fc800078e02ba */
[C---:B------:R-:W-:Y:S01]  /*43440*/  IMAD.WIDE R6, R252.reuse, 0x4, R188 ;  /* 0x00000004fc067825 */ /* 0x040fe200078e02bc */
[----:B------:R-:W-:Y:S03]  /*43450*/  STL.64 [R1+0x2ec0], R10 ;  /* 0x002ec00a01007387 */ /* 0x000fe60000100a00 */
[C---:B-1----:R-:W-:Y:S01]  /*43460*/  IMAD.WIDE R2, R252.reuse, 0x4, R190 ;  /* 0x00000004fc027825 */ /* 0x042fe200078e02be */
[----:B------:R-:W-:Y:S03]  /*43470*/  STL.64 [R1+0x2ec8], R6 ;  /* 0x002ec80601007387 */ /* 0x000fe60000100a00 */
[C---:B------:R-:W-:Y:S01]  /*43480*/  IMAD.WIDE R88, R252.reuse, 0x4, R192 ;  /* 0x00000004fc587825 */ /* 0x040fe200078e02c0 */
[----:B------:R1:W-:Y:S04]  /*43490*/  STL.64 [R1+0x2ed0], R2 ;  /* 0x002ed00201007387 */ /* 0x0003e80000100a00 */
[----:B------:R-:W3:Y:S01]  /*434a0*/  LDL.LU.64 R192, [R1+0x8b8] ;  /* 0x0008b80001c07983 */ /* 0x000ee20000300a00 */
[----:B------:R-:W-:-:S03]  /*434b0*/  IMAD.WIDE R4, R252, 0x4, R4 ;  /* 0x00000004fc047825 */ /* 0x000fc600078e0204 */
[----:B------:R-:W4:Y:S01]  /*434c0*/  LDL.LU.64 R184, [R1+0x8b0] ;  /* 0x0008b00001b87983 */ /* 0x000f220000300a00 */
[----:B-1----:R-:W-:-:S03]  /*434d0*/  IMAD.WIDE R2, R252, 0x4, R8 ;  /* 0x00000004fc027825 */ /* 0x002fc600078e0208 */
[----:B------:R1:W-:Y:S04]  /*434e0*/  STL.64 [R1+0x2ed8], R4 ;  /* 0x002ed80401007387 */ /* 0x0003e80000100a00 */
        /* <DEDUP_REMOVED lines=8> */
[----:B------:R-:W-:Y:S04]  /*43570*/  STL.64 [R1+0x908], R88 ;  /* 0x0009085801007387 */ /* 0x000fe80000100a00 */
[----:B------:R-:W-:Y:S01]  /*43580*/  STL.64 [R1+0x4d30], R88 ;  /* 0x004d305801007387 */ /* 0x000fe20000100a00 */
[----:B--2---:R-:W-:-:S03]  /*43590*/  IMAD.WIDE R2, R252, 0x4, R172 ;  /* 0x00000004fc027825 */ /* 0x004fc600078e02ac */
[----:B------:R-:W-:Y:S04]  /*435a0*/  STL.64 [R1+0x900], R118 ;  /* 0x0009007601007387 */ /* 0x000fe80000100a00 */
[----:B------:R-:W-:Y:S01]  /*435b0*/  STL.64 [R1+0x4d38], R118 ;  /* 0x004d387601007387 */ /* 0x000fe20000100a00 */
[----:B------:R-:W-:-:S03]  /*435c0*/  IMAD.WIDE R10, R252, 0x4, R174 ;  /* 0x00000004fc0a7825 */ /* 0x000fc600078e02ae */
[----:B------:R1:W-:Y:S01]  /*435d0*/  STL.64 [R1+0x8f0], R2 ;  /* 0x0008f00201007387 */ /* 0x0003e20000100a00 */
[----:B------:R-:W-:-:S03]  /*435e0*/  IMAD.WIDE R6, R252, 0x4, R176 ;  /* 0x00000004fc067825 */ /* 0x000fc600078e02b0 */
[----:B------:R-:W-:Y:S04]  /*435f0*/  STL.64 [R1+0x8e8], R10 ;  /* 0x0008e80a01007387 */ /* 0x000fe80000100a00 */
[----:B------:R2:W-:Y:S01]  /*43600*/  STL.64 [R1+0x8e0], R6 ;  /* 0x0008e00601007387 */ /* 0x0005e20000100a00 */
[----:B-1----:R-:W-:-:S05]  /*43610*/  IMAD.WIDE R2, R252, 0x4, R178 ;  /* 0x00000004fc027825 */ /* 0x002fca00078e02b2 */
[----:B------:R1:W-:Y:S01]  /*43620*/  STL.64 [R1+0x8d8], R2 ;  /* 0x0008d80201007387 */ /* 0x0003e20000100a00 */
[----:B------:R-:W-:-:S03]  /*43630*/  IMAD.WIDE R120, R252, 0x4, R196 ;  /* 0x00000004fc787825 */ /* 0x000fc600078e02c4 */
[----:B------:R-:W4:Y:S01]  /*43640*/  LDL.LU.64 R196, [R1+0x870] ;  /* 0x0008700001c47983 */ /* 0x000f220000300a00 */
[----:B--2---:R-:W-:-:S03]  /*43650*/  IMAD.WIDE R6, R252, 0x4, R182 ;  /* 0x00000004fc067825 */ /* 0x004fc600078e02b6 */
[----:B------:R-:W2:Y:S01]  /*43660*/  LDL.LU.64 R174, [R1+0x868] ;  /* 0x0008680001ae7983 */ /* 0x000ea20000300a00 */
[----:B-1----:R-:W-:-:S03]  /*43670*/  IMAD.WIDE R2, R252, 0x4, R198 ;  /* 0x00000004fc027825 */ /* 0x002fc600078e02c6 */
[----:B------:R-:W-:Y:S04]  /*43680*/  STL.64 [R1+0x2ee0], R6 ;  /* 0x002ee00601007387 */ /* 0x000fe80000100a00 */
[----:B------:R-:W2:Y:S04]  /*43690*/  LDL.LU.64 R176, [R1+0x860] ;  /* 0x0008600001b07983 */ /* 0x000ea80000300a00 */
[----:B------:R3:W-:Y:S01]  /*436a0*/  STL.64 [R1+0x8c0], R2 ;  /* 0x0008c00201007387 */ /* 0x0007e20000100a00 */
[----:B------:R-:W-:-:S03]  /*436b0*/  IMAD.WIDE R80, R252, 0x4, R180 ;  /* 0x00000004fc507825 */ /* 0x000fc600078e02b4 */
[----:B------:R-:W2:Y:S04]  /*436c0*/  LDL.LU.64 R178, [R1+0x858] ;  /* 0x0008580001b27983 */ /* 0x000ea80000300a00 */
[----:B------:R-:W2:Y:S04]  /*436d0*/  LDL.LU.64 R180, [R1+0x850] ;  /* 0x0008500001b47983 */ /* 0x000ea80000300a00 */
[----:B------:R-:W2:Y:S04]  /*436e0*/  LDL.LU.64 R182, [R1+0x848] ;  /* 0x0008480001b67983 */ /* 0x000ea80000300a00 */
[----:B------:R-:W2:Y:S04]  /*436f0*/  LDL.LU.64 R198, [R1+0x20e8] ;  /* 0x0020e80001c67983 */ /* 0x000ea80000300a00 */
[----:B------:R-:W-:Y:S04]  /*43700*/  STL.64 [R1+0x8d0], R80 ;  /* 0x0008d05001007387 */ /* 0x000fe80000100a00 */
[----:B------:R-:W-:Y:S01]  /*43710*/  STL.64 [R1+0x4d40], R80 ;  /* 0x004d405001007387 */ /* 0x000fe20000100a00 */
[----:B---3--:R-:W-:-:S03]  /*43720*/  IMAD.WIDE R2, R252, 0x4, R192 ;  /* 0x00000004fc027825 */ /* 0x008fc600078e02c0 */
[----:B------:R-:W3:Y:S01]  /*43730*/  LDL.LU.64 R192, [R1+0x840] ;  /* 0x0008400001c07983 */ /* 0x000ee20000300a00 */
[----:B----4-:R-:W-:-:S03]  /*43740*/  IMAD.WIDE R10, R252, 0x4, R184 ;  /* 0x00000004fc0a7825 */ /* 0x010fc600078e02b8 */
[----:B------:R-:W-:Y:S04]  /*43750*/  STL.64 [R1+0x8c8], R120 ;  /* 0x0008c87801007387 */ /* 0x000fe80000100a00 */
[----:B------:R1:W-:Y:S01]  /*43760*/  STL.64 [R1+0x8b8], R2 ;  /* 0x0008b80201007387 */ /* 0x0003e20000100a00 */
[----:B------:R-:W-:-:S03]  /*43770*/  IMAD.WIDE R6, R252, 0x4, R186 ;  /* 0x00000004fc067825 */ /* 0x000fc600078e02ba */
[----:B------:R-:W-:Y:S04]  /*43780*/  STL.64 [R1+0x4d48], R120 ;  /* 0x004d487801007387 */ /* 0x000fe80000100a00 */
[----:B------:R-:W-:Y:S01]  /*43790*/  STL.64 [R1+0x8b0], R10 ;  /* 0x0008b00a01007387 */ /* 0x000fe20000100a00 */
[----:B-1----:R-:W-:-:S03]  /*437a0*/  IMAD.WIDE R2, R252, 0x4, R188 ;  /* 0x00000004fc027825 */ /* 0x002fc600078e02bc */
[----:B------:R-:W-:Y:S01]  /*437b0*/  STL.64 [R1+0x8a8], R6 ;  /* 0x0008a80601007387 */ /* 0x000fe20000100a00 */
[----:B------:R-:W-:-:S03]  /*437c0*/  IMAD.WIDE R62, R252, 0x4, R194 ;  /* 0x00000004fc3e7825 */ /* 0x000fc600078e02c2 */
[----:B------:R-:W4:Y:S04]  /*437d0*/  LDL.LU.64 R194, [R1+0x838] ;  /* 0x0008380001c27983 */ /* 0x000f280000300a00 */
[----:B------:R1:W-:Y:S01]  /*437e0*/  STL.64 [R1+0x8a0], R2 ;  /* 0x0008a00201007387 */ /* 0x0003e20000100a00 */
[----:B------:R-:W-:-:S03]  /*437f0*/  IMAD.WIDE R4, R252, 0x4, R4 ;  /* 0x00000004fc047825 */ /* 0x000fc600078e0204 */
[----:B------:R-:W4:Y:S04]  /*43800*/  LDL.LU.64 R184, [R1+0x830] ;  /* 0x0008300001b87983 */ /* 0x000f280000300a00 */
[----:B------:R1:W-:Y:S02]  /*43810*/  STL.64 [R1+0x2ee8], R4 ;  /* 0x002ee80401007387 */ /* 0x0003e40000100a00 */
[C---:B-1----:R-:W-:Y:S02]  /*43820*/  IMAD.WIDE R2, R252.reuse, 0x4, R8 ;  /* 0x00000004fc027825 */ /* 0x042fe400078e0208 */
[----:B------:R-:W4:Y:S04]  /*43830*/  LDL.LU.64 R186, [R1+0x828] ;  /* 0x0008280001ba7983 */ /* 0x000f280000300a00 */
[----:B------:R1:W-:Y:S04]  /*43840*/  STL.64 [R1+0x2ef0], R2 ;  /* 0x002ef00201007387 */ /* 0x0003e80000100a00 */
[----:B------:R-:W4:Y:S01]  /*43850*/  LDL.LU.64 R4, [R1+0x820] ;  /* 0x0008200001047983 */ /* 0x000f220000300a00 */
[----:B------:R-:W-:-:S03]  /*43860*/  IMAD.WIDE R122, R252, 0x4, R190 ;  /* 0x00000004fc7a7825 */ /* 0x000fc600078e02be */
[----:B------:R-:W4:Y:S04]  /*43870*/  LDL.LU.64 R188, [R1+0x818] ;  /* 0x0008180001bc7983 */ /* 0x000f280000300a00 */
[----:B------:R-:W4:Y:S04]  /*43880*/  LDL.LU.64 R190, [R1+0x810] ;  /* 0x0008100001be7983 */ /* 0x000f280000300a00 */
[----:B------:R-:W4:Y:S04]  /*43890*/  LDL.LU.64 R8, [R1+0x2110] ;  /* 0x0021100001087983 */ /* 0x000f280000300a00 */
[----:B------:R-:W-:Y:S04]  /*438a0*/  STL.64 [R1+0x898], R62 ;  /* 0x0008983e01007387 */ /* 0x000fe80000100a00 */
[----:B------:R-:W-:Y:S01]  /*438b0*/  STL.64 [R1+0x4d50], R62 ;  /* 0x004d503e01007387 */ /* 0x000fe20000100a00 */
[----:B-1----:R-:W-:-:S03]  /*438c0*/  IMAD.WIDE R2, R252, 0x4, R196 ;  /* 0x00000004fc027825 */ /* 0x002fc600078e02c4 */
[----:B------:R-:W4:Y:S01]  /*438d0*/  LDL.LU.64 R196, [R1+0x808] ;  /* 0x0008080001c47983 */ /* 0x000f220000300a00 */
[----:B--2---:R-:W-:-:S03]  /*438e0*/  IMAD.WIDE R10, R252, 0x4, R174 ;  /* 0x00000004fc0a7825 */ /* 0x004fc600078e02ae */
[----:B------:R-:W-:Y:S04]  /*438f0*/  STL.64 [R1+0x890], R122 ;  /* 0x0008907a01007387 */ /* 0x000fe80000100a00 */
[----:B------:R1:W-:Y:S01]  /*43900*/  STL.64 [R1+0x2ef8], R2 ;  /* 0x002ef80201007387 */ /* 0x0003e20000100a00 */
[----:B------:R-:W-:-:S03]  /*43910*/  IMAD.WIDE R6, R252, 0x4, R176 ;  /* 0x00000004fc067825 */ /* 0x000fc600078e02b0 */
[----:B------:R-:W-:Y:S04]  /*43920*/  STL.64 [R1+0x4d58], R122 ;  /* 0x004d587a01007387 */ /* 0x000fe80000100a00 */
[----:B------:R-:W-:Y:S01]  /*43930*/  STL.64 [R1+0x2f00], R10 ;  /* 0x002f000a01007387 */ /* 0x000fe20000100a00 */
[----:B-1----:R-:W-:-:S03]  /*43940*/  IMAD.WIDE R2, R252, 0x4, R178 ;  /* 0x00000004fc027825 */ /* 0x002fc600078e02b2 */
[----:B------:R-:W-:Y:S04]  /*43950*/  STL.64 [R1+0x2f08], R6 ;  /* 0x002f080601007387 */ /* 0x000fe80000100a00 */
[----:B------:R-:W2:Y:S04]  /*43960*/  LDL.LU.64 R176, [R1+0x800] ;  /* 0x0008000001b07983 */ /* 0x000ea80000300a00 */
[----:B------:R1:W-:Y:S01]  /*43970*/  STL.64 [R1+0x2f10], R2 ;  /* 0x002f100201007387 */ /* 0x0003e20000100a00 */
[----:B------:R-:W-:-:S03]  /*43980*/  IMAD.WIDE R60, R252, 0x4, R180 ;  /* 0x00000004fc3c7825 */ /* 0x000fc600078e02b4 */
[----:B------:R-:W2:Y:S04]  /*43990*/  LDL.LU.64 R178, [R1+0x7f8] ;  /* 0x0007f80001b27983 */ /* 0x000ea80000300a00 */
[----:B------:R-:W2:Y:S01]  /*439a0*/  LDL.LU.64 R180, [R1+0x7f0] ;  /* 0x0007f00001b47983 */ /* 0x000ea20000300a00 */
[----:B-1----:R-:W-:-:S05]  /*439b0*/  IMAD.WIDE R2, R252, 0x4, R198 ;  /* 0x00000004fc027825 */ /* 0x002fca00078e02c6 */
[----:B------:R3:W-:Y:S04]  /*439c0*/  STL.64 [R1+0x2f28], R2 ;  /* 0x002f280201007387 */ /* 0x0007e80000100a00 */
[----:B------:R-:W2:Y:S01]  /*439d0*/  LDL.LU.64 R198, [R1+0x7e8] ;  /* 0x0007e80001c67983 */ /* 0x000ea20000300a00 */
[----:B------:R-:W-:-:S03]  /*439e0*/  IMAD.WIDE R124, R252, 0x4, R182 ;  /* 0x00000004fc7c7825 */ /* 0x000fc600078e02b6 */
[----:B------:R-:W2:Y:S01]  /*439f0*/  LDL.LU.64 R182, [R1+0x7e0] ;  /* 0x0007e00001b67983 */ /* 0x000ea20000300a00 */
[----:B---3--:R-:W-:-:S03]  /*43a00*/  IMAD.WIDE R2, R252, 0x4, R192 ;  /* 0x00000004fc027825 */ /* 0x008fc600078e02c0 */
[----:B------:R-:W3:Y:S04]  /*43a10*/  LDL.LU.64 R192, [R1+0x2118] ;  /* 0x0021180001c07983 */ /* 0x000ee80000300a00 */
[----:B------:R4:W-:Y:S04]  /*43a20*/  STL.64 [R1+0x2f30], R2 ;  /* 0x002f300201007387 */ /* 0x0009e80000100a00 */
[----:B------:R-:W-:Y:S04]  /*43a30*/  STL.64 [R1+0x2f18], R60 ;  /* 0x002f183c01007387 */ /* 0x000fe80000100a00 */
[----:B------:R-:W-:Y:S01]  /*43a40*/  STL.64 [R1+0x4d60], R60 ;  /* 0x004d603c01007387 */ /* 0x000fe20000100a00 */
[----:B----4-:R-:W-:-:S03]  /*43a50*/  IMAD.WIDE R2, R252, 0x4, R194 ;  /* 0x00000004fc027825 */ /* 0x010fc600078e02c2 */
[----:B------:R-:W4:Y:S04]  /*43a60*/  LDL.LU.64 R194, [R1+0x7d0] ;  /* 0x0007d00001c27983 */ /* 0x000f280000300a00 */
[----:B------:R-:W-:Y:S01]  /*43a70*/  STL.64 [R1+0x2f20], R124 ;  /* 0x002f207c01007387 */ /* 0x000fe20000100a00 */
[----:B------:R-:W-:-:S03]  /*43a80*/  IMAD.WIDE R10, R252, 0x4, R184 ;  /* 0x00000004fc0a7825 */ /* 0x000fc600078e02b8 */
[----:B------:R1:W-:Y:S04]  /*43a90*/  STL.64 [R1+0x2f38], R2 ;  /* 0x002f380201007387 */ /* 0x0003e80000100a00 */
[----:B------:R-:W-:Y:S01]  /*43aa0*/  STL.64 [R1+0x4d68], R124 ;  /* 0x004d687c01007387 */ /* 0x000fe20000100a00 */
[----:B------:R-:W-:-:S03]  /*43ab0*/  IMAD.WIDE R6, R252, 0x4, R186 ;  /* 0x00000004fc067825 */ /* 0x000fc600078e02ba */
[----:B------:R-:W-:Y:S01]  /*43ac0*/  STL.64 [R1+0x2f40], R10 ;  /* 0x002f400a01007387 */ /* 0x000fe20000100a00 */
[----:B-1----:R-:W-:-:S03]  /*43ad0*/  IMAD.WIDE R2, R252, 0x4, R4 ;  /* 0x00000004fc027825 */ /* 0x002fc600078e0204 */
[----:B------:R-:W4:Y:S04]  /*43ae0*/  LDL.LU.64 R4, [R1+0x7c8] ;  /* 0x0007c80001047983 */ /* 0x000f280000300a00 */
[----:B------:R-:W-:Y:S04]  /*43af0*/  STL.64 [R1+0x2f48], R6 ;  /* 0x002f480601007387 */ /* 0x000fe80000100a00 */
[----:B------:R1:W-:Y:S01]  /*43b00*/  STL.64 [R1+0x2f50], R2 ;  /* 0x002f500201007387 */ /* 0x0003e20000100a00 */
[----:B------:R-:W-:-:S03]  /*43b10*/  IMAD.WIDE R58, R252, 0x4, R188 ;  /* 0x00000004fc3a7825 */ /* 0x000fc600078e02bc */
[----:B------:R-:W4:Y:S04]  /*43b20*/  LDL.LU.64 R184, [R1+0x7c0] ;  /* 0x0007c00001b87983 */ /* 0x000f280000300a00 */
[----:B------:R-:W4:Y:S01]  /*43b30*/  LDL.LU.64 R186, [R1+0x7b8] ;  /* 0x0007b80001ba7983 */ /* 0x000f220000300a00 */
[----:B-1----:R-:W-:-:S05]  /*43b40*/  IMAD.WIDE R2, R252, 0x4, R8 ;  /* 0x00000004fc027825 */ /* 0x002fca00078e0208 */
[----:B------:R1:W-:Y:S04]  /*43b50*/  STL.64 [R1+0x3220], R2 ;  /* 0x0032200201007387 */ /* 0x0003e80000100a00 */
[----:B------:R-:W4:Y:S01]  /*43b60*/  LDL.LU.64 R188, [R1+0x7b0] ;  /* 0x0007b00001bc7983 */ /* 0x000f220000300a00 */
[----:B------:R-:W-:-:S03]  /*43b70*/  IMAD.WIDE R126, R252, 0x4, R190 ;  /* 0x00000004fc7e7825 */ /* 0x000fc600078e02be */
[----:B------:R-:W4:Y:S04]  /*43b80*/  LDL.LU.64 R8, [R1+0x7a8] ;  /* 0x0007a80001087983 */ /* 0x000f280000300a00 */
[----:B------:R-:W4:Y:S01]  /*43b90*/  LDL.LU.64 R190, [R1+0x21b8] ;  /* 0x0021b80001be7983 */ /* 0x000f220000300a00 */
[----:B-1----:R-:W-:-:S03]  /*43ba0*/  IMAD.WIDE R2, R252, 0x4, R196 ;  /* 0x00000004fc027825 */ /* 0x002fc600078e02c4 */
[----:B------:R-:W4:Y:S04]  /*43bb0*/  LDL.LU.64 R196, [R1+0x798] ;  /* 0x0007980001c47983 */ /* 0x000f280000300a00 */
[----:B------:R2:W-:Y:S04]  /*43bc0*/  STL.64 [R1+0x3218], R2 ;  /* 0x0032180201007387 */ /* 0x0005e80000100a00 */
[----:B------:R-:W-:Y:S04]  /*43bd0*/  STL.64 [R1+0x2f58], R58 ;  /* 0x002f583a01007387 */ /* 0x000fe80000100a00 */
[----:B------:R-:W-:Y:S01]  /*43be0*/  STL.64 [R1+0x4d70], R58 ;  /* 0x004d703a01007387 */ /* 0x000fe20000100a00 */
[----:B--2---:R-:W-:-:S03]  /*43bf0*/  IMAD.WIDE R2, R252, 0x4, R176 ;  /* 0x00000004fc027825 */ /* 0x004fc600078e02b0 */
[----:B------:R-:W-:Y:S01]  /*43c00*/  STL.64 [R1+0x2f60], R126 ;  /* 0x002f607e01007387 */ /* 0x000fe20000100a00 */
[----:B------:R-:W-:-:S03]  /*43c10*/  IMAD.WIDE R10, R252, 0x4, R178 ;  /* 0x00000004fc0a7825 */ /* 0x000fc600078e02b2 */
[----:B------:R-:W-:Y:S04]  /*43c20*/  STL.64 [R1+0x4d78], R126 ;  /* 0x004d787e01007387 */ /* 0x000fe80000100a00 */
[----:B------:R1:W-:Y:S04]  /*43c30*/  STL.64 [R1+0x3210], R2 ;  /* 0x0032100201007387 */ /* 0x0003e80000100a00 */
[----:B------:R-:W-:Y:S01]  /*43c40*/  STL.64 [R1+0x3208], R10 ;  /* 0x0032080a01007387 */ /* 0x000fe20000100a00 */
[----:B-1----:R-:W-:-:S03]  /*43c50*/  IMAD.WIDE R2, R252, 0x4, R198 ;  /* 0x00000004fc027825 */ /* 0x002fc600078e02c6 */
[----:B------:R-:W2:Y:S01]  /*43c60*/  LDL.LU.64 R198, [R1+0x790] ;  /* 0x0007900001c67983 */ /* 0x000ea20000300a00 */
[----:B------:R-:W-:-:S05]  /*43c70*/  IMAD.WIDE R6, R252, 0x4, R180 ;  /* 0x00000004fc067825 */ /* 0x000fca00078e02b4 */
[----:B------:R-:W-:Y:S01]  /*43c80*/  STL.64 [R1+0x3200], R6 ;  /* 0x0032000601007387 */ /* 0x000fe20000100a00 */
[----:B------:R-:W-:-:S03]  /*43c90*/  IMAD.WIDE R128, R252, 0x4, R222 ;  /* 0x00000004fc807825 */ /* 0x000fc600078e02de */
[----:B------:R3:W-:Y:S01]  /*43ca0*/  STL.64 [R1+0x31f8], R2 ;  /* 0x0031f80201007387 */ /* 0x0007e20000100a00 */
[----:B------:R-:W-:-:S03]  /*43cb0*/  IMAD.WIDE R56, R252, 0x4, R182 ;  /* 0x00000004fc387825 */ /* 0x000fc600078e02b6 */
[----:B------:R-:W2:Y:S04]  /*43cc0*/  LDL.LU.64 R222, [R1+0x5128] ;  /* 0x0051280001de7983 */ /* 0x000ea80000300a00 */
[----:B------:R-:W2:Y:S04]  /*43cd0*/  LDL.LU.64 R178, [R1+0x788] ;  /* 0x0007880001b27983 */ /* 0x000ea80000300a00 */
[----:B------:R-:W2:Y:S01]  /*43ce0*/  LDL.LU.64 R180, [R1+0x780] ;  /* 0x0007800001b47983 */ /* 0x000ea20000300a00 */
[----:B------:R-:W-:-:S04]  /*43cf0*/  IMAD.WIDE R130, R252, 0x4, R230 ;  /* 0x00000004fc827825 */ /* 0x000fc800078e02e6 */
[----:B---3--:R-:W-:-:S05]  /*43d00*/  IMAD.WIDE R2, R252, 0x4, R192 ;  /* 0x00000004fc027825 */ /* 0x008fca00078e02c0 */
[----:B------:R4:W-:Y:S04]  /*43d10*/  STL.64 [R1+0x31e0], R2 ;  /* 0x0031e00201007387 */ /* 0x0009e80000100a00 */
[----:B------:R-:W3:Y:S04]  /*43d20*/  LDL.LU.64 R182, [R1+0x778] ;  /* 0x0007780001b67983 */ /* 0x000ee80000300a00 */
[----:B------:R-:W3:Y:S01]  /*43d30*/  LDL.LU.64 R192, [R1+0x770] ;  /* 0x0007700001c07983 */ /* 0x000ee20000300a00 */
[----:B----4-:R-:W-:-:S03]  /*43d40*/  IMAD.WIDE R2, R252, 0x4, R194 ;  /* 0x00000004fc027825 */ /* 0x010fc600078e02c2 */
[----:B------:R-:W4:Y:S04]  /*43d50*/  LDL.LU.64 R194, [R1+0x2370] ;  /* 0x0023700001c27983 */ /* 0x000f280000300a00 */
[----:B------:R-:W-:Y:S04]  /*43d60*/  STL.64 [R1+0x31f0], R56 ;  /* 0x0031f03801007387 */ /* 0x000fe80000100a00 */
[----:B------:R1:W-:Y:S04]  /*43d70*/  STL.64 [R1+0x31d8], R2 ;  /* 0x0031d80201007387 */ /* 0x0003e80000100a00 */
[----:B------:R-:W-:Y:S01]  /*43d80*/  STL.64 [R1+0x4d80], R56 ;  /* 0x004d803801007387 */ /* 0x000fe20000100a00 */
[----:B-1----:R-:W-:-:S03]  /*43d90*/  IMAD.WIDE R2, R252, 0x4, R4 ;  /* 0x00000004fc027825 */ /* 0x002fc600078e0204 */
[----:B------:R-:W4:Y:S04]  /*43da0*/  LDL.LU.64 R4, [R1+0x760] ;  /* 0x0007600001047983 */ /* 0x000f280000300a00 */
[----:B------:R-:W-:Y:S04]  /*43db0*/  STL.64 [R1+0x31e8], R128 ;  /* 0x0031e88001007387 */ /* 0x000fe80000100a00 */
[----:B------:R1:W-:Y:S01]  /*43dc0*/  STL.64 [R1+0x31d0], R2 ;  /* 0x0031d00201007387 */ /* 0x0003e20000100a00 */
[----:B------:R-:W-:-:S04]  /*43dd0*/  IMAD.WIDE R10, R252, 0x4, R184 ;  /* 0x00000004fc0a7825 */ /* 0x000fc800078e02b8 */
[C---:B------:R-:W-:Y:S01]  /*43de0*/  IMAD.WIDE R6, R252.reuse, 0x4, R186 ;  /* 0x00000004fc067825 */ /* 0x040fe200078e02ba */
[----:B------:R-:W-:Y:S04]  /*43df0*/  STL.64 [R1+0x4d88], R128 ;  /* 0x004d888001007387 */ /* 0x000fe80000100a00 */
[----:B------:R-:W-:Y:S04]  /*43e00*/  STL.64 [R1+0x31c8], R10 ;  /* 0x0031c80a01007387 */ /* 0x000fe80000100a00 */
[----:B------:R1:W-:Y:S02]  /*43e10*/  STL.64 [R1+0x31c0], R6 ;  /* 0x0031c00601007387 */ /* 0x0003e40000100a00 */
[----:B-1----:R-:W-:-:S04]  /*43e20*/  IMAD.WIDE R2, R252, 0x4, R188 ;  /* 0x00000004fc027825 */ /* 0x002fc800078e02bc */
[C---:B------:R-:W-:Y:S01]  /*43e30*/  IMAD.WIDE R54, R252.reuse, 0x4, R8 ;  /* 0x00000004fc367825 */ /* 0x040fe200078e0208 */
[----:B------:R1:W-:Y:S03]  /*43e40*/  STL.64 [R1+0x31b8], R2 ;  /* 0x0031b80201007387 */ /* 0x0003e60000100a00 */
[C---:B------:R-:W-:Y:S01]  /*43e50*/  IMAD.WIDE R6, R252.reuse, 0x4, R190 ;  /* 0x00000004fc067825 */ /* 0x040fe200078e02be */
[----:B------:R-:W4:Y:S04]  /*43e60*/  LDL.LU.64 R230, [R1+0x5120] ;  /* 0x0051200001e67983 */ /* 0x000f280000300a00 */
[----:B------:R-:W4:Y:S01]  /*43e70*/  LDL.LU.64 R8, [R1+0x758] ;  /* 0x0007580001087983 */ /* 0x000f220000300a00 */
[----:B-1----:R-:W-:-:S03]  /*43e80*/  IMAD.WIDE R2, R252, 0x4, R196 ;  /* 0x00000004fc027825 */ /* 0x002fc600078e02c4 */
[----:B------:R-:W4:Y:S04]  /*43e90*/  LDL.LU.64 R184, [R1+0x750] ;  /* 0x0007500001b87983 */ /* 0x000f280000300a00 */
[----:B------:R-:W-:Y:S04]  /*43ea0*/  STL.64 [R1+0x31a0], R6 ;  /* 0x0031a00601007387 */ /* 0x000fe80000100a00 */
[----:B------:R-:W4:Y:S04]  /*43eb0*/  LDL.LU.64 R186, [R1+0x748] ;  /* 0x0007480001ba7983 */ /* 0x000f280000300a00 */
[----:B------:R2:W-:Y:S04]  /*43ec0*/  STL.64 [R1+0x3198], R2 ;  /* 0x0031980201007387 */ /* 0x0005e80000100a00 */
[----:B------:R-:W4:Y:S04]  /*43ed0*/  LDL.LU.64 R188, [R1+0x740] ;  /* 0x0007400001bc7983 */ /* 0x000f280000300a00 */
[----:B------:R-:W4:Y:S04]  /*43ee0*/  LDL.LU.64 R190, [R1+0x738] ;  /* 0x0007380001be7983 */ /* 0x000f280000300a00 */
[----:B------:R-:W4:Y:S04]  /*43ef0*/  LDL.LU.64 R196, [R1+0x2378] ;  /* 0x0023780001c47983 */ /* 0x000f280000300a00 */
[----:B------:R-:W-:Y:S04]  /*43f00*/  STL.64 [R1+0x31b0], R54 ;  /* 0x0031b03601007387 */ /* 0x000fe80000100a00 */
[----:B------:R-:W-:Y:S01]  /*43f10*/  STL.64 [R1+0x4d90], R54 ;  /* 0x004d903601007387 */ /* 0x000fe20000100a00 */
[----:B--2---:R-:W-:-:S03]  /*43f20*/  IMAD.WIDE R2, R252, 0x4, R198 ;  /* 0x00000004fc027825 */ /* 0x004fc600078e02c6 */
[----:B------:R-:W2:Y:S04]  /*43f30*/  LDL.LU.64 R198, [R1+0x718] ;  /* 0x0007180001c67983 */ /* 0x000ea80000300a00 */
[----:B------:R-:W-:Y:S04]  /*43f40*/  STL.64 [R1+0x31a8], R130 ;  /* 0x0031a88201007387 */ /* 0x000fe80000100a00 */
[----:B------:R1:W-:Y:S04]  /*43f50*/  STL.64 [R1+0x3190], R2 ;  /* 0x0031900201007387 */ /* 0x0003e80000100a00 */
[----:B------:R-:W-:Y:S01]  /*43f60*/  STL.64 [R1+0x4d98], R130 ;  /* 0x004d988201007387 */ /* 0x000fe20000100a00 */
[----:B------:R-:W-:-:S04]  /*43f70*/  IMAD.WIDE R6, R252, 0x4, R178 ;  /* 0x00000004fc067825 */ /* 0x000fc800078e02b2 */
[C---:B-1----:R-:W-:Y:S01]  /*43f80*/  IMAD.WIDE R2, R252.reuse, 0x4, R180 ;  /* 0x00000004fc027825 */ /* 0x042fe200078e02b4 */
[----:B------:R-:W-:Y:S04]  /*43f90*/  STL.64 [R1+0x3188], R6 ;  /* 0x0031880601007387 */ /* 0x000fe80000100a00 */
[----:B------:R4:W-:Y:S01]  /*43fa0*/  STL.64 [R1+0x3180], R2 ;  /* 0x0031800201007387 */ /* 0x0009e20000100a00 */
[----:B------:R-:W-:-:S03]  /*43fb0*/  IMAD.WIDE R132, R252, 0x4, R242 ;  /* 0x00000004fc847825 */ /* 0x000fc600078e02f2 */
[----:B------:R-:W2:Y:S04]  /*43fc0*/  LDL.LU.64 R242, [R1+0x5118] ;  /* 0x0051180001f27983 */ /* 0x000ea80000300a00 */
[----:B------:R-:W2:Y:S01]  /*43fd0*/  LDL.LU.64 R178, [R1+0x710] ;  /* 0x0007100001b27983 */ /* 0x000ea20000300a00 */
[----:B------:R-:W-:-:S04]  /*43fe0*/  IMAD.WIDE R134, R252, 0x4, R240 ;  /* 0x00000004fc867825 */ /* 0x000fc800078e02f0 */
[----:B---3--:R-:W-:-:S05]  /*43ff0*/  IMAD.WIDE R54, R252, 0x4, R182 ;  /* 0x00000004fc367825 */ /* 0x008fca00078e02b6 */
[----:B------:R-:W-:Y:S01]  /*44000*/  STL.64 [R1+0x3178], R54 ;  /* 0x0031783601007387 */ /* 0x000fe20000100a00 */
[----:B------:R-:W-:-:S04]  /*44010*/  IMAD.WIDE R52, R252, 0x4, R192 ;  /* 0x00000004fc347825 */ /* 0x000fc800078e02c0 */
[----:B----4-:R-:W-:-:S05]  /*44020*/  IMAD.WIDE R2, R252, 0x4, R194 ;  /* 0x00000004fc027825 */ /* 0x010fca00078e02c2 */
[----:B------:R1:W-:Y:S04]  /*44030*/  STL.64 [R1+0x3160], R2 ;  /* 0x0031600201007387 */ /* 0x0003e80000100a00 */
[----:B------:R-:W-:Y:S01]  /*44040*/  STL.64 [R1+0x4da0], R54 ;  /* 0x004da03601007387 */ /* 0x000fe20000100a00 */
[----:B-1----:R-:W-:-:S03]  /*44050*/  IMAD.WIDE R2, R252, 0x4, R4 ;  /* 0x00000004fc027825 */ /* 0x002fc600078e0204 */
[----:B------:R-:W3:Y:S04]  /*44060*/  LDL.LU.64 R4, [R1+0x708] ;  /* 0x0007080001047983 */ /* 0x000ee80000300a00 */
[----:B------:R-:W4:Y:S04]  /*44070*/  LDL.LU.64 R180, [R1+0x700] ;  /* 0x0007000001b47983 */ /* 0x000f280000300a00 */
[----:B------:R1:W-:Y:S04]  /*44080*/  STL.64 [R1+0x3158], R2 ;  /* 0x0031580201007387 */ /* 0x0003e80000100a00 */
[----:B------:R-:W4:Y:S04]  /*44090*/  LDL.LU.64 R182, [R1+0x6f8] ;  /* 0x0006f80001b67983 */ /* 0x000f280000300a00 */
[----:B------:R-:W4:Y:S04]  /*440a0*/  LDL.LU.64 R192, [R1+0x6f0] ;  /* 0x0006f00001c07983 */ /* 0x000f280000300a00 */
[----:B------:R-:W4:Y:S04]  /*440b0*/  LDL.LU.64 R194, [R1+0x6e0] ;  /* 0x0006e00001c27983 */ /* 0x000f280000300a00 */
[----:B------:R-:W-:Y:S04]  /*440c0*/  STL.64 [R1+0x3170], R52 ;  /* 0x0031703401007387 */ /* 0x000fe80000100a00 */
[----:B------:R-:W-:Y:S01]  /*440d0*/  STL.64 [R1+0x4da8], R52 ;  /* 0x004da83401007387 */ /* 0x000fe20000100a00 */
[----:B-1----:R-:W-:-:S03]  /*440e0*/  IMAD.WIDE R2, R252, 0x4, R8 ;  /* 0x00000004fc027825 */ /* 0x002fc600078e0208 */
[----:B------:R-:W4:Y:S01]  /*440f0*/  LDL.LU.64 R8, [R1+0x6d8] ;  /* 0x0006d80001087983 */ /* 0x000f220000300a00 */
[----:B------:R-:W-:-:S03]  /*44100*/  IMAD.WIDE R6, R252, 0x4, R184 ;  /* 0x00000004fc067825 */ /* 0x000fc600078e02b8 */
[----:B------:R-:W-:Y:S04]  /*44110*/  STL.64 [R1+0x3168], R132 ;  /* 0x0031688401007387 */ /* 0x000fe80000100a00 */
[----:B------:R1:W-:Y:S04]  /*44120*/  STL.64 [R1+0x3150], R2 ;  /* 0x0031500201007387 */ /* 0x0003e80000100a00 */
[----:B------:R-:W-:Y:S04]  /*44130*/  STL.64 [R1+0x4db0], R132 ;  /* 0x004db08401007387 */ /* 0x000fe80000100a00 */
[----:B------:R-:W-:Y:S01]  /*44140*/  STL.64 [R1+0x3148], R6 ;  /* 0x0031480601007387 */ /* 0x000fe20000100a00 */
[----:B-1----:R-:W-:-:S04]  /*44150*/  IMAD.WIDE R2, R252, 0x4, R186 ;  /* 0x00000004fc027825 */ /* 0x002fc800078e02ba */
[C---:B------:R-:W-:Y:S01]  /*44160*/  IMAD.WIDE R128, R252.reuse, 0x4, R188 ;  /* 0x00000004fc807825 */ /* 0x040fe200078e02bc */
[----:B------:R1:W-:Y:S04]  /*44170*/  STL.64 [R1+0x3140], R2 ;  /* 0x0031400201007387 */ /* 0x0003e80000100a00 */
[----:B------:R-:W4:Y:S01]  /*44180*/  LDL.LU.64 R240, [R1+0x5110] ;  /* 0x0051100001f07983 */ /* 0x000f220000300a00 */
[----:B-1----:R-:W-:-:S03]  /*44190*/  IMAD.WIDE R2, R252, 0x4, R196 ;  /* 0x00000004fc027825 */ /* 0x002fc600078e02c4 */
[----:B------:R-:W4:Y:S04]  /*441a0*/  LDL.LU.64 R196, [R1+0x6d0] ;  /* 0x0006d00001c47983 */ /* 0x000f280000300a00 */
[----:B------:R-:W-:Y:S04]  /*441b0*/  STL.64 [R1+0x3138], R128 ;  /* 0x0031388001007387 */ /* 0x000fe80000100a00 */
[----:B------:R2:W-:Y:S04]  /*441c0*/  STL.64 [R1+0x3120], R2 ;  /* 0x0031200201007387 */ /* 0x0005e80000100a00 */
[----:B------:R-:W-:Y:S04]  /*441d0*/  STL.64 [R1+0x4db8], R128 ;  /* 0x004db88001007387 */ /* 0x000fe80000100a00 */
[----:B------:R-:W4:Y:S01]  /*441e0*/  LDL.LU.64 R184, [R1+0x6c8] ;  /* 0x0006c80001b87983 */ /* 0x000f220000300a00 */
[----:B--2---:R-:W-:-:S03]  /*441f0*/  IMAD.WIDE R2, R252, 0x4, R198 ;  /* 0x00000004fc027825 */ /* 0x004fc600078e02c6 */
[----:B------:R-:W2:Y:S04]  /*44200*/  LDL.LU.64 R186, [R1+0x6c0] ;  /* 0x0006c00001ba7983 */ /* 0x000ea80000300a00 */
[----:B------:R1:W-:Y:S04]  /*44210*/  STL.64 [R1+0x3118], R2 ;  /* 0x0031180201007387 */ /* 0x0003e80000100a00 */
[----:B------:R-:W2:Y:S01]  /*44220*/  LDL.LU.64 R198, [R1+0x6b8] ;  /* 0x0006b80001c67983 */ /* 0x000ea20000300a00 */
[----:B------:R-:W-:-:S03]  /*44230*/  IMAD.WIDE R50, R252, 0x4, R190 ;  /* 0x00000004fc327825 */ /* 0x000fc600078e02be */
[----:B------:R-:W2:Y:S04]  /*44240*/  LDL.LU.64 R188, [R1+0x6b0] ;  /* 0x0006b00001bc7983 */ /* 0x000ea80000300a00 */
[----:B------:R-:W2:Y:S01]  /*44250*/  LDL.LU.64 R190, [R1+0x24b0] ;  /* 0x0024b00001be7983 */ /* 0x000ea20000300a00 */
[----:B-1----:R-:W-:-:S03]  /*44260*/  IMAD.WIDE R2, R252, 0x4, R178 ;  /* 0x00000004fc027825 */ /* 0x002fc600078e02b2 */
[----:B------:R-:W-:Y:S04]  /*44270*/  STL.64 [R1+0x3130], R50 ;  /* 0x0031303201007387 */ /* 0x000fe80000100a00 */
[----:B------:R-:W-:Y:S04]  /*44280*/  STL.64 [R1+0x4dc0], R50 ;  /* 0x004dc03201007387 */ /* 0x000fe80000100a00 */
[----:B------:R-:W-:Y:S04]  /*44290*/  STL.64 [R1+0x3128], R134 ;  /* 0x0031288601007387 */ /* 0x000fe80000100a00 */
[----:B------:R-:W-:Y:S04]  /*442a0*/  STL.64 [R1+0x4dc8], R134 ;  /* 0x004dc88601007387 */ /* 0x000fe80000100a00 */
[----:B------:R4:W-:Y:S01]  /*442b0*/  STL.64 [R1+0x3110], R2 ;  /* 0x0031100201007387 */ /* 0x0009e20000100a00 */
[----:B------:R-:W-:-:S04]  /*442c0*/  IMAD.WIDE R136, R252, 0x4, R210 ;  /* 0x00000004fc887825 */ /* 0x000fc800078e02d2 */
[----:B------:R-:W-:-:S04]  /*442d0*/  IMAD.WIDE R138, R252, 0x4, R224 ;  /* 0x00000004fc8a7825 */ /* 0x000fc800078e02e0 */
[C---:B---3--:R-:W-:Y:S02]  /*442e0*/  IMAD.WIDE R6, R252.reuse, 0x4, R4 ;  /* 0x00000004fc067825 */ /* 0x048fe400078e0204 */
[----:B------:R-:W3:Y:S02]  /*442f0*/  LDL.LU.64 R4, [R1+0x6a0] ;  /* 0x0006a00001047983 */ /* 0x000ee40000300a00 */
[C---:B----4-:R-:W-:Y:S02]  /*44300*/  IMAD.WIDE R2, R252.reuse, 0x4, R180 ;  /* 0x00000004fc027825 */ /* 0x050fe400078e02b4 */
[----:B------:R-:W-:Y:S04]  /*44310*/  STL.64 [R1+0x3108], R6 ;  /* 0x0031080601007387 */ /* 0x000fe80000100a00 */
[----:B------:R1:W-:Y:S01]  /*44320*/  STL.64 [R1+0x3100], R2 ;  /* 0x0031000201007387 */ /* 0x0003e20000100a00 */
[----:B------:R-:W-:-:S03]  /*44330*/  IMAD.WIDE R56, R252, 0x4, R182 ;  /* 0x00000004fc387825 */ /* 0x000fc600078e02b6 */
[----:B------:R-:W4:Y:S04]  /*44340*/  LDL.LU.64 R210, [R1+0x5108] ;  /* 0x0051080001d27983 */ /* 0x000f280000300a00 */
[----:B------:R-:W4:Y:S01]  /*44350*/  LDL.LU.64 R180, [R1+0x698] ;  /* 0x0006980001b47983 */ /* 0x000f220000300a00 */
[----:B-1----:R-:W-:-:S03]  /*44360*/  IMAD.WIDE R2, R252, 0x4, R194 ;  /* 0x00000004fc027825 */ /* 0x002fc600078e02c2 */
[----:B------:R-:W-:Y:S04]  /*44370*/  STL.64 [R1+0x30f8], R56 ;  /* 0x0030f83801007387 */ /* 0x000fe80000100a00 */
[----:B------:R1:W-:Y:S01]  /*44380*/  STL.64 [R1+0x30e0], R2 ;  /* 0x0030e00201007387 */ /* 0x0003e20000100a00 */
[----:B------:R-:W-:-:S03]  /*44390*/  IMAD.WIDE R42, R252, 0x4, R192 ;  /* 0x00000004fc2a7825 */ /* 0x000fc600078e02c0 */
[----:B------:R-:W-:Y:S04]  /*443a0*/  STL.64 [R1+0x4dd0], R56 ;  /* 0x004dd03801007387 */ /* 0x000fe80000100a00 */
[----:B------:R-:W4:Y:S04]  /*443b0*/  LDL.LU.64 R182, [R1+0x690] ;  /* 0x0006900001b67983 */ /* 0x000f280000300a00 */
[----:B------:R-:W4:Y:S01]  /*443c0*/  LDL.LU.64 R192, [R1+0x688] ;  /* 0x0006880001c07983 */ /* 0x000f220000300a00 */
[----:B-1----:R-:W-:-:S05]  /*443d0*/  IMAD.WIDE R2, R252, 0x4, R8 ;  /* 0x00000004fc027825 */ /* 0x002fca00078e0208 */
[----:B------:R1:W-:Y:S04]  /*443e0*/  STL.64 [R1+0x30d8], R2 ;  /* 0x0030d80201007387 */ /* 0x0003e80000100a00 */
[----:B------:R-:W4:Y:S04]  /*443f0*/  LDL.LU.64 R194, [R1+0x680] ;  /* 0x0006800001c27983 */ /* 0x000f280000300a00 */
[----:B------:R-:W4:Y:S04]  /*44400*/  LDL.LU.64 R8, [R1+0x678] ;  /* 0x0006780001087983 */ /* 0x000f280000300a00 */
[----:B------:R-:W-:Y:S04]  /*44410*/  STL.64 [R1+0x30f0], R42 ;  /* 0x0030f02a01007387 */ /* 0x000fe80000100a00 */
[----:B------:R-:W-:Y:S01]  /*44420*/  STL.64 [R1+0x4dd8], R42 ;  /* 0x004dd82a01007387 */ /* 0x000fe20000100a00 */
[----:B-1----:R-:W-:-:S03]  /*44430*/  IMAD.WIDE R2, R252, 0x4, R196 ;  /* 0x00000004fc027825 */ /* 0x002fc600078e02c4 */
[----:B------:R-:W4:Y:S04]  /*44440*/  LDL.LU.64 R196, [R1+0x24b8] ;  /* 0x0024b80001c47983 */ /* 0x000f280000300a00 */
[----:B------:R-:W-:Y:S04]  /*44450*/  STL.64 [R1+0x30e8], R136 ;  /* 0x0030e88801007387 */ /* 0x000fe80000100a00 */
[----:B------:R2:W-:Y:S01]  /*44460*/  STL.64 [R1+0x30d0], R2 ;  /* 0x0030d00201007387 */ /* 0x0005e20000100a00 */
[----:B------:R-:W-:-:S03]  /*44470*/  IMAD.WIDE R6, R252, 0x4, R184 ;  /* 0x00000004fc067825 */ /* 0x000fc600078e02b8 */
[----:B------:R-:W-:Y:S04]  /*44480*/  STL.64 [R1+0x4de0], R136 ;  /* 0x004de08801007387 */ /* 0x000fe80000100a00 */
[----:B------:R-:W-:Y:S01]  /*44490*/  STL.64 [R1+0x30c8], R6 ;  /* 0x0030c80601007387 */ /* 0x000fe20000100a00 */
[----:B--2---:R-:W-:-:S04]  /*444a0*/  IMAD.WIDE R2, R252, 0x4, R186 ;  /* 0x00000004fc027825 */ /* 0x004fc800078e02ba */
[C---:B------:R-:W-:Y:S02]  /*444b0*/  IMAD.WIDE R160, R252.reuse, 0x4, R198 ;  /* 0x00000004fca07825 */ /* 0x040fe400078e02c6 */
[----:B------:R-:W2:Y:S04]  /*444c0*/  LDL.LU.64 R198, [R1+0x668] ;  /* 0x0006680001c67983 */ /* 0x000ea80000300a00 */
[----:B------:R1:W-:Y:S04]  /*444d0*/  STL.64 [R1+0x30c0], R2 ;  /* 0x0030c00201007387 */ /* 0x0003e80000100a00 */
[----:B------:R-:W2:Y:S04]  /*444e0*/  LDL.LU.64 R224, [R1+0x5100] ;  /* 0x0051000001e07983 */ /* 0x000ea80000300a00 */
[----:B------:R-:W2:Y:S01]  /*444f0*/  LDL.LU.64 R184, [R1+0x660] ;  /* 0x0006600001b87983 */ /* 0x000ea20000300a00 */
[----:B-1----:R-:W-:-:S03]  /*44500*/  IMAD.WIDE R2, R252, 0x4, R190 ;  /* 0x00000004fc027825 */ /* 0x002fc600078e02be */
[----:B------:R-:W2:Y:S04]  /*44510*/  LDL.LU.64 R186, [R1+0x658] ;  /* 0x0006580001ba7983 */ /* 0x000ea80000300a00 */
[----:B------:R3:W-:Y:S01]  /*44520*/  STL.64 [R1+0x30a0], R2 ;  /* 0x0030a00201007387 */ /* 0x0007e20000100a00 */
[----:B------:R-:W-:-:S03]  /*44530*/  IMAD.WIDE R48, R252, 0x4, R188 ;  /* 0x00000004fc307825 */ /* 0x000fc600078e02bc */
[----:B------:R-:W-:Y:S04]  /*44540*/  STL.64 [R1+0x30b8], R160 ;  /* 0x0030b8a001007387 */ /* 0x000fe80000100a00 */
[----:B------:R-:W-:Y:S04]  /*44550*/  STL.64 [R1+0x4de8], R160 ;  /* 0x004de8a001007387 */ /* 0x000fe80000100a00 */
[----:B------:R-:W2:Y:S04]  /*44560*/  LDL.LU.64 R188, [R1+0x650] ;  /* 0x0006500001bc7983 */ /* 0x000ea80000300a00 */
[----:B------:R-:W2:Y:S01]  /*44570*/  LDL.LU.64 R190, [R1+0x648] ;  /* 0x0006480001be7983 */ /* 0x000ea20000300a00 */
[----:B------:R-:W-:-:S04]  /*44580*/  IMAD.WIDE R140, R252, 0x4, R214 ;  /* 0x00000004fc8c7825 */ /* 0x000fc800078e02d6 */
[----:B------:R-:W-:-:S04]  /*44590*/  IMAD.WIDE R142, R252, 0x4, R206 ;  /* 0x00000004fc8e7825 */ /* 0x000fc800078e02ce */
[----:B---3--:R-:W-:-:S05]  /*445a0*/  IMAD.WIDE R2, R252, 0x4, R4 ;  /* 0x00000004fc027825 */ /* 0x008fca00078e0204 */
[----:B------:R4:W-:Y:S04]  /*445b0*/  STL.64 [R1+0x3098], R2 ;  /* 0x0030980201007387 */ /* 0x0009e80000100a00 */
[----:B------:R-:W3:Y:S04]  /*445c0*/  LDL.LU.64 R4, [R1+0x640] ;  /* 0x0006400001047983 */ /* 0x000ee80000300a00 */
[----:B------:R-:W-:Y:S04]  /*445d0*/  STL.64 [R1+0x30b0], R48 ;  /* 0x0030b03001007387 */ /* 0x000fe80000100a00 */
[----:B------:R-:W-:Y:S01]  /*445e0*/  STL.64 [R1+0x4df0], R48 ;  /* 0x004df03001007387 */ /* 0x000fe20000100a00 */
[----:B----4-:R-:W-:-:S03]  /*445f0*/  IMAD.WIDE R2, R252, 0x4, R180 ;  /* 0x00000004fc027825 */ /* 0x010fc600078e02b4 */
[----:B------:R-:W4:Y:S04]  /*44600*/  LDL.LU.64 R180, [R1+0x630] ;  /* 0x0006300001b47983 */ /* 0x000f280000300a00 */
[----:B------:R-:W-:Y:S04]  /*44610*/  STL.64 [R1+0x30a8], R138 ;  /* 0x0030a88a01007387 */ /* 0x000fe80000100a00 */
[----:B------:R1:W-:Y:S04]  /*44620*/  STL.64 [R1+0x3090], R2 ;  /* 0x0030900201007387 */ /* 0x0003e80000100a00 */
[----:B------:R-:W-:Y:S01]  /*44630*/  STL.64 [R1+0x4df8], R138 ;  /* 0x004df88a01007387 */ /* 0x000fe20000100a00 */
[----:B------:R-:W-:-:S03]  /*44640*/  IMAD.WIDE R6, R252, 0x4, R182 ;  /* 0x00000004fc067825 */ /* 0x000fc600078e02b6 */
[----:B------:R-:W4:Y:S01]  /*44650*/  LDL.LU.64 R182, [R1+0x628] ;  /* 0x0006280001b67983 */ /* 0x000f220000300a00 */
[----:B-1----:R-:W-:-:S03]  /*44660*/  IMAD.WIDE R2, R252, 0x4, R192 ;  /* 0x00000004fc027825 */ /* 0x002fc600078e02c0 */
[----:B------:R-:W-:Y:S04]  /*44670*/  STL.64 [R1+0x3088], R6 ;  /* 0x0030880601007387 */ /* 0x000fe80000100a00 */
[----:B------:R1:W-:Y:S01]  /*44680*/  STL.64 [R1+0x3080], R2 ;  /* 0x0030800201007387 */ /* 0x0003e20000100a00 */
[----:B------:R-:W-:-:S04]  /*44690*/  IMAD.WIDE R158, R252, 0x4, R194 ;  /* 0x00000004fc9e7825 */ /* 0x000fc800078e02c2 */
[C---:B------:R-:W-:Y:S02]  /*446a0*/  IMAD.WIDE R44, R252.reuse, 0x4, R8 ;  /* 0x00000004fc2c7825 */ /* 0x040fe400078e0208 */
[----:B------:R-:W4:Y:S04]  /*446b0*/  LDL.LU.64 R8, [R1+0x620] ;  /* 0x0006200001087983 */ /* 0x000f280000300a00 */
[----:B------:R-:W4:Y:S04]  /*446c0*/  LDL.LU.64 R214, [R1+0x50f8] ;  /* 0x0050f80001d67983 */ /* 0x000f280000300a00 */
[----:B------:R-:W4:Y:S04]  /*446d0*/  LDL.LU.64 R192, [R1+0x618] ;  /* 0x0006180001c07983 */ /* 0x000f280000300a00 */
[----:B------:R-:W4:Y:S01]  /*446e0*/  LDL.LU.64 R194, [R1+0x610] ;  /* 0x0006100001c27983 */ /* 0x000f220000300a00 */
[----:B-1----:R-:W-:-:S05]  /*446f0*/  IMAD.WIDE R2, R252, 0x4, R196 ;  /* 0x00000004fc027825 */ /* 0x002fca00078e02c4 */
[----:B------:R2:W-:Y:S04]  /*44700*/  STL.64 [R1+0x3060], R2 ;  /* 0x0030600201007387 */ /* 0x0005e80000100a00 */
[----:B------:R-:W4:Y:S04]  /*44710*/  LDL.LU.64 R196, [R1+0x608] ;  /* 0x0006080001c47983 */ /* 0x000f280000300a00 */
[----:B------:R-:W-:Y:S04]  /*44720*/  STL.64 [R1+0x3078], R158 ;  /* 0x0030789e01007387 */ /* 0x000fe80000100a00 */
[----:B------:R-:W-:Y:S01]  /*44730*/  STL.64 [R1+0x4e00], R158 ;  /* 0x004e009e01007387 */ /* 0x000fe20000100a00 */
[----:B--2---:R-:W-:-:S03]  /*44740*/  IMAD.WIDE R2, R252, 0x4, R198 ;  /* 0x00000004fc027825 */ /* 0x004fc600078e02c6 */
[----:B------:R-:W2:Y:S04]  /*44750*/  LDL.LU.64 R198, [R1+0x5f0] ;  /* 0x0005f00001c67983 */ /* 0x000ea80000300a00 */
[----:B------:R-:W-:Y:S04]  /*44760*/  STL.64 [R1+0x3070], R44 ;  /* 0x0030702c01007387 */ /* 0x000fe80000100a00 */
[----:B------:R1:W-:Y:S04]  /*44770*/  STL.64 [R1+0x3058], R2 ;  /* 0x0030580201007387 */ /* 0x0003e80000100a00 */
[----:B------:R-:W-:Y:S04]  /*44780*/  STL.64 [R1+0x4e08], R44 ;  /* 0x004e082c01007387 */ /* 0x000fe80000100a00 */
[----:B------:R-:W-:Y:S01]  /*44790*/  STL.64 [R1+0x3068], R140 ;  /* 0x0030688c01007387 */ /* 0x000fe20000100a00 */
[----:B-1----:R-:W-:-:S03]  /*447a0*/  IMAD.WIDE R2, R252, 0x4, R184 ;  /* 0x00000004fc027825 */ /* 0x002fc600078e02b8 */
[----:B------:R-:W-:Y:S01]  /*447b0*/  STL.64 [R1+0x4e10], R140 ;  /* 0x004e108c01007387 */ /* 0x000fe20000100a00 */
[----:B------:R-:W-:-:S03]  /*447c0*/  IMAD.WIDE R6, R252, 0x4, R186 ;  /* 0x00000004fc067825 */ /* 0x000fc600078e02ba */
[----:B------:R1:W-:Y:S04]  /*447d0*/  STL.64 [R1+0x3050], R2 ;  /* 0x0030500201007387 */ /* 0x0003e80000100a00 */
[----:B------:R-:W2:Y:S04]  /*447e0*/  LDL.LU.64 R184, [R1+0x5e8] ;  /* 0x0005e80001b87983 */ /* 0x000ea80000300a00 */
[----:B------:R-:W-:Y:S01]  /*447f0*/  STL.64 [R1+0x3048], R6 ;  /* 0x0030480601007387 */ /* 0x000fe20000100a00 */
[----:B-1----:R-:W-:-:S03]  /*44800*/  IMAD.WIDE R2, R252, 0x4, R188 ;  /* 0x00000004fc027825 */ /* 0x002fc600078e02bc */
[----:B------:R-:W2:Y:S04]  /*44810*/  LDL.LU.64 R186, [R1+0x5e0] ;  /* 0x0005e00001ba7983 */ /* 0x000ea80000300a00 */
[----:B------:R4:W-:Y:S01]  /*44820*/  STL.64 [R1+0x3040], R2 ;  /* 0x0030400201007387 */ /* 0x0009e20000100a00 */
[----:B------:R-:W-:-:S03]  /*44830*/  IMAD.WIDE R156, R252, 0x4, R190 ;  /* 0x00000004fc9c7825 */ /* 0x000fc600078e02be */
[----:B------:R-:W2:Y:S04]  /*44840*/  LDL.LU.64 R206, [R1+0x50f0] ;  /* 0x0050f00001ce7983 */ /* 0x000ea80000300a00 */
[----:B------:R-:W2:Y:S04]  /*44850*/  LDL.LU.64 R188, [R1+0x5d8] ;  /* 0x0005d80001bc7983 */ /* 0x000ea80000300a00 */
[----:B------:R-:W2:Y:S01]  /*44860*/  LDL.LU.64 R190, [R1+0x5d0] ;  /* 0x0005d00001be7983 */ /* 0x000ea20000300a00 */
[----:B------:R-:W-:-:S04]  /*44870*/  IMAD.WIDE R168, R252, 0x4, R226 ;  /* 0x00000004fca87825 */ /* 0x000fc800078e02e2 */
[----:B------:R-:W-:-:S04]  /*44880*/  IMAD.WIDE R166, R252, 0x4, R224 ;  /* 0x00000004fca67825 */ /* 0x000fc800078e02e0 */
[----:B------:R-:W-:-:S04]  /*44890*/  IMAD.WIDE R170, R252, 0x4, R244 ;  /* 0x00000004fcaa7825 */ /* 0x000fc800078e02f4 */
[C---:B---3--:R-:W-:Y:S02]  /*448a0*/  IMAD.WIDE R46, R252.reuse, 0x4, R4 ;  /* 0x00000004fc2e7825 */ /* 0x048fe400078e0204 */
[----:B------:R-:W3:Y:S04]  /*448b0*/  LDL.LU.64 R4, [R1+0x5c8] ;  /* 0x0005c80001047983 */ /* 0x000ee80000300a00 */
[----:B------:R-:W-:Y:S01]  /*448c0*/  STL.64 [R1+0x3038], R156 ;  /* 0x0030389c01007387 */ /* 0x000fe20000100a00 */
[----:B----4-:R-:W-:-:S03]  /*448d0*/  IMAD.WIDE R2, R252, 0x4, R180 ;  /* 0x00000004fc027825 */ /* 0x010fc600078e02b4 */
[----:B------:R-:W-:Y:S04]  /*448e0*/  STL.64 [R1+0x4e18], R156 ;  /* 0x004e189c01007387 */ /* 0x000fe80000100a00 */
[----:B------:R1:W-:Y:S04]  /*448f0*/  STL.64 [R1+0x3020], R2 ;  /* 0x0030200201007387 */ /* 0x0003e80000100a00 */
[----:B------:R-:W-:Y:S04]  /*44900*/  STL.64 [R1+0x3030], R46 ;  /* 0x0030302e01007387 */ /* 0x000fe80000100a00 */
[----:B------:R-:W-:Y:S01]  /*44910*/  STL.64 [R1+0x4e20], R46 ;  /* 0x004e202e01007387 */ /* 0x000fe20000100a00 */
[----:B-1----:R-:W-:-:S05]  /*44920*/  IMAD.WIDE R2, R252, 0x4, R182 ;  /* 0x00000004fc027825 */ /* 0x002fca00078e02b6 */
[----:B------:R1:W-:Y:S02]  /*44930*/  STL.64 [R1+0x3018], R2 ;  /* 0x0030180201007387 */ /* 0x0003e40000100a00 */
[C---:B-1----:R-:W-:Y:S02]  /*44940*/  IMAD.WIDE R2, R252.reuse, 0x4, R8 ;  /* 0x00000004fc027825 */ /* 0x042fe400078e0208 */
[----:B------:R-:W4:Y:S04]  /*44950*/  LDL.LU.64 R8, [R1+0x5b0] ;  /* 0x0005b00001087983 */ /* 0x000f280000300a00 */
[----:B------:R-:W-:Y:S01]  /*44960*/  STL.64 [R1+0x3028], R142 ;  /* 0x0030288e01007387 */ /* 0x000fe20000100a00 */
[----:B------:R-:W-:-:S03]  /*44970*/  IMAD.WIDE R6, R252, 0x4, R192 ;  /* 0x00000004fc067825 */ /* 0x000fc600078e02c0 */
[----:B------:R1:W-:Y:S01]  /*44980*/  STL.64 [R1+0x3010], R2 ;  /* 0x0030100201007387 */ /* 0x0003e20000100a00 */
[----:B------:R-:W-:-:S03]  /*44990*/  IMAD.WIDE R200, R252, 0x4, R214 ;  /* 0x00000004fcc87825 */ /* 0x000fc600078e02d6 */
[----:B------:R-:W-:Y:S04]  /*449a0*/  STL.64 [R1+0x4e28], R142 ;  /* 0x004e288e01007387 */ /* 0x000fe80000100a00 */
[----:B------:R-:W-:Y:S01]  /*449b0*/  STL.64 [R1+0x3008], R6 ;  /* 0x0030080601007387 */ /* 0x000fe20000100a00 */
[----:B-1----:R-:W-:-:S03]  /*449c0*/  IMAD.WIDE R2, R252, 0x4, R194 ;  /* 0x00000004fc027825 */ /* 0x002fc600078e02c2 */
[----:B------:R-:W4:Y:S04]  /*449d0*/  LDL.LU.64 R192, [R1+0x5a8] ;  /* 0x0005a80001c07983 */ /* 0x000f280000300a00 */
[----:B------:R2:W-:Y:S04]  /*449e0*/  STL.64 [R1+0x3000], R2 ;  /* 0x0030000201007387 */ /* 0x0005e80000100a00 */
[----:B------:R-:W4:Y:S01]  /*449f0*/  LDL.LU.64 R214, [R1+0x50e8] ;  /* 0x0050e80001d67983 */ /* 0x000f220000300a00 */
[----:B------:R-:W-:-:S03]  /*44a00*/  IMAD.WIDE R154, R252, 0x4, R196 ;  /* 0x00000004fc9a7825 */ /* 0x000fc600078e02c4 */
[----:B------:R-:W4:Y:S04]  /*44a10*/  LDL.LU.64 R226, [R1+0x50e0] ;  /* 0x0050e00001e27983 */ /* 0x000f280000300a00 */
[----:B------:R-:W4:Y:S04]  /*44a20*/  LDL.LU.64 R194, [R1+0x5a0] ;  /* 0x0005a00001c27983 */ /* 0x000f280000300a00 */
[----:B------:R-:W4:Y:S01]  /*44a30*/  LDL.LU.64 R196, [R1+0x598] ;  /* 0x0005980001c47983 */ /* 0x000f220000300a00 */
[----:B--2---:R-:W-:-:S03]  /*44a40*/  IMAD.WIDE R2, R252, 0x4, R198 ;  /* 0x00000004fc027825 */ /* 0x004fc600078e02c6 */
[----:B------:R-:W2:Y:S04]  /*44a50*/  LDL.LU.64 R198, [R1+0x590] ;  /* 0x0005900001c67983 */ /* 0x000ea80000300a00 */
[----:B------:R1:W-:Y:S04]  /*44a60*/  STL.64 [R1+0x2fe0], R2 ;  /* 0x002fe00201007387 */ /* 0x0003e80000100a00 */
[----:B------:R-:W-:Y:S04]  /*44a70*/  STL.64 [R1+0x2ff8], R154 ;  /* 0x002ff89a01007387 */ /* 0x000fe80000100a00 */
[----:B------:R-:W-:Y:S04]  /*44a80*/  STL.64 [R1+0x4e30], R154 ;  /* 0x004e309a01007387 */ /* 0x000fe80000100a00 */
[----:B------:R-:W-:Y:S04]  /*44a90*/  STL.64 [R1+0x2ff0], R200 ;  /* 0x002ff0c801007387 */ /* 0x000fe80000100a00 */
[----:B------:R-:W-:Y:S01]  /*44aa0*/  STL.64 [R1+0x4e38], R200 ;  /* 0x004e38c801007387 */ /* 0x000fe20000100a00 */
[----:B-1----:R-:W-:-:S05]  /*44ab0*/  IMAD.WIDE R2, R252, 0x4, R184 ;  /* 0x00000004fc027825 */ /* 0x002fca00078e02b8 */
[----:B------:R1:W-:Y:S04]  /*44ac0*/  STL.64 [R1+0x2fd8], R2 ;  /* 0x002fd80201007387 */ /* 0x0003e80000100a00 */
[----:B------:R-:W-:Y:S04]  /*44ad0*/  STL.64 [R1+0x2fe8], R168 ;  /* 0x002fe8a801007387 */ /* 0x000fe80000100a00 */
[----:B------:R1:W-:Y:S02]  /*44ae0*/  STL.64 [R1+0x4e40], R168 ;  /* 0x004e40a801007387 */ /* 0x0003e40000100a00 */
[----:B-1----:R-:W-:-:S04]  /*44af0*/  IMAD.WIDE R2, R252, 0x4, R186 ;  /* 0x00000004fc027825 */ /* 0x002fc800078e02ba */
[C---:B------:R-:W-:Y:S01]  /*44b00*/  IMAD.WIDE R200, R252.reuse, 0x4, R188 ;  /* 0x00000004fcc87825 */ /* 0x040fe200078e02bc */
[----:B------:R4:W-:Y:S03]  /*44b10*/  STL.64 [R1+0x2fd0], R2 ;  /* 0x002fd00201007387 */ /* 0x0009e60000100a00 */
[C---:B------:R-:W-:Y:S01]  /*44b20*/  IMAD.WIDE R168, R252.reuse, 0x4, R190 ;  /* 0x00000004fca87825 */ /* 0x040fe200078e02be */
[----:B------:R-:W2:Y:S04]  /*44b30*/  LDL.LU.64 R224, [R1+0x50d8] ;  /* 0x0050d80001e07983 */ /* 0x000ea80000300a00 */
[----:B------:R-:W2:Y:S04]  /*44b40*/  LDL.LU.64 R188, [R1+0x570] ;  /* 0x0005700001bc7983 */ /* 0x000ea80000300a00 */
[----:B------:R-:W2:Y:S04]  /*44b50*/  LDL.LU.64 R190, [R1+0x568] ;  /* 0x0005680001be7983 */ /* 0x000ea80000300a00 */
[----:B------:R-:W-:Y:S04]  /*44b60*/  STL.64 [R1+0x2fc8], R200 ;  /* 0x002fc8c801007387 */ /* 0x000fe80000100a00 */
[----:B------:R-:W-:Y:S04]  /*44b70*/  STL.64 [R1+0x4f70], R200 ;  /* 0x004f70c801007387 */ /* 0x000fe80000100a00 */
[----:B------:R-:W2:Y:S01]  /*44b80*/  LDL.LU.64 R244, [R1+0x50d0] ;  /* 0x0050d00001f47983 */ /* 0x000ea20000300a00 */
[----:B------:R-:W-:-:S04]  /*44b90*/  IMAD.WIDE R164, R252, 0x4, R210 ;  /* 0x00000004fca47825 */ /* 0x000fc800078e02d2 */
[----:B------:R-:W-:-:S04]  /*44ba0*/  IMAD.WIDE R172, R252, 0x4, R208 ;  /* 0x00000004fcac7825 */ /* 0x000fc800078e02d0 */
[C---:B---3--:R-:W-:Y:S02]  /*44bb0*/  IMAD.WIDE R144, R252.reuse, 0x4, R4 ;  /* 0x00000004fc907825 */ /* 0x048fe400078e0204 */
[----:B------:R-:W3:Y:S04]  /*44bc0*/  LDL.LU.64 R4, [R1+0x560] ;  /* 0x0005600001047983 */ /* 0x000ee80000300a00 */
[----:B------:R-:W-:Y:S04]  /*44bd0*/  STL.64 [R1+0x2fc0], R168 ;  /* 0x002fc0a801007387 */ /* 0x000fe80000100a00 */
[----:B------:R-:W-:Y:S01]  /*44be0*/  STL.64 [R1+0x4e98], R168 ;  /* 0x004e98a801007387 */ /* 0x000fe20000100a00 */
[----:B----4-:R-:W-:-:S03]  /*44bf0*/  IMAD.WIDE R2, R252, 0x4, R8 ;  /* 0x00000004fc027825 */ /* 0x010fc600078e0208 */
[----:B------:R-:W4:Y:S04]  /*44c00*/  LDL.LU.64 R8, [R1+0x558] ;  /* 0x0005580001087983 */ /* 0x000f280000300a00 */
[----:B------:R-:W-:Y:S04]  /*44c10*/  STL.64 [R1+0x2fb8], R144 ;  /* 0x002fb89001007387 */ /* 0x000fe80000100a00 */
[----:B------:R1:W-:Y:S04]  /*44c20*/  STL.64 [R1+0x2fa0], R2 ;  /* 0x002fa00201007387 */ /* 0x0003e80000100a00 */
[----:B------:R-:W-:Y:S04]  /*44c30*/  STL.64 [R1+0x4e48], R144 ;  /* 0x004e489001007387 */ /* 0x000fe80000100a00 */
[----:B------:R-:W-:Y:S01]  /*44c40*/  STL.64 [R1+0x2fb0], R166 ;  /* 0x002fb0a601007387 */ /* 0x000fe20000100a00 */
[----:B-1----:R-:W-:-:S03]  /*44c50*/  IMAD.WIDE R2, R252, 0x4, R192 ;  /* 0x00000004fc027825 */ /* 0x002fc600078e02c0 */
        /* <DEDUP_REMOVED lines=8> */
[----:B--2---:R-:W-:-:S04]  /*44ce0*/  IMAD.WIDE R166, R252, 0x4, R198 ;  /* 0x00000004fca67825 */ /* 0x004fc800078e02c6 */
[C---:B------:R-:W-:Y:S02]  /*44cf0*/  IMAD.WIDE R106, R252.reuse, 0x4, R244 ;  /* 0x00000004fc6a7825 */ /* 0x040fe400078e02f4 */
[----:B------:R-:W2:Y:S04]  /*44d00*/  LDL.LU.64 R244, [R1+0x50c8] ;  /* 0x0050c80001f47983 */ /* 0x000ea80000300a00 */
[----:B------:R-:W2:Y:S04]  /*44d10*/  LDL.LU.64 R210, [R1+0x50c0] ;  /* 0x0050c00001d27983 */ /* 0x000ea80000300a00 */
[----:B------:R-:W2:Y:S04]  /*44d20*/  LDL.LU.64 R194, [R1+0x528] ;  /* 0x0005280001c27983 */ /* 0x000ea80000300a00 */
[----:B------:R-:W2:Y:S04]  /*44d30*/  LDL.LU.64 R198, [R1+0x520] ;  /* 0x0005200001c67983 */ /* 0x000ea80000300a00 */
[----:B------:R-:W-:Y:S04]  /*44d40*/  STL.64 [R1+0x2f88], R168 ;  /* 0x002f88a801007387 */ /* 0x000fe80000100a00 */
[----:B------:R-:W-:Y:S04]  /*44d50*/  STL.64 [R1+0x4f78], R168 ;  /* 0x004f78a801007387 */ /* 0x000fe80000100a00 */
[----:B------:R-:W2:Y:S04]  /*44d60*/  LDL.LU.64 R208, [R1+0x50b8] ;  /* 0x0050b80001d07983 */ /* 0x000ea80000300a00 */
[----:B------:R-:W2:Y:S01]  /*44d70*/  LDL.LU.64 R196, [R1+0x518] ;  /* 0x0005180001c47983 */ /* 0x000ea20000300a00 */
[----:B-1----:R-:W-:-:S03]  /*44d80*/  IMAD.WIDE R2, R252, 0x4, R188 ;  /* 0x00000004fc027825 */ /* 0x002fc600078e02bc */
[----:B------:R-:W-:Y:S04]  /*44d90*/  STL.64 [R1+0x2f80], R166 ;  /* 0x002f80a601007387 */ /* 0x000fe80000100a00 */
[----:B------:R-:W-:Y:S04]  /*44da0*/  STL.64 [R1+0x4ea0], R166 ;  /* 0x004ea0a601007387 */ /* 0x000fe80000100a00 */
[----:B------:R-:W-:Y:S04]  /*44db0*/  STL.64 [R1+0x2f78], R106 ;  /* 0x002f786a01007387 */ /* 0x000fe80000100a00 */
[----:B------:R-:W-:Y:S04]  /*44dc0*/  STL.64 [R1+0x4e60], R106 ;  /* 0x004e606a01007387 */ /* 0x000fe80000100a00 */
[----:B------:R1:W-:Y:S04]  /*44dd0*/  STL.64 [R1+0x788], R2 ;  /* 0x0007880201007387 */ /* 0x0003e80000100a00 */
[----:B------:R-:W-:Y:S04]  /*44de0*/  STL.64 [R1+0x2f70], R164 ;  /* 0x002f70a401007387 */ /* 0x000fe80000100a00 */
[----:B------:R-:W-:Y:S01]  /*44df0*/  STL.64 [R1+0x4e68], R164 ;  /* 0x004e68a401007387 */ /* 0x000fe20000100a00 */
[----:B-1----:R-:W-:-:S05]  /*44e00*/  IMAD.WIDE R2, R252, 0x4, R190 ;  /* 0x00000004fc027825 */ /* 0x002fca00078e02be */
[----:B------:R3:W-:Y:S01]  /*44e10*/  STL.64 [R1+0x780], R2 ;  /* 0x0007800201007387 */ /* 0x0007e20000100a00 */
[----:B------:R-:W-:-:S04]  /*44e20*/  IMAD.WIDE R78, R252, 0x4, R224 ;  /* 0x00000004fc4e7825 */ /* 0x000fc800078e02e0 */
[----:B------:R-:W-:-:S04]  /*44e30*/  IMAD.WIDE R162, R252, 0x4, R240 ;  /* 0x00000004fca27825 */ /* 0x000fc800078e02f0 */
[----:B------:R-:W-:-:S04]  /*44e40*/  IMAD.WIDE R174, R252, 0x4, R228 ;  /* 0x00000004fcae7825 */ /* 0x000fc800078e02e4 */
[----:B------:R-:W-:-:S04]  /*44e50*/  IMAD.WIDE R76, R252, 0x4, R226 ;  /* 0x00000004fc4c7825 */ /* 0x000fc800078e02e2 */
[----:B------:R-:W-:-:S04]  /*44e60*/  IMAD.WIDE R152, R252, 0x4, R242 ;  /* 0x00000004fc987825 */ /* 0x000fc800078e02f2 */
[----:B------:R-:W-:-:S04]  /*44e70*/  IMAD.WIDE R176, R252, 0x4, R212 ;  /* 0x00000004fcb07825 */ /* 0x000fc800078e02d4 */
[C---:B---3--:R-:W-:Y:S02]  /*44e80*/  IMAD.WIDE R2, R252.reuse, 0x4, R4 ;  /* 0x00000004fc027825 */ /* 0x048fe400078e0204 */
[----:B------:R-:W3:Y:S04]  /*44e90*/  LDL.LU.64 R4, [R1+0x4f0] ;  /* 0x0004f00001047983 */ /* 0x000ee80000300a00 */
[----:B------:R-:W-:Y:S04]  /*44ea0*/  STL.64 [R1+0x2f68], R172 ;  /* 0x002f68ac01007387 */ /* 0x000fe80000100a00 */
[----:B------:R1:W-:Y:S04]  /*44eb0*/  STL.64 [R1+0x778], R2 ;  /* 0x0007780201007387 */ /* 0x0003e80000100a00 */
[----:B------:R-:W-:Y:S01]  /*44ec0*/  STL.64 [R1+0x4e70], R172 ;  /* 0x004e70ac01007387 */ /* 0x000fe20000100a00 */
[----:B----4-:R-:W-:-:S04]  /*44ed0*/  IMAD.WIDE R166, R252, 0x4, R8 ;  /* 0x00000004fca67825 */ /* 0x010fc800078e0208 */
[----:B-1----:R-:W-:-:S04]  /*44ee0*/  IMAD.WIDE R2, R252, 0x4, R192 ;  /* 0x00000004fc027825 */ /* 0x002fc800078e02c0 */
[C---:B--2---:R-:W-:Y:S02]  /*44ef0*/  IMAD.WIDE R164, R252.reuse, 0x4, R208 ;  /* 0x00000004fca47825 */ /* 0x044fe400078e02d0 */
[----:B------:R-:W2:Y:S04]  /*44f00*/  LDL.LU.64 R208, [R1+0x50b0] ;  /* 0x0050b00001d07983 */ /* 0x000ea80000300a00 */
[----:B------:R-:W4:Y:S04]  /*44f10*/  LDL.LU.64 R8, [R1+0x4e8] ;  /* 0x0004e80001087983 */ /* 0x000f280000300a00 */
[----:B------:R-:W2:Y:S04]  /*44f20*/  LDL.LU.64 R224, [R1+0x50a8] ;  /* 0x0050a80001e07983 */ /* 0x000ea80000300a00 */
[----:B------:R-:W2:Y:S04]  /*44f30*/  LDL.LU.64 R240, [R1+0x50a0] ;  /* 0x0050a00001f07983 */ /* 0x000ea80000300a00 */
[----:B------:R-:W-:Y:S04]  /*44f40*/  STL.64 [R1+0x770], R166 ;  /* 0x000770a601007387 */ /* 0x000fe80000100a00 */
[----:B------:R-:W-:Y:S04]  /*44f50*/  STL.64 [R1+0x4f80], R166 ;  /* 0x004f80a601007387 */ /* 0x000fe80000100a00 */
[----:B------:R-:W2:Y:S04]  /*44f60*/  LDL.LU.64 R228, [R1+0x5098] ;  /* 0x0050980001e47983 */ /* 0x000ea80000300a00 */
        /* <DEDUP_REMOVED lines=11> */
[C---:B-1----:R-:W-:Y:S02]  /*45020*/  IMAD.WIDE R2, R252.reuse, 0x4, R198 ;  /* 0x00000004fc027825 */ /* 0x042fe400078e02c6 */
[----:B------:R-:W2:Y:S04]  /*45030*/  LDL.LU.64 R198, [R1+0x4b0] ;  /* 0x0004b00001c67983 */ /* 0x000ea80000300a00 */
[----:B------:R-:W-:Y:S04]  /*45040*/  STL.64 [R1+0x750], R174 ;  /* 0x000750ae01007387 */ /* 0x000fe80000100a00 */
[----:B------:R3:W-:Y:S04]  /*45050*/  STL.64 [R1+0x738], R2 ;  /* 0x0007380201007387 */ /* 0x0007e80000100a00 */
[----:B------:R-:W-:Y:S04]  /*45060*/  STL.64 [R1+0x4e90], R174 ;  /* 0x004e90ae01007387 */ /* 0x000fe80000100a00 */
[----:B------:R-:W2:Y:S04]  /*45070*/  LDL.LU.64 R210, [R1+0x5090] ;  /* 0x0050900001d27983 */ /* 0x000ea80000300a00 */
[----:B------:R-:W2:Y:S04]  /*45080*/  LDL.LU.64 R226, [R1+0x5088] ;  /* 0x0050880001e27983 */ /* 0x000ea80000300a00 */
[----:B------:R-:W2:Y:S04]  /*45090*/  LDL.LU.64 R242, [R1+0x5080] ;  /* 0x0050800001f27983 */ /* 0x000ea80000300a00 */
[----:B------:R-:W-:Y:S04]  /*450a0*/  STL.64 [R1+0x730], R164 ;  /* 0x000730a401007387 */ /* 0x000fe80000100a00 */
[----:B------:R-:W-:Y:S04]  /*450b0*/  STL.64 [R1+0x4f88], R164 ;  /* 0x004f88a401007387 */ /* 0x000fe80000100a00 */
[----:B------:R-:W2:Y:S04]  /*450c0*/  LDL.LU.64 R212, [R1+0x5078] ;  /* 0x0050780001d47983 */ /* 0x000ea80000300a00 */
[----:B------:R-:W2:Y:S01]  /*450d0*/  LDL.LU.64 R190, [R1+0x470] ;  /* 0x0004700001be7983 */ /* 0x000ea20000300a00 */
[----:B---3--:R-:W-:-:S03]  /*450e0*/  IMAD.WIDE R2, R252, 0x4, R4 ;  /* 0x00000004fc027825 */ /* 0x008fc600078e0204 */
[----:B------:R-:W-:Y:S04]  /*450f0*/  STL.64 [R1+0x708], R160 ;  /* 0x000708a001007387 */ /* 0x000fe80000100a00 */
[----:B------:R-:W-:Y:S04]  /*45100*/  STL.64 [R1+0x4eb0], R160 ;  /* 0x004eb0a001007387 */ /* 0x000fe80000100a00 */
[----:B------:R-:W-:Y:S04]  /*45110*/  STL.64 [R1+0x700], R76 ;  /* 0x0007004c01007387 */ /* 0x000fe80000100a00 */
[----:B------:R-:W-:Y:S04]  /*45120*/  STL.64 [R1+0x4eb8], R76 ;  /* 0x004eb84c01007387 */ /* 0x000fe80000100a00 */
[----:B------:R4:W-:Y:S04]  /*45130*/  STL.64 [R1+0x6e8], R2 ;  /* 0x0006e80201007387 */ /* 0x0009e80000100a00 */
[----:B------:R-:W-:Y:S04]  /*45140*/  STL.64 [R1+0x6f8], R152 ;  /* 0x0006f89801007387 */ /* 0x000fe80000100a00 */
[----:B------:R-:W-:Y:S01]  /*45150*/  STL.64 [R1+0x4ec0], R152 ;  /* 0x004ec09801007387 */ /* 0x000fe20000100a00 */
[----:B------:R-:W-:-:S04]  /*45160*/  IMAD.WIDE R158, R252, 0x4, R244 ;  /* 0x00000004fc9e7825 */ /* 0x000fc800078e02f4 */
[----:B------:R-:W-:-:S04]  /*45170*/  IMAD.WIDE R74, R252, 0x4, R214 ;  /* 0x00000004fc4a7825 */ /* 0x000fc800078e02d6 */
[----:B------:R-:W-:-:S04]  /*45180*/  IMAD.WIDE R150, R252, 0x4, R230 ;  /* 0x00000004fc967825 */ /* 0x000fc800078e02e6 */
[----:B------:R-:W-:-:S04]  /*45190*/  IMAD.WIDE R178, R252, 0x4, R248 ;  /* 0x00000004fcb27825 */ /* 0x000fc800078e02f8 */
[----:B----4-:R-:W-:-:S05]  /*451a0*/  IMAD.WIDE R2, R252, 0x4, R8 ;  /* 0x00000004fc027825 */ /* 0x010fca00078e0208 */
[----:B------:R2:W-:Y:S02]  /*451b0*/  STL.64 [R1+0x6e0], R2 ;  /* 0x0006e00201007387 */ /* 0x0005e40000100a00 */
[C---:B--2---:R-:W-:Y:S02]  /*451c0*/  IMAD.WIDE R2, R252.reuse, 0x4, R212 ;  /* 0x00000004fc027825 */ /* 0x044fe400078e02d4 */
[----:B------:R-:W2:Y:S04]  /*451d0*/  LDL.LU.64 R212, [R1+0x5070] ;  /* 0x0050700001d47983 */ /* 0x000ea80000300a00 */
[----:B------:R-:W3:Y:S04]  /*451e0*/  LDL.LU.64 R4, [R1+0x430] ;  /* 0x0004300001047983 */ /* 0x000ee80000300a00 */
[----:B------:R-:W-:Y:S04]  /*451f0*/  STL.64 [R1+0x6f0], R176 ;  /* 0x0006f0b001007387 */ /* 0x000fe80000100a00 */
[----:B------:R1:W-:Y:S04]  /*45200*/  STL.64 [R1+0x6d8], R2 ;  /* 0x0006d80201007387 */ /* 0x0003e80000100a00 */
[----:B------:R-:W-:Y:S01]  /*45210*/  STL.64 [R1+0x4ec8], R176 ;  /* 0x004ec8b001007387 */ /* 0x000fe20000100a00 */
[----:B-1----:R-:W-:-:S03]  /*45220*/  IMAD.WIDE R2, R252, 0x4, R228 ;  /* 0x00000004fc027825 */ /* 0x002fc600078e02e4 */
[----:B------:R-:W4:Y:S04]  /*45230*/  LDL.LU.64 R228, [R1+0x5068] ;  /* 0x0050680001e47983 */ /* 0x000f280000300a00 */
[----:B------:R-:W2:Y:S04]  /*45240*/  LDL.LU.64 R244, [R1+0x5060] ;  /* 0x0050600001f47983 */ /* 0x000ea80000300a00 */
[----:B------:R1:W-:Y:S04]  /*45250*/  STL.64 [R1+0x6d0], R2 ;  /* 0x0006d00201007387 */ /* 0x0003e80000100a00 */
[----:B------:R-:W2:Y:S04]  /*45260*/  LDL.LU.64 R214, [R1+0x5058] ;  /* 0x0050580001d67983 */ /* 0x000ea80000300a00 */
[----:B------:R-:W2:Y:S04]  /*45270*/  LDL.LU.64 R230, [R1+0x5050] ;  /* 0x0050500001e67983 */ /* 0x000ea80000300a00 */
[----:B------:R-:W2:Y:S04]  /*45280*/  LDL.LU.64 R248, [R1+0x5048] ;  /* 0x0050480001f87983 */ /* 0x000ea80000300a00 */
[----:B------:R-:W2:Y:S01]  /*45290*/  LDL.LU.64 R8, [R1+0x3f0] ;  /* 0x0003f00001087983 */ /* 0x000ea20000300a00 */
[----:B-1----:R-:W-:-:S03]  /*452a0*/  IMAD.WIDE R2, R252, 0x4, R198 ;  /* 0x00000004fc027825 */ /* 0x002fc600078e02c6 */
[----:B------:R-:W4:Y:S04]  /*452b0*/  LDL.LU.64 R192, [R1+0x3b0] ;  /* 0x0003b00001c07983 */ /* 0x000f280000300a00 */
[----:B------:R-:W-:Y:S04]  /*452c0*/  STL.64 [R1+0x6c8], R158 ;  /* 0x0006c89e01007387 */ /* 0x000fe80000100a00 */
[----:B------:R-:W-:Y:S04]  /*452d0*/  STL.64 [R1+0x4ed0], R158 ;  /* 0x004ed09e01007387 */ /* 0x000fe80000100a00 */
[----:B------:R-:W4:Y:S04]  /*452e0*/  LDL.LU.64 R104, [R1+0x370] ;  /* 0x0003700001687983 */ /* 0x000f280000300a00 */
[----:B------:R-:W4:Y:S04]  /*452f0*/  LDL.LU.64 R102, [R1+0x330] ;  /* 0x0003300001667983 */ /* 0x000f280000300a00 */
[----:B------:R1:W-:Y:S04]  /*45300*/  STL.64 [R1+0x6a8], R2 ;  /* 0x0006a80201007387 */ /* 0x0003e80000100a00 */
[----:B------:R-:W4:Y:S04]  /*45310*/  LDL.LU.64 R100, [R1+0x2f0] ;  /* 0x0002f00001647983 */ /* 0x000f280000300a00 */
[----:B------:R-:W4:Y:S04]  /*45320*/  LDL.LU.64 R98, [R1+0x2b0] ;  /* 0x0002b00001627983 */ /* 0x000f280000300a00 */
[----:B------:R-:W4:Y:S04]  /*45330*/  LDL.LU.64 R194, [R1+0x270] ;  /* 0x0002700001c27983 */ /* 0x000f280000300a00 */
[----:B------:R-:W4:Y:S04]  /*45340*/  LDL.LU.64 R196, [R1+0x230] ;  /* 0x0002300001c47983 */ /* 0x000f280000300a00 */
[----:B------:R-:W4:Y:S01]  /*45350*/  LDL.LU.64 R198, [R1+0x1f0] ;  /* 0x0001f00001c67983 */ /* 0x000f220000300a00 */
[----:B-1----:R-:W-:-:S03]  /*45360*/  IMAD.WIDE R2, R252, 0x4, R190 ;  /* 0x00000004fc027825 */ /* 0x002fc600078e02be */
        /* <DEDUP_REMOVED lines=9> */
[----:B------:R-:W4:Y:S04]  /*45400*/  LDL.LU.64 R182, [R1+0x30] ;  /* 0x0000300001b67983 */ /* 0x000f280000300a00 */
[----:B------:R-:W-:Y:S04]  /*45410*/  STL.64 [R1+0x6b8], R150 ;  /* 0x0006b89601007387 */ /* 0x000fe80000100a00 */
[----:B------:R-:W-:Y:S04]  /*45420*/  STL.64 [R1+0x4ee0], R150 ;  /* 0x004ee09601007387 */ /* 0x000fe80000100a00 */
[----:B------:R-:W4:Y:S04]  /*45430*/  LDL.LU.64 R184, [R1+0x4a8] ;  /* 0x0004a80001b87983 */ /* 0x000f280000300a00 */
[----:B------:R-:W4:Y:S01]  /*45440*/  LDL.LU.64 R186, [R1+0x468] ;  /* 0x0004680001ba7983 */ /* 0x000f220000300a00 */
[----:B---3--:R-:W-:-:S05]  /*45450*/  IMAD.WIDE R2, R252, 0x4, R4 ;  /* 0x00000004fc027825 */ /* 0x008fca00078e0204 */
[----:B------:R2:W-:Y:S04]  /*45460*/  STL.64 [R1+0x698], R2 ;  /* 0x0006980201007387 */ /* 0x0005e80000100a00 */
[----:B------:R-:W3:Y:S04]  /*45470*/  LDL.LU.64 R188, [R1+0x428] ;  /* 0x0004280001bc7983 */ /* 0x000ee80000300a00 */
[----:B------:R-:W3:Y:S04]  /*45480*/  LDL.LU.64 R4, [R1+0x3e8] ;  /* 0x0003e80001047983 */ /* 0x000ee80000300a00 */
[----:B------:R-:W-:Y:S04]  /*45490*/  STL.64 [R1+0x6b0], R178 ;  /* 0x0006b0b201007387 */ /* 0x000fe80000100a00 */
[----:B------:R-:W-:Y:S04]  /*454a0*/  STL.64 [R1+0x4ee8], R178 ;  /* 0x004ee8b201007387 */ /* 0x000fe80000100a00 */
[----:B------:R-:W3:Y:S01]  /*454b0*/  LDL.LU.64 R190, [R1+0x3a8] ;  /* 0x0003a80001be7983 */ /* 0x000ee20000300a00 */
[----:B--2---:R-:W-:-:S03]  /*454c0*/  IMAD.WIDE R2, R252, 0x4, R8 ;  /* 0x00000004fc027825 */ /* 0x004fc600078e0208 */
[----:B------:R-:W2:Y:S01]  /*454d0*/  LDL.LU.64 R8, [R1+0x368] ;  /* 0x0003680001087983 */ /* 0x000ea20000300a00 */
[----:B----4-:R-:W-:-:S03]  /*454e0*/  IMAD.WIDE R6, R252, 0x4, R192 ;  /* 0x00000004fc067825 */ /* 0x010fc600078e02c0 */
[----:B------:R1:W-:Y:S04]  /*454f0*/  STL.64 [R1+0x690], R2 ;  /* 0x0006900201007387 */ /* 0x0003e80000100a00 */
[----:B------:R-:W4:Y:S04]  /*45500*/  LDL.LU.64 R192, [R1+0x328] ;  /* 0x0003280001c07983 */ /* 0x000f280000300a00 */
[----:B------:R1:W-:Y:S02]  /*45510*/  STL.64 [R1+0x688], R6 ;  /* 0x0006880601007387 */ /* 0x0003e40000100a00 */
[----:B-1----:R-:W-:-:S04]  /*45520*/  IMAD.WIDE R2, R252, 0x4, R104 ;  /* 0x00000004fc027825 */ /* 0x002fc800078e0268 */
[C---:B------:R-:W-:Y:S01]  /*45530*/  IMAD.WIDE R10, R252.reuse, 0x4, R102 ;  /* 0x00000004fc0a7825 */ /* 0x040fe200078e0266 */
[----:B------:R1:W-:Y:S03]  /*45540*/  STL.64 [R1+0x680], R2 ;  /* 0x0006800201007387 */ /* 0x0003e60000100a00 */
[C---:B------:R-:W-:Y:S01]  /*45550*/  IMAD.WIDE R6, R252.reuse, 0x4, R100 ;  /* 0x00000004fc067825 */ /* 0x040fe200078e0264 */
[----:B------:R1:W-:Y:S04]  /*45560*/  STL.64 [R1+0x678], R10 ;  /* 0x0006780a01007387 */ /* 0x0003e80000100a00 */
[----:B------:R1:W-:Y:S02]  /*45570*/  STL.64 [R1+0x670], R6 ;  /* 0x0006700601007387 */ /* 0x0003e40000100a00 */
[----:B-1----:R-:W-:-:S04]  /*45580*/  IMAD.WIDE R2, R252, 0x4, R98 ;  /* 0x00000004fc027825 */ /* 0x002fc800078e0262 */
[C---:B------:R-:W-:Y:S01]  /*45590*/  IMAD.WIDE R10, R252.reuse, 0x4, R194 ;  /* 0x00000004fc0a7825 */ /* 0x040fe200078e02c2 */
[----:B------:R1:W-:Y:S03]  /*455a0*/  STL.64 [R1+0x668], R2 ;  /* 0x0006680201007387 */ /* 0x0003e60000100a00 */
[C---:B------:R-:W-:Y:S01]  /*455b0*/  IMAD.WIDE R6, R252.reuse, 0x4, R196 ;  /* 0x00000004fc067825 */ /* 0x040fe200078e02c4 */
[----:B------:R-:W-:Y:S04]  /*455c0*/  STL.64 [R1+0x660], R10 ;  /* 0x0006600a01007387 */ /* 0x000fe80000100a00 */
[----:B------:R-:W4:Y:S01]  /*455d0*/  LDL.LU.64 R194, [R1+0x2e8] ;  /* 0x0002e80001c27983 */ /* 0x000f220000300a00 */
[----:B-1----:R-:W-:-:S03]  /*455e0*/  IMAD.WIDE R2, R252, 0x4, R198 ;  /* 0x00000004fc027825 */ /* 0x002fc600078e02c6 */
[----:B------:R1:W-:Y:S04]  /*455f0*/  STL.64 [R1+0x658], R6 ;  /* 0x0006580601007387 */ /* 0x0003e80000100a00 */
[----:B------:R-:W4:Y:S04]  /*45600*/  LDL.LU.64 R196, [R1+0x2a8] ;  /* 0x0002a80001c47983 */ /* 0x000f280000300a00 */
[----:B------:R1:W-:Y:S04]  /*45610*/  STL.64 [R1+0x650], R2 ;  /* 0x0006500201007387 */ /* 0x0003e80000100a00 */
[----:B------:R-:W4:Y:S01]  /*45620*/  LDL.LU.64 R198, [R1+0x268] ;  /* 0x0002680001c67983 */ /* 0x000f220000300a00 */
[----:B-1----:R-:W-:-:S04]  /*45630*/  IMAD.WIDE R6, R252, 0x4, R40 ;  /* 0x00000004fc067825 */ /* 0x002fc800078e0228 */
[----:B------:R-:W-:-:S04]  /*45640*/  IMAD.WIDE R10, R252, 0x4, R92 ;  /* 0x00000004fc0a7825 */ /* 0x000fc800078e025c */
[C---:B------:R-:W-:Y:S01]  /*45650*/  IMAD.WIDE R2, R252.reuse, 0x4, R96 ;  /* 0x00000004fc027825 */ /* 0x040fe200078e0260 */
[----:B------:R1:W-:Y:S03]  /*45660*/  STL.64 [R1+0x648], R6 ;  /* 0x0006480601007387 */ /* 0x0003e60000100a00 */
[C---:B------:R-:W-:Y:S01]  /*45670*/  IMAD.WIDE R200, R252.reuse, 0x4, R94 ;  /* 0x00000004fcc87825 */ /* 0x040fe200078e025e */
[----:B------:R1:W-:Y:S04]  /*45680*/  STL.64 [R1+0x640], R2 ;  /* 0x0006400201007387 */ /* 0x0003e80000100a00 */
[----:B------:R1:W-:Y:S02]  /*45690*/  STL.64 [R1+0x630], R10 ;  /* 0x0006300a01007387 */ /* 0x0003e40000100a00 */
[----:B-1----:R-:W-:-:S02]  /*456a0*/  IMAD.WIDE R6, R252, 0x4, R90 ;  /* 0x00000004fc067825 */ /* 0x002fc400078e025a */
[----:B------:R-:W-:Y:S02]  /*456b0*/  STL.64 [R1+0x638], R200 ;  /* 0x000638c801007387 */ /* 0x000fe40000100a00 */
[C---:B------:R-:W-:Y:S02]  /*456c0*/  IMAD.WIDE R2, R252.reuse, 0x4, R180 ;  /* 0x00000004fc027825 */ /* 0x040fe400078e02b4 */
[----:B------:R1:W-:Y:S04]  /*456d0*/  STL.64 [R1+0x628], R6 ;  /* 0x0006280601007387 */ /* 0x0003e80000100a00 */
[----:B------:R1:W-:Y:S01]  /*456e0*/  STL.64 [R1+0x620], R2 ;  /* 0x0006200201007387 */ /* 0x0003e20000100a00 */
[----:B------:R-:W-:-:S04]  /*456f0*/  IMAD.WIDE R10, R252, 0x4, R214 ;  /* 0x00000004fc0a7825 */ /* 0x000fc800078e02d6 */
[----:B-1----:R-:W-:-:S04]  /*45700*/  IMAD.WIDE R6, R252, 0x4, R182 ;  /* 0x00000004fc067825 */ /* 0x002fc800078e02b6 */
[C---:B------:R-:W-:Y:S01]  /*45710*/  IMAD.WIDE R2, R252.reuse, 0x4, R248 ;  /* 0x00000004fc027825 */ /* 0x040fe200078e02f8 */
[----:B------:R1:W-:Y:S03]  /*45720*/  STL.64 [R1+0x618], R6 ;  /* 0x0006180601007387 */ /* 0x0003e60000100a00 */
[C---:B------:R-:W-:Y:S01]  /*45730*/  IMAD.WIDE R246, R252.reuse, 0x4, R230 ;  /* 0x00000004fcf67825 */ /* 0x040fe200078e02e6 */
[----:B------:R1:W-:Y:S04]  /*45740*/  STL.64 [R1+0x610], R2 ;  /* 0x0006100201007387 */ /* 0x0003e80000100a00 */
[----:B------:R-:W-:Y:S01]  /*45750*/  STL.64 [R1+0x600], R10 ;  /* 0x0006000a01007387 */ /* 0x000fe20000100a00 */
[----:B-1----:R-:W-:-:S04]  /*45760*/  IMAD.WIDE R6, R252, 0x4, R186 ;  /* 0x00000004fc067825 */ /* 0x002fc800078e02ba */
[C---:B------:R-:W-:Y:S01]  /*45770*/  IMAD.WIDE R2, R252.reuse, 0x4, R184 ;  /* 0x00000004fc027825 */ /* 0x040fe200078e02b8 */
[----:B------:R-:W-:Y:S04]  /*45780*/  STL.64 [R1+0x608], R246 ;  /* 0x000608f601007387 */ /* 0x000fe80000100a00 */
[----:B------:R-:W-:Y:S04]  /*45790*/  STL.64 [R1+0x5f8], R2 ;  /* 0x0005f80201007387 */ /* 0x000fe80000100a00 */
[----:B------:R3:W-:Y:S02]  /*457a0*/  STL.64 [R1+0x5f0], R6 ;  /* 0x0005f00601007387 */ /* 0x0007e40000100a00 */
[----:B---3--:R-:W-:-:S02]  /*457b0*/  IMAD.WIDE R6, R252, 0x4, R4 ;  /* 0x00000004fc067825 */ /* 0x008fc400078e0204 */
[----:B------:R-:W3:Y:S02]  /*457c0*/  LDL.LU.64 R4, [R1+0x228] ;  /* 0x0002280001047983 */ /* 0x000ee40000300a00 */
[----:B------:R-:W-:-:S05]  /*457d0*/  IMAD.WIDE R2, R252, 0x4, R188 ;  /* 0x00000004fc027825 */ /* 0x000fca00078e02bc */
[----:B------:R-:W-:Y:S04]  /*457e0*/  STL.64 [R1+0x5e8], R2 ;  /* 0x0005e80201007387 */ /* 0x000fe80000100a00 */
[----:B------:R2:W-:Y:S02]  /*457f0*/  STL.64 [R1+0x5e0], R6 ;  /* 0x0005e00601007387 */ /* 0x0005e40000100a00 */
[C---:B--2---:R-:W-:Y:S02]  /*45800*/  IMAD.WIDE R6, R252.reuse, 0x4, R8 ;  /* 0x00000004fc067825 */ /* 0x044fe400078e0208 */
[----:B------:R-:W2:Y:S02]  /*45810*/  LDL.LU.64 R8, [R1+0x1e8] ;  /* 0x0001e80001087983 */ /* 0x000ea40000300a00 */
[----:B------:R-:W-:-:S05]  /*45820*/  IMAD.WIDE R2, R252, 0x4, R190 ;  /* 0x00000004fc027825 */ /* 0x000fca00078e02be */
[----:B------:R4:W-:Y:S04]  /*45830*/  STL.64 [R1+0x5d8], R2 ;  /* 0x0005d80201007387 */ /* 0x0009e80000100a00 */
[----:B------:R1:W-:Y:S04]  /*45840*/  STL.64 [R1+0x5d0], R6 ;  /* 0x0005d00601007387 */ /* 0x0003e80000100a00 */
[----:B------:R-:W2:Y:S01]  /*45850*/  LDL.LU.64 R146, [R1+0x1a8] ;  /* 0x0001a80001927983 */ /* 0x000ea20000300a00 */
[----:B----4-:R-:W-:-:S03]  /*45860*/  IMAD.WIDE R2, R252, 0x4, R192 ;  /* 0x00000004fc027825 */ /* 0x010fc600078e02c0 */
[----:B------:R-:W4:Y:S04]  /*45870*/  LDL.LU.64 R32, [R1+0x168] ;  /* 0x0001680001207983 */ /* 0x000f280000300a00 */
[----:B------:R1:W-:Y:S04]  /*45880*/  STL.64 [R1+0x5c8], R2 ;  /* 0x0005c80201007387 */ /* 0x0003e80000100a00 */
[----:B------:R-:W4:Y:S04]  /*45890*/  LDL.LU.64 R34, [R1+0x128] ;  /* 0x0001280001227983 */ /* 0x000f280000300a00 */
[----:B------:R-:W4:Y:S04]  /*458a0*/  LDL.LU.64 R36, [R1+0xe8] ;  /* 0x0000e80001247983 */ /* 0x000f280000300a00 */
[----:B------:R-:W4:Y:S04]  /*458b0*/  LDL.LU.64 R38, [R1+0xa8] ;  /* 0x0000a80001267983 */ /* 0x000f280000300a00 */
[----:B------:R-:W4:Y:S04]  /*458c0*/  LDL.LU.64 R104, [R1+0x68] ;  /* 0x0000680001687983 */ /* 0x000f280000300a00 */
[----:B------:R-:W4:Y:S01]  /*458d0*/  LDL.LU.64 R102, [R1+0x28] ;  /* 0x0000280001667983 */ /* 0x000f220000300a00 */
[----:B------:R-:W-:-:S05]  /*458e0*/  IMAD.WIDE R10, R252, 0x4, R194 ;  /* 0x00000004fc0a7825 */ /* 0x000fca00078e02c2 */
[----:B------:R-:W-:Y:S01]  /*458f0*/  STL.64 [R1+0x5c0], R10 ;  /* 0x0005c00a01007387 */ /* 0x000fe20000100a00 */
[----:B-1----:R-:W-:-:S03]  /*45900*/  IMAD.WIDE R6, R252, 0x4, R196 ;  /* 0x00000004fc067825 */ /* 0x002fc600078e02c4 */
[----:B------:R-:W4:Y:S04]  /*45910*/  LDL.LU.64 R100, [R1+0x4a0] ;  /* 0x0004a00001647983 */ /* 0x000f280000300a00 */
[----:B------:R-:W-:Y:S01]  /*45920*/  STL.64 [R1+0x5b8], R6 ;  /* 0x0005b80601007387 */ /* 0x000fe20000100a00 */
[----:B------:R-:W-:-:S03]  /*45930*/  IMAD.WIDE R2, R252, 0x4, R198 ;  /* 0x00000004fc027825 */ /* 0x000fc600078e02c6 */
[----:B------:R-:W4:Y:S04]  /*45940*/  LDL.LU.64 R98, [R1+0x460] ;  /* 0x0004600001627983 */ /* 0x000f280000300a00 */
[----:B------:R3:W-:Y:S04]  /*45950*/  STL.64 [R1+0x5b0], R2 ;  /* 0x0005b00201007387 */ /* 0x0007e80000100a00 */
[----:B------:R-:W4:Y:S04]  /*45960*/  LDL.LU.64 R40, [R1+0x420] ;  /* 0x0004200001287983 */ /* 0x000f280000300a00 */
        /* <DEDUP_REMOVED lines=13> */
[----:B------:R-:W4:Y:S01]  /*45a40*/  LDL.LU.64 R198, [R1+0xa0] ;  /* 0x0000a00001c67983 */ /* 0x000f220000300a00 */
[----:B---3--:R-:W-:-:S03]  /*45a50*/  IMAD.WIDE R2, R252, 0x4, R4 ;  /* 0x00000004fc027825 */ /* 0x008fc600078e0204 */
[----:B------:R-:W3:Y:S04]  /*45a60*/  LDL.LU.64 R4, [R1+0x60] ;  /* 0x0000600001047983 */ /* 0x000ee80000300a00 */
[----:B------:R2:W-:Y:S02]  /*45a70*/  STL.64 [R1+0x5a8], R2 ;  /* 0x0005a80201007387 */ /* 0x0005e40000100a00 */
[C---:B--2---:R-:W-:Y:S02]  /*45a80*/  IMAD.WIDE R2, R252.reuse, 0x4, R8 ;  /* 0x00000004fc027825 */ /* 0x044fe400078e0208 */
[----:B------:R-:W3:Y:S04]  /*45a90*/  LDL.LU.64 R8, [R1+0x20] ;  /* 0x0000200001087983 */ /* 0x000ee80000300a00 */
[----:B------:R4:W-:Y:S01]  /*45aa0*/  STL.64 [R1+0x5a0], R2 ;  /* 0x0005a00201007387 */ /* 0x0009e20000100a00 */
[----:B------:R-:W-:-:S04]  /*45ab0*/  IMAD.WIDE R6, R252, 0x4, R146 ;  /* 0x00000004fc067825 */ /* 0x000fc800078e0292 */
[C---:B----4-:R-:W-:Y:S01]  /*45ac0*/  IMAD.WIDE R2, R252.reuse, 0x4, R32 ;  /* 0x00000004fc027825 */ /* 0x050fe200078e0220 */
[----:B------:R1:W-:Y:S03]  /*45ad0*/  STL.64 [R1+0x598], R6 ;  /* 0x0005980601007387 */ /* 0x0003e60000100a00 */
[C---:B------:R-:W-:Y:S01]  /*45ae0*/  IMAD.WIDE R10, R252.reuse, 0x4, R34 ;  /* 0x00000004fc0a7825 */ /* 0x040fe200078e0222 */
[----:B------:R4:W-:Y:S03]  /*45af0*/  STL.64 [R1+0x590], R2 ;  /* 0x0005900201007387 */ /* 0x0009e60000100a00 */
[C---:B-1----:R-:W-:Y:S01]  /*45b00*/  IMAD.WIDE R6, R252.reuse, 0x4, R36 ;  /* 0x00000004fc067825 */ /* 0x042fe200078e0224 */
[----:B------:R1:W-:Y:S03]  /*45b10*/  STL.64 [R1+0x588], R10 ;  /* 0x0005880a01007387 */ /* 0x0003e60000100a00 */
[C---:B----4-:R-:W-:Y:S01]  /*45b20*/  IMAD.WIDE R2, R252.reuse, 0x4, R38 ;  /* 0x00000004fc027825 */ /* 0x050fe200078e0226 */
[----:B------:R4:W-:Y:S03]  /*45b30*/  STL.64 [R1+0x580], R6 ;  /* 0x0005800601007387 */ /* 0x0009e60000100a00 */
[C---:B-1----:R-:W-:Y:S01]  /*45b40*/  IMAD.WIDE R10, R252.reuse, 0x4, R104 ;  /* 0x00000004fc0a7825 */ /* 0x042fe200078e0268 */
[----:B------:R1:W-:Y:S04]  /*45b50*/  STL.64 [R1+0x578], R2 ;  /* 0x0005780201007387 */ /* 0x0003e80000100a00 */
[----:B------:R4:W-:Y:S02]  /*45b60*/  STL.64 [R1+0x570], R10 ;  /* 0x0005700a01007387 */ /* 0x0009e40000100a00 */
[----:B----4-:R-:W-:-:S04]  /*45b70*/  IMAD.WIDE R6, R252, 0x4, R102 ;  /* 0x00000004fc067825 */ /* 0x010fc800078e0266 */
[C---:B-1----:R-:W-:Y:S01]  /*45b80*/  IMAD.WIDE R2, R252.reuse, 0x4, R244 ;  /* 0x00000004fc027825 */ /* 0x042fe200078e02f4 */
[----:B------:R1:W-:Y:S03]  /*45b90*/  STL.64 [R1+0x568], R6 ;  /* 0x0005680601007387 */ /* 0x0003e60000100a00 */
[C---:B------:R-:W-:Y:S01]  /*45ba0*/  IMAD.WIDE R10, R252.reuse, 0x4, R228 ;  /* 0x00000004fc0a7825 */ /* 0x040fe200078e02e4 */
[----:B------:R4:W-:Y:S04]  /*45bb0*/  STL.64 [R1+0x560], R2 ;  /* 0x0005600201007387 */ /* 0x0009e80000100a00 */
[----:B------:R4:W-:Y:S01]  /*45bc0*/  STL.64 [R1+0x558], R10 ;  /* 0x0005580a01007387 */ /* 0x0009e20000100a00 */
[----:B-1----:R-:W-:-:S04]  /*45bd0*/  IMAD.WIDE R6, R252, 0x4, R212 ;  /* 0x00000004fc067825 */ /* 0x002fc800078e02d4 */
[C---:B----4-:R-:W-:Y:S01]  /*45be0*/  IMAD.WIDE R2, R252.reuse, 0x4, R100 ;  /* 0x00000004fc027825 */ /* 0x050fe200078e0264 */
        /* <DEDUP_REMOVED lines=27> */
[----:B------:R-:W-:Y:S01]  /*45da0*/  STL.64 [R1+0x4e0], R10 ;  /* 0x0004e00a01007387 */ /* 0x000fe20000100a00 */
[----:B-1----:R-:W-:-:S03]  /*45db0*/  IMAD.WIDE R6, R252, 0x4, R194 ;  /* 0x00000004fc067825 */ /* 0x002fc600078e02c2 */
[----:B------:R-:W2:Y:S01]  /*45dc0*/  LDL.LU.64 R100, [R1+0x498] ;  /* 0x0004980001647983 */ /* 0x000ea20000300a00 */
[----:B----4-:R-:W-:-:S03]  /*45dd0*/  IMAD.WIDE R2, R252, 0x4, R196 ;  /* 0x00000004fc027825 */ /* 0x010fc600078e02c4 */
[----:B------:R-:W-:Y:S04]  /*45de0*/  STL.64 [R1+0x4d8], R6 ;  /* 0x0004d80601007387 */ /* 0x000fe80000100a00 */
[----:B------:R2:W-:Y:S04]  /*45df0*/  STL.64 [R1+0x4d0], R2 ;  /* 0x0004d00201007387 */ /* 0x0005e80000100a00 */
[----:B------:R-:W4:Y:S04]  /*45e00*/  LDL.LU.64 R98, [R1+0x458] ;  /* 0x0004580001627983 */ /* 0x000f280000300a00 */
[----:B------:R-:W4:Y:S04]  /*45e10*/  LDL.LU.64 R40, [R1+0x418] ;  /* 0x0004180001287983 */ /* 0x000f280000300a00 */
[----:B------:R-:W4:Y:S01]  /*45e20*/  LDL.LU.64 R96, [R1+0x3d8] ;  /* 0x0003d80001607983 */ /* 0x000f220000300a00 */
[----:B------:R-:W-:-:S04]  /*45e30*/  IMAD.WIDE R172, R252, 0x4, R198 ;  /* 0x00000004fcac7825 */ /* 0x000fc800078e02c6 */
[C---:B---3--:R-:W-:Y:S02]  /*45e40*/  IMAD.WIDE R170, R252.reuse, 0x4, R4 ;  /* 0x00000004fcaa7825 */ /* 0x048fe400078e0204 */
[----:B------:R-:W3:Y:S04]  /*45e50*/  LDL.LU.64 R4, [R1+0x398] ;  /* 0x0003980001047983 */ /* 0x000ee80000300a00 */
        /* <DEDUP_REMOVED lines=9> */
[----:B------:R-:W3:Y:S01]  /*45ef0*/  LDL.LU.64 R192, [R1+0x118] ;  /* 0x0001180001c07983 */ /* 0x000ee20000300a00 */
[----:B------:R-:W-:-:S03]  /*45f00*/  IMAD.WIDE R162, R252, 0x4, R8 ;  /* 0x00000004fca27825 */ /* 0x000fc600078e0208 */
[----:B------:R-:W3:Y:S04]  /*45f10*/  LDL.LU.64 R194, [R1+0xd8] ;  /* 0x0000d80001c27983 */ /* 0x000ee80000300a00 */
[----:B------:R-:W3:Y:S04]  /*45f20*/  LDL.LU.64 R196, [R1+0x98] ;  /* 0x0000980001c47983 */ /* 0x000ee80000300a00 */
[----:B------:R-:W3:Y:S04]  /*45f30*/  LDL.LU.64 R198, [R1+0x58] ;  /* 0x0000580001c67983 */ /* 0x000ee80000300a00 */
[----:B------:R-:W3:Y:S01]  /*45f40*/  LDL.LU.64 R8, [R1+0x18] ;  /* 0x0000180001087983 */ /* 0x000ee20000300a00 */
[----:B------:R-:W-:-:S03]  /*45f50*/  IMAD.WIDE R168, R252, 0x4, R242 ;  /* 0x00000004fca87825 */ /* 0x000fc600078e02f2 */
[----:B------:R-:W-:Y:S04]  /*45f60*/  STL.64 [R1+0x4c8], R172 ;  /* 0x0004c8ac01007387 */ /* 0x000fe80000100a00 */
[----:B------:R-:W-:Y:S04]  /*45f70*/  STL.64 [R1+0x4fa8], R172 ;  /* 0x004fa8ac01007387 */ /* 0x000fe80000100a00 */
[----:B------:R-:W-:Y:S04]  /*45f80*/  STL.64 [R1+0x4c0], R170 ;  /* 0x0004c0aa01007387 */ /* 0x000fe80000100a00 */
[----:B------:R-:W-:Y:S01]  /*45f90*/  STL.64 [R1+0x4fb0], R170 ;  /* 0x004fb0aa01007387 */ /* 0x000fe20000100a00 */
[----:B------:R-:W-:-:S03]  /*45fa0*/  IMAD.WIDE R166, R252, 0x4, R226 ;  /* 0x00000004fca67825 */ /* 0x000fc600078e02e2 */
[----:B------:R-:W-:Y:S04]  /*45fb0*/  STL.64 [R1+0x4b8], R162 ;  /* 0x0004b8a201007387 */ /* 0x000fe80000100a00 */
[----:B------:R-:W-:Y:S04]  /*45fc0*/  STL.64 [R1+0x4fb8], R162 ;  /* 0x004fb8a201007387 */ /* 0x000fe80000100a00 */
[----:B------:R-:W-:Y:S04]  /*45fd0*/  STL.64 [R1+0x4b0], R168 ;  /* 0x0004b0a801007387 */ /* 0x000fe80000100a00 */
[----:B------:R-:W-:Y:S01]  /*45fe0*/  STL.64 [R1+0x4fc0], R168 ;  /* 0x004fc0a801007387 */ /* 0x000fe20000100a00 */
[----:B------:R-:W-:-:S04]  /*45ff0*/  IMAD.WIDE R164, R252, 0x4, R210 ;  /* 0x00000004fca47825 */ /* 0x000fc800078e02d2 */
[----:B--2---:R-:W-:-:S05]  /*46000*/  IMAD.WIDE R2, R252, 0x4, R100 ;  /* 0x00000004fc027825 */ /* 0x004fca00078e0264 */
[----:B------:R4:W-:Y:S04]  /*46010*/  STL.64 [R1+0x498], R2 ;  /* 0x0004980201007387 */ /* 0x0009e80000100a00 */
[----:B------:R-:W-:Y:S04]  /*46020*/  STL.64 [R1+0x4a8], R166 ;  /* 0x0004a8a601007387 */ /* 0x000fe80000100a00 */
[----:B------:R-:W-:Y:S01]  /*46030*/  STL.64 [R1+0x4fc8], R166 ;  /* 0x004fc8a601007387 */ /* 0x000fe20000100a00 */
[----:B----4-:R-:W-:-:S05]  /*46040*/  IMAD.WIDE R2, R252, 0x4, R98 ;  /* 0x00000004fc027825 */ /* 0x010fca00078e0262 */
[----:B------:R1:W-:Y:S01]  /*46050*/  STL.64 [R1+0x470], R2 ;  /* 0x0004700201007387 */ /* 0x0003e20000100a00 */
[----:B------:R-:W-:-:S03]  /*46060*/  IMAD.WIDE R6, R252, 0x4, R96 ;  /* 0x00000004fc067825 */ /* 0x000fc600078e0260 */
[----:B------:R-:W-:Y:S04]  /*46070*/  STL.64 [R1+0x4a0], R164 ;  /* 0x0004a0a401007387 */ /* 0x000fe80000100a00 */
[----:B------:R-:W-:Y:S01]  /*46080*/  STL.64 [R1+0x4fd0], R164 ;  /* 0x004fd0a401007387 */ /* 0x000fe20000100a00 */
[----:B-1----:R-:W-:-:S05]  /*46090*/  IMAD.WIDE R2, R252, 0x4, R40 ;  /* 0x00000004fc027825 */ /* 0x002fca00078e0228 */
[----:B------:R3:W-:Y:S02]  /*460a0*/  STL.64 [R1+0x468], R2 ;  /* 0x0004680201007387 */ /* 0x0007e40000100a00 */
[C---:B---3--:R-:W-:Y:S02]  /*460b0*/  IMAD.WIDE R2, R252.reuse, 0x4, R4 ;  /* 0x00000004fc027825 */ /* 0x048fe400078e0204 */
[----:B------:R-:W2:Y:S02]  /*460c0*/  LDL.LU.64 R4, [R1+0x490] ;  /* 0x0004900001047983 */ /* 0x000ea40000300a00 */
[C---:B------:R-:W-:Y:S02]  /*460d0*/  IMAD.WIDE R10, R252.reuse, 0x4, R94 ;  /* 0x00000004fc0a7825 */ /* 0x040fe400078e025e */
[----:B------:R1:W-:Y:S04]  /*460e0*/  STL.64 [R1+0x460], R6 ;  /* 0x0004600601007387 */ /* 0x0003e80000100a00 */
[----:B------:R3:W-:Y:S04]  /*460f0*/  STL.64 [R1+0x458], R2 ;  /* 0x0004580201007387 */ /* 0x0007e80000100a00 */
[----:B------:R4:W-:Y:S01]  /*46100*/  STL.64 [R1+0x430], R10 ;  /* 0x0004300a01007387 */ /* 0x0009e20000100a00 */
[----:B-1----:R-:W-:-:S04]  /*46110*/  IMAD.WIDE R6, R252, 0x4, R92 ;  /* 0x00000004fc067825 */ /* 0x002fc800078e025c */
[C---:B---3--:R-:W-:Y:S01]  /*46120*/  IMAD.WIDE R2, R252.reuse, 0x4, R90 ;  /* 0x00000004fc027825 */ /* 0x048fe200078e025a */
[----:B------:R1:W-:Y:S03]  /*46130*/  STL.64 [R1+0x428], R6 ;  /* 0x0004280601007387 */ /* 0x0003e60000100a00 */
[C---:B----4-:R-:W-:Y:S01]  /*46140*/  IMAD.WIDE R10, R252.reuse, 0x4, R180 ;  /* 0x00000004fc0a7825 */ /* 0x050fe200078e02b4 */
[----:B------:R3:W-:Y:S04]  /*46150*/  STL.64 [R1+0x420], R2 ;  /* 0x0004200201007387 */ /* 0x0007e80000100a00 */
[----:B------:R4:W-:Y:S01]  /*46160*/  STL.64 [R1+0x418], R10 ;  /* 0x0004180a01007387 */ /* 0x0009e20000100a00 */
[----:B-1----:R-:W-:-:S04]  /*46170*/  IMAD.WIDE R6, R252, 0x4, R182 ;  /* 0x00000004fc067825 */ /* 0x002fc800078e02b6 */
[C---:B---3--:R-:W-:Y:S01]  /*46180*/  IMAD.WIDE R2, R252.reuse, 0x4, R184 ;  /* 0x00000004fc027825 */ /* 0x048fe200078e02b8 */
[----:B------:R1:W-:Y:S03]  /*46190*/  STL.64 [R1+0x3f0], R6 ;  /* 0x0003f00601007387 */ /* 0x0003e60000100a00 */
[C---:B----4-:R-:W-:Y:S01]  /*461a0*/  IMAD.WIDE R10, R252.reuse, 0x4, R186 ;  /* 0x00000004fc0a7825 */ /* 0x050fe200078e02ba */
[----:B------:R3:W-:Y:S03]  /*461b0*/  STL.64 [R1+0x3e8], R2 ;  /* 0x0003e80201007387 */ /* 0x0007e60000100a00 */
[C---:B------:R-:W-:Y:S01]  /*461c0*/  IMAD.WIDE R178, R252.reuse, 0x4, R192 ;  /* 0x00000004fcb27825 */ /* 0x040fe200078e02c0 */
[----:B------:R-:W-:Y:S03]  /*461d0*/  STL.64 [R1+0x3e0], R10 ;  /* 0x0003e00a01007387 */ /* 0x000fe60000100a00 */
[----:B-1----:R-:W-:-:S04]  /*461e0*/  IMAD.WIDE R6, R252, 0x4, R188 ;  /* 0x00000004fc067825 */ /* 0x002fc800078e02bc */
[C---:B---3--:R-:W-:Y:S01]  /*461f0*/  IMAD.WIDE R2, R252.reuse, 0x4, R190 ;  /* 0x00000004fc027825 */ /* 0x048fe200078e02be */
[----:B------:R-:W-:Y:S03]  /*46200*/  STL.64 [R1+0x3d8], R6 ;  /* 0x0003d80601007387 */ /* 0x000fe60000100a00 */
[C---:B------:R-:W-:Y:S01]  /*46210*/  IMAD.WIDE R176, R252.reuse, 0x4, R194 ;  /* 0x00000004fcb07825 */ /* 0x040fe200078e02c2 */
[----:B------:R1:W-:Y:S04]  /*46220*/  STL.64 [R1+0x3b0], R2 ;  /* 0x0003b00201007387 */ /* 0x0003e80000100a00 */
[----:B------:R-:W3:Y:S01]  /*46230*/  LDL.LU.64 R194, [R1+0x450] ;  /* 0x0004500001c27983 */ /* 0x000ee20000300a00 */
[----:B------:R-:W-:-:S03]  /*46240*/  IMAD.WIDE R152, R252, 0x4, R8 ;  /* 0x00000004fc987825 */ /* 0x000fc600078e0208 */
[----:B------:R-:W-:Y:S04]  /*46250*/  STL.64 [R1+0x3a8], R178 ;  /* 0x0003a8b201007387 */ /* 0x000fe80000100a00 */
[----:B------:R-:W-:Y:S04]  /*46260*/  STL.64 [R1+0x4f90], R178 ;  /* 0x004f90b201007387 */ /* 0x000fe80000100a00 */
[----:B------:R-:W4:Y:S01]  /*46270*/  LDL.LU.64 R8, [R1+0x410] ;  /* 0x0004100001087983 */ /* 0x000f220000300a00 */
[----:B------:R-:W-:-:S03]  /*46280*/  IMAD.WIDE R160, R252, 0x4, R196 ;  /* 0x00000004fca07825 */ /* 0x000fc600078e02c4 */
[----:B------:R-:W4:Y:S01]  /*46290*/  LDL.LU.64 R196, [R1+0x3d0] ;  /* 0x0003d00001c47983 */ /* 0x000f220000300a00 */
        /* <DEDUP_REMOVED lines=8> */
[----:B------:R-:W-:Y:S04]  /*46320*/  STL.64 [R1+0x4fe0], R152 ;  /* 0x004fe09801007387 */ /* 0x000fe80000100a00 */
[----:B------:R-:W4:Y:S04]  /*46330*/  LDL.LU.64 R184, [R1+0x390] ;  /* 0x0003900001b87983 */ /* 0x000f280000300a00 */
[----:B------:R-:W4:Y:S01]  /*46340*/  LDL.LU.64 R198, [R1+0x350] ;  /* 0x0003500001c67983 */ /* 0x000f220000300a00 */
[----:B------:R-:W-:-:S04]  /*46350*/  IMAD.WIDE R150, R252, 0x4, R240 ;  /* 0x00000004fc967825 */ /* 0x000fc800078e02f0 */
[C---:B------:R-:W-:Y:S01]  /*46360*/  IMAD.WIDE R72, R252.reuse, 0x4, R206 ;  /* 0x00000004fc487825 */ /* 0x040fe200078e02ce */
[----:B------:R-:W-:Y:S04]  /*46370*/  STL.64 [R1+0x360], R150 ;  /* 0x0003609601007387 */ /* 0x000fe80000100a00 */
[----:B------:R-:W-:Y:S04]  /*46380*/  STL.64 [R1+0x4fe8], R150 ;  /* 0x004fe89601007387 */ /* 0x000fe80000100a00 */
[----:B------:R-:W4:Y:S04]  /*46390*/  LDL.LU.64 R206, [R1+0x5040] ;  /* 0x0050400001ce7983 */ /* 0x000f280000300a00 */
[----:B------:R-:W4:Y:S01]  /*463a0*/  LDL.LU.64 R186, [R1+0x310] ;  /* 0x0003100001ba7983 */ /* 0x000f220000300a00 */
[----:B------:R-:W-:-:S04]  /*463b0*/  IMAD.WIDE R76, R252, 0x4, R224 ;  /* 0x00000004fc4c7825 */ /* 0x000fc800078e02e0 */
[----:B------:R-:W-:-:S04]  /*463c0*/  IMAD.WIDE R74, R252, 0x4, R208 ;  /* 0x00000004fc4a7825 */ /* 0x000fc800078e02d0 */
[----:B------:R-:W-:-:S04]  /*463d0*/  IMAD.WIDE R148, R252, 0x4, R222 ;  /* 0x00000004fc947825 */ /* 0x000fc800078e02de */
[----:B------:R-:W-:-:S04]  /*463e0*/  IMAD.WIDE R180, R252, 0x4, R238 ;  /* 0x00000004fcb47825 */ /* 0x000fc800078e02ee */
[C---:B--2---:R-:W-:Y:S02]  /*463f0*/  IMAD.WIDE R156, R252.reuse, 0x4, R4 ;  /* 0x00000004fc9c7825 */ /* 0x044fe400078e0204 */
[----:B------:R-:W2:Y:S04]  /*46400*/  LDL.LU.64 R4, [R1+0x2d0] ;  /* 0x0002d00001047983 */ /* 0x000ea80000300a00 */
[----:B------:R-:W-:Y:S04]  /*46410*/  STL.64 [R1+0x358], R76 ;  /* 0x0003584c01007387 */ /* 0x000fe80000100a00 */
[----:B------:R-:W2:Y:S04]  /*46420*/  LDL.LU.64 R222, [R1+0x5038] ;  /* 0x0050380001de7983 */ /* 0x000ea80000300a00 */
[----:B------:R-:W-:Y:S04]  /*46430*/  STL.64 [R1+0x330], R74 ;  /* 0x0003304a01007387 */ /* 0x000fe80000100a00 */
[----:B------:R-:W2:Y:S04]  /*46440*/  LDL.LU.64 R238, [R1+0x5030] ;  /* 0x0050300001ee7983 */ /* 0x000ea80000300a00 */
[----:B------:R-:W2:Y:S04]  /*46450*/  LDL.LU.64 R192, [R1+0x290] ;  /* 0x0002900001c07983 */ /* 0x000ea80000300a00 */
[----:B------:R-:W-:Y:S04]  /*46460*/  STL.64 [R1+0x328], R156 ;  /* 0x0003289c01007387 */ /* 0x000fe80000100a00 */
[----:B------:R-:W-:Y:S01]  /*46470*/  STL.64 [R1+0x4ef0], R156 ;  /* 0x004ef09c01007387 */ /* 0x000fe20000100a00 */
[----:B---3--:R-:W-:-:S03]  /*46480*/  IMAD.WIDE R154, R252, 0x4, R194 ;  /* 0x00000004fc9a7825 */ /* 0x008fc600078e02c2 */
[----:B------:R-:W3:Y:S04]  /*46490*/  LDL.LU.64 R194, [R1+0x250] ;  /* 0x0002500001c27983 */ /* 0x000ee80000300a00 */
[----:B------:R-:W-:Y:S04]  /*464a0*/  STL.64 [R1+0x320], R72 ;  /* 0x0003204801007387 */ /* 0x000fe80000100a00 */
[----:B------:R-:W-:Y:S01]  /*464b0*/  STL.64 [R1+0x4ef8], R72 ;  /* 0x004ef84801007387 */ /* 0x000fe20000100a00 */
[----:B----4-:R-:W-:-:S03]  /*464c0*/  IMAD.WIDE R144, R252, 0x4, R8 ;  /* 0x00000004fc907825 */ /* 0x010fc600078e0208 */
[----:B------:R-:W4:Y:S04]  /*464d0*/  LDL.LU.64 R8, [R1+0x210] ;  /* 0x0002100001087983 */ /* 0x000f280000300a00 */
[----:B------:R-:W4:Y:S04]  /*464e0*/  LDL.LU.64 R188, [R1+0x1d0] ;  /* 0x0001d00001bc7983 */ /* 0x000f280000300a00 */
[----:B------:R-:W-:Y:S01]  /*464f0*/  STL.64 [R1+0x318], R148 ;  /* 0x0003189401007387 */ /* 0x000fe20000100a00 */
[----:B------:R-:W-:-:S03]  /*46500*/  IMAD.WIDE R142, R252, 0x4, R196 ;  /* 0x00000004fc8e7825 */ /* 0x000fc600078e02c4 */
[----:B------:R-:W-:Y:S04]  /*46510*/  STL.64 [R1+0x4f00], R148 ;  /* 0x004f009401007387 */ /* 0x000fe80000100a00 */
[----:B------:R-:W-:Y:S04]  /*46520*/  STL.64 [R1+0x2e8], R154 ;  /* 0x0002e89a01007387 */ /* 0x000fe80000100a00 */
[----:B------:R-:W-:Y:S04]  /*46530*/  STL.64 [R1+0x4f08], R154 ;  /* 0x004f089a01007387 */ /* 0x000fe80000100a00 */
[----:B------:R-:W4:Y:S04]  /*46540*/  LDL.LU.64 R190, [R1+0x190] ;  /* 0x0001900001be7983 */ /* 0x000f280000300a00 */
[----:B------:R-:W4:Y:S04]  /*46550*/  LDL.LU.64 R196, [R1+0x150] ;  /* 0x0001500001c47983 */ /* 0x000f280000300a00 */
[----:B------:R-:W-:Y:S04]  /*46560*/  STL.64 [R1+0x2f0], R180 ;  /* 0x0002f0b401007387 */ /* 0x000fe80000100a00 */
[----:B------:R-:W-:Y:S04]  /*46570*/  STL.64 [R1+0x4f10], R180 ;  /* 0x004f10b401007387 */ /* 0x000fe80000100a00 */
[----:B------:R-:W-:Y:S01]  /*46580*/  STL.64 [R1+0x2e0], R144 ;  /* 0x0002e09001007387 */ /* 0x000fe20000100a00 */
[----:B------:R-:W-:-:S03]  /*46590*/  IMAD.WIDE R138, R252, 0x4, R198 ;  /* 0x00000004fc8a7825 */ /* 0x000fc600078e02c6 */
[----:B------:R-:W-:Y:S04]  /*465a0*/  STL.64 [R1+0x4f18], R144 ;  /* 0x004f189001007387 */ /* 0x000fe80000100a00 */
[----:B------:R-:W4:Y:S04]  /*465b0*/  LDL.LU.64 R198, [R1+0x110] ;  /* 0x0001100001c67983 */ /* 0x000f280000300a00 */
[----:B------:R-:W-:Y:S04]  /*465c0*/  STL.64 [R1+0x2d8], R142 ;  /* 0x0002d88e01007387 */ /* 0x000fe80000100a00 */
[----:B------:R-:W-:Y:S01]  /*465d0*/  STL.64 [R1+0x4f20], R142 ;  /* 0x004f208e01007387 */ /* 0x000fe20000100a00 */
[----:B------:R-:W-:-:S04]  /*465e0*/  IMAD.WIDE R140, R252, 0x4, R184 ;  /* 0x00000004fc8c7825 */ /* 0x000fc800078e02b8 */
[----:B------:R-:W-:-:S04]  /*465f0*/  IMAD.WIDE R136, R252, 0x4, R186 ;  /* 0x00000004fc887825 */ /* 0x000fc800078e02ba */
[C---:B--2---:R-:W-:Y:S02]  /*46600*/  IMAD.WIDE R134, R252.reuse, 0x4, R4 ;  /* 0x00000004fc867825 */ /* 0x044fe400078e0204 */
[----:B------:R-:W2:Y:S04]  /*46610*/  LDL.LU.64 R4, [R1+0xd0] ;  /* 0x0000d00001047983 */ /* 0x000ea80000300a00 */
[----:B------:R-:W-:Y:S04]  /*46620*/  STL.64 [R1+0x2b0], R140 ;  /* 0x0002b08c01007387 */ /* 0x000fe80000100a00 */
[----:B------:R-:W-:Y:S01]  /*46630*/  STL.64 [R1+0x4f28], R140 ;  /* 0x004f288c01007387 */ /* 0x000fe20000100a00 */
[----:B------:R-:W-:-:S03]  /*46640*/  IMAD.WIDE R132, R252, 0x4, R192 ;  /* 0x00000004fc847825 */ /* 0x000fc600078e02c0 */
        /* <DEDUP_REMOVED lines=9> */
[----:B------:R-:W-:Y:S04]  /*466e0*/  STL.64 [R1+0x298], R134 ;  /* 0x0002988601007387 */ /* 0x000fe80000100a00 */
[----:B------:R-:W-:Y:S04]  /*466f0*/  STL.64 [R1+0x4f40], R134 ;  /* 0x004f408601007387 */ /* 0x000fe80000100a00 */
[----:B------:R-:W-:Y:S04]  /*46700*/  STL.64 [R1+0x290], R132 ;  /* 0x0002908401007387 */ /* 0x000fe80000100a00 */
[----:B------:R-:W-:Y:S04]  /*46710*/  STL.64 [R1+0x4f48], R132 ;  /* 0x004f488401007387 */ /* 0x000fe80000100a00 */
[----:B------:R-:W-:Y:S04]  /*46720*/  STL.64 [R1+0x270], R130 ;  /* 0x0002708201007387 */ /* 0x000fe80000100a00 */
[----:B------:R-:W-:Y:S01]  /*46730*/  STL.64 [R1+0x4f50], R130 ;  /* 0x004f508201007387 */ /* 0x000fe20000100a00 */
[----:B------:R-:W-:-:S03]  /*46740*/  IMAD.WIDE R56, R252, 0x4, R196 ;  /* 0x00000004fc387825 */ /* 0x000fc600078e02c4 */
[----:B------:R-:W4:Y:S04]  /*46750*/  LDL.LU.64 R182, [R1+0x448] ;  /* 0x0004480001b67983 */ /* 0x000f280000300a00 */
[----:B------:R-:W4:Y:S04]  /*46760*/  LDL.LU.64 R184, [R1+0x440] ;  /* 0x0004400001b87983 */ /* 0x000f280000300a00 */
[----:B------:R-:W4:Y:S04]  /*46770*/  LDL.LU.64 R196, [R1+0x438] ;  /* 0x0004380001c47983 */ /* 0x000f280000300a00 */
[----:B------:R-:W-:Y:S04]  /*46780*/  STL.64 [R1+0x268], R128 ;  /* 0x0002688001007387 */ /* 0x000fe80000100a00 */
[----:B------:R-:W-:Y:S01]  /*46790*/  STL.64 [R1+0x4f58], R128 ;  /* 0x004f588001007387 */ /* 0x000fe20000100a00 */
[----:B------:R-:W-:-:S03]  /*467a0*/  IMAD.WIDE R54, R252, 0x4, R198 ;  /* 0x00000004fc367825 */ /* 0x000fc600078e02c6 */
[----:B------:R-:W4:Y:S01]  /*467b0*/  LDL.LU.64 R198, [R1+0x408] ;  /* 0x0004080001c67983 */ /* 0x000f220000300a00 */
[----:B------:R-:W-:-:S04]  /*467c0*/  IMAD.WIDE R106, R252, 0x4, R188 ;  /* 0x00000004fc6a7825 */ /* 0x000fc800078e02bc */
[C---:B------:R-:W-:Y:S01]  /*467d0*/  IMAD.WIDE R78, R252.reuse, 0x4, R190 ;  /* 0x00000004fc4e7825 */ /* 0x040fe200078e02be */
[----:B------:R-:W-:Y:S04]  /*467e0*/  STL.64 [R1+0x260], R106 ;  /* 0x0002606a01007387 */ /* 0x000fe80000100a00 */
[----:B------:R1:W-:Y:S04]  /*467f0*/  STL.64 [R1+0x4f60], R106 ;  /* 0x004f606a01007387 */ /* 0x0003e80000100a00 */
[----:B------:R-:W4:Y:S01]  /*46800*/  LDL.LU.64 R186, [R1+0x400] ;  /* 0x0004000001ba7983 */ /* 0x000f220000300a00 */
[----:B------:R-:W-:-:S04]  /*46810*/  IMAD.WIDE R44, R252, 0x4, R238 ;  /* 0x00000004fc2c7825 */ /* 0x000fc800078e02ee */
[----:B------:R-:W-:-:S04]  /*46820*/  IMAD.WIDE R42, R252, 0x4, R222 ;  /* 0x00000004fc2a7825 */ /* 0x000fc800078e02de */
[----:B------:R-:W-:-:S04]  /*46830*/  IMAD.WIDE R174, R252, 0x4, R206 ;  /* 0x00000004fcae7825 */ /* 0x000fc800078e02ce */
[C---:B--2---:R-:W-:Y:S02]  /*46840*/  IMAD.WIDE R52, R252.reuse, 0x4, R4 ;  /* 0x00000004fc347825 */ /* 0x044fe400078e0204 */
[----:B------:R-:W2:Y:S04]  /*46850*/  LDL.LU.64 R4, [R1+0x3f8] ;  /* 0x0003f80001047983 */ /* 0x000ea80000300a00 */
[----:B------:R-:W-:Y:S04]  /*46860*/  STL.64 [R1+0x258], R78 ;  /* 0x0002584e01007387 */ /* 0x000fe80000100a00 */
[----:B------:R1:W-:Y:S04]  /*46870*/  STL.64 [R1+0x4f68], R78 ;  /* 0x004f684e01007387 */ /* 0x0003e80000100a00 */
[----:B------:R-:W2:Y:S04]  /*46880*/  LDL.LU.64 R188, [R1+0x3c8] ;  /* 0x0003c80001bc7983 */ /* 0x000ea80000300a00 */
[----:B------:R-:W-:Y:S04]  /*46890*/  STL.64 [R1+0x250], R56 ;  /* 0x0002503801007387 */ /* 0x000fe80000100a00 */
[----:B------:R-:W2:Y:S01]  /*468a0*/  LDL.LU.64 R190, [R1+0x3c0] ;  /* 0x0003c00001be7983 */ /* 0x000ea20000300a00 */
[----:B------:R-:W-:-:S03]  /*468b0*/  IMAD.WIDE R50, R252, 0x4, R192 ;  /* 0x00000004fc327825 */ /* 0x000fc600078e02c0 */
[----:B------:R-:W2:Y:S04]  /*468c0*/  LDL.LU.64 R192, [R1+0x3b8] ;  /* 0x0003b80001c07983 */ /* 0x000ea80000300a00 */
[----:B------:R-:W-:Y:S01]  /*468d0*/  STL.64 [R1+0x230], R54 ;  /* 0x0002303601007387 */ /* 0x000fe20000100a00 */
[----:B---3--:R-:W-:-:S03]  /*468e0*/  IMAD.WIDE R48, R252, 0x4, R194 ;  /* 0x00000004fc307825 */ /* 0x008fc600078e02c2 */
[----:B------:R-:W3:Y:S01]  /*468f0*/  LDL.LU.64 R194, [R1+0x388] ;  /* 0x0003880001c27983 */ /* 0x000ee20000300a00 */
[----:B----4-:R-:W-:-:S03]  /*46900*/  IMAD.WIDE R46, R252, 0x4, R8 ;  /* 0x00000004fc2e7825 */ /* 0x010fc600078e0208 */
[----:B------:R-:W4:Y:S04]  /*46910*/  LDL.LU.64 R8, [R1+0x380] ;  /* 0x0003800001087983 */ /* 0x000f280000300a00 */
[----:B------:R-:W-:Y:S04]  /*46920*/  STL.64 [R1+0x228], R52 ;  /* 0x0002283401007387 */ /* 0x000fe80000100a00 */
[----:B------:R-:W-:Y:S04]  /*46930*/  STL.64 [R1+0x220], R50 ;  /* 0x0002203201007387 */ /* 0x000fe80000100a00 */
[----:B------:R-:W-:Y:S04]  /*46940*/  STL.64 [R1+0x218], R48 ;  /* 0x0002183001007387 */ /* 0x000fe80000100a00 */
[----:B------:R1:W-:Y:S04]  /*46950*/  STL.64 [R1+0x210], R46 ;  /* 0x0002102e01007387 */ /* 0x0003e80000100a00 */
[----:B------:R1:W-:Y:S04]  /*46960*/  STL.64 [R1+0x1f0], R44 ;  /* 0x0001f02c01007387 */ /* 0x0003e80000100a00 */
[----:B------:R1:W-:Y:S01]  /*46970*/  STL.64 [R1+0x1e8], R42 ;  /* 0x0001e82a01007387 */ /* 0x0003e20000100a00 */
[----:B------:R-:W-:-:S04]  /*46980*/  IMAD.WIDE R70, R252, 0x4, R182 ;  /* 0x00000004fc467825 */ /* 0x000fc800078e02b6 */
[C---:B------:R-:W-:Y:S02]  /*46990*/  IMAD.WIDE R182, R252.reuse, 0x4, R196 ;  /* 0x00000004fcb67825 */ /* 0x040fe400078e02c4 */
[----:B------:R-:W3:Y:S04]  /*469a0*/  LDL.LU.64 R196, [R1+0x348] ;  /* 0x0003480001c47983 */ /* 0x000ee80000300a00 */
[----:B------:R1:W-:Y:S01]  /*469b0*/  STL.64 [R1+0x1e0], R174 ;  /* 0x0001e0ae01007387 */ /* 0x0003e20000100a00 */
[----:B------:R-:W-:-:S03]  /*469c0*/  IMAD.WIDE R68, R252, 0x4, R198 ;  /* 0x00000004fc447825 */ /* 0x000fc600078e02c6 */
[----:B------:R-:W3:Y:S01]  /*469d0*/  LDL.LU.64 R198, [R1+0x340] ;  /* 0x0003400001c67983 */ /* 0x000ee20000300a00 */
[----:B------:R-:W-:-:S03]  /*469e0*/  IMAD.WIDE R146, R252, 0x4, R184 ;  /* 0x00000004fc927825 */ /* 0x000fc600078e02b8 */
[----:B------:R-:W-:Y:S04]  /*469f0*/  STL.64 [R1+0x1d8], R70 ;  /* 0x0001d84601007387 */ /* 0x000fe80000100a00 */
[----:B------:R-:W-:Y:S01]  /*46a00*/  STL.64 [R1+0x1d0], R146 ;  /* 0x0001d09201007387 */ /* 0x000fe20000100a00 */
[----:B------:R-:W-:-:S04]  /*46a10*/  IMAD.WIDE R104, R252, 0x4, R186 ;  /* 0x00000004fc687825 */ /* 0x000fc800078e02ba */
[C---:B--2---:R-:W-:Y:S02]  /*46a20*/  IMAD.WIDE R184, R252.reuse, 0x4, R4 ;  /* 0x00000004fcb87825 */ /* 0x044fe400078e0204 */
[----:B------:R-:W2:Y:S04]  /*46a30*/  LDL.LU.64 R4, [R1+0x308] ;  /* 0x0003080001047983 */ /* 0x000ea80000300a00 */
[----:B------:R1:W-:Y:S04]  /*46a40*/  STL.64 [R1+0x1a8], R68 ;  /* 0x0001a84401007387 */ /* 0x0003e80000100a00 */
[----:B------:R-:W-:Y:S01]  /*46a50*/  STL.64 [R1+0x1b0], R182 ;  /* 0x0001b0b601007387 */ /* 0x000fe20000100a00 */
[----:B------:R-:W-:-:S03]  /*46a60*/  IMAD.WIDE R126, R252, 0x4, R188 ;  /* 0x00000004fc7e7825 */ /* 0x000fc600078e02bc */
[----:B------:R-:W-:Y:S04]  /*46a70*/  STL.64 [R1+0x1a0], R104 ;  /* 0x0001a06801007387 */ /* 0x000fe80000100a00 */
[----:B------:R-:W2:Y:S01]  /*46a80*/  LDL.LU.64 R34, [R1+0x2c8] ;  /* 0x0002c80001227983 */ /* 0x000ea20000300a00 */
[----:B------:R-:W-:-:S03]  /*46a90*/  IMAD.WIDE R102, R252, 0x4, R190 ;  /* 0x00000004fc667825 */ /* 0x000fc600078e02be */
[----:B------:R-:W2:Y:S04]  /*46aa0*/  LDL.LU.64 R36, [R1+0x288] ;  /* 0x0002880001247983 */ /* 0x000ea80000300a00 */
[----:B------:R-:W2:Y:S04]  /*46ab0*/  LDL.LU.64 R38, [R1+0x248] ;  /* 0x0002480001267983 */ /* 0x000ea80000300a00 */
[----:B------:R1:W-:Y:S01]  /*46ac0*/  STL.64 [R1+0x190], R126 ;  /* 0x0001907e01007387 */ /* 0x0003e20000100a00 */
[----:B------:R-:W-:-:S03]  /*46ad0*/  IMAD.WIDE R188, R252, 0x4, R220 ;  /* 0x00000004fcbc7825 */ /* 0x000fc600078e02dc */
[----:B------:R-:W-:Y:S04]  /*46ae0*/  STL.64 [R1+0x198], R184 ;  /* 0x000198b801007387 */ /* 0x000fe80000100a00 */
[----:B------:R-:W2:Y:S04]  /*46af0*/  LDL.LU.64 R40, [R1+0x208] ;  /* 0x0002080001287983 */ /* 0x000ea80000300a00 */
[----:B------:R-:W-:Y:S04]  /*46b00*/  STL.64 [R1+0x170], R102 ;  /* 0x0001706601007387 */ /* 0x000fe80000100a00 */
[----:B------:R-:W2:Y:S04]  /*46b10*/  LDL.LU.64 R94, [R1+0x1c8] ;  /* 0x0001c800015e7983 */ /* 0x000ea80000300a00 */
[----:B------:R-:W2:Y:S01]  /*46b20*/  LDL.LU.64 R220, [R1+0x5028] ;  /* 0x0050280001dc7983 */ /* 0x000ea20000300a00 */
[----:B------:R-:W-:-:S04]  /*46b30*/  IMAD.WIDE R186, R252, 0x4, R192 ;  /* 0x00000004fcba7825 */ /* 0x000fc800078e02c0 */
[C---:B----4-:R-:W-:Y:S02]  /*46b40*/  IMAD.WIDE R100, R252.reuse, 0x4, R8 ;  /* 0x00000004fc647825 */ /* 0x050fe400078e0208 */
[----:B------:R-:W4:Y:S02]  /*46b50*/  LDL.LU.64 R8, [R1+0x188] ;  /* 0x0001880001087983 */ /* 0x000f240000300a00 */
[C---:B---3--:R-:W-:Y:S02]  /*46b60*/  IMAD.WIDE R58, R252.reuse, 0x4, R194 ;  /* 0x00000004fc3a7825 */ /* 0x048fe400078e02c2 */
[----:B------:R-:W3:Y:S04]  /*46b70*/  LDL.LU.64 R92, [R1+0x148] ;  /* 0x00014800015c7983 */ /* 0x000ee80000300a00 */
[----:B------:R-:W3:Y:S01]  /*46b80*/  LDL.LU.64 R194, [R1+0x108] ;  /* 0x0001080001c27983 */ /* 0x000ee20000300a00 */
[----:B------:R-:W-:-:S03]  /*46b90*/  IMAD.WIDE R190, R252, 0x4, R204 ;  /* 0x00000004fcbe7825 */ /* 0x000fc600078e02cc */
[----:B------:R1:W-:Y:S04]  /*46ba0*/  STL.64 [R1+0x160], R58 ;  /* 0x0001603a01007387 */ /* 0x0003e80000100a00 */
[----:B------:R-:W-:Y:S01]  /*46bb0*/  STL.64 [R1+0x168], R186 ;  /* 0x000168ba01007387 */ /* 0x000fe20000100a00 */
[----:B------:R-:W-:-:S03]  /*46bc0*/  IMAD.WIDE R124, R252, 0x4, R196 ;  /* 0x00000004fc7c7825 */ /* 0x000fc600078e02c4 */
[----:B------:R-:W3:Y:S04]  /*46bd0*/  LDL.LU.64 R196, [R1+0xc8] ;  /* 0x0000c80001c47983 */ /* 0x000ee80000300a00 */
[----:B------:R-:W-:Y:S04]  /*46be0*/  STL.64 [R1+0x158], R100 ;  /* 0x0001586401007387 */ /* 0x000fe80000100a00 */
[----:B------:R-:W3:Y:S01]  /*46bf0*/  LDL.LU.64 R204, [R1+0x5020] ;  /* 0x0050200001cc7983 */ /* 0x000ee20000300a00 */
[----:B------:R-:W-:-:S03]  /*46c00*/  IMAD.WIDE R98, R252, 0x4, R198 ;  /* 0x00000004fc627825 */ /* 0x000fc600078e02c6 */
[----:B------:R-:W3:Y:S04]  /*46c10*/  LDL.LU.64 R90, [R1+0x88] ;  /* 0x00008800015a7983 */ /* 0x000ee80000300a00 */
[----:B------:R1:W-:Y:S04]  /*46c20*/  STL.64 [R1+0x130], R124 ;  /* 0x0001307c01007387 */ /* 0x0003e80000100a00 */
[----:B------:R-:W-:Y:S04]  /*46c30*/  STL.64 [R1+0x150], R188 ;  /* 0x000150bc01007387 */ /* 0x000fe80000100a00 */
[----:B------:R-:W3:Y:S01]  /*46c40*/  LDL.LU.64 R198, [R1+0x48] ;  /* 0x0000480001c67983 */ /* 0x000ee20000300a00 */
[----:B------:R-:W-:-:S03]  /*46c50*/  IMAD.WIDE R192, R252, 0x4, R236 ;  /* 0x00000004fcc07825 */ /* 0x000fc600078e02ec */
[----:B------:R-:W-:Y:S01]  /*46c60*/  STL.64 [R1+0x128], R98 ;  /* 0x0001286201007387 */ /* 0x000fe20000100a00 */
[----:B--2---:R-:W-:-:S04]  /*46c70*/  IMAD.WIDE R60, R252, 0x4, R4 ;  /* 0x00000004fc3c7825 */ /* 0x004fc800078e0204 */
[----:B------:R-:W-:-:S04]  /*46c80*/  IMAD.WIDE R122, R252, 0x4, R34 ;  /* 0x00000004fc7a7825 */ /* 0x000fc800078e0222 */
[----:B------:R-:W-:-:S04]  /*46c90*/  IMAD.WIDE R62, R252, 0x4, R36 ;  /* 0x00000004fc3e7825 */ /* 0x000fc800078e0224 */
[----:B------:R-:W-:-:S04]  /*46ca0*/  IMAD.WIDE R120, R252, 0x4, R38 ;  /* 0x00000004fc787825 */ /* 0x000fc800078e0226 */
[C---:B------:R-:W-:Y:S02]  /*46cb0*/  IMAD.WIDE R96, R252.reuse, 0x4, R220 ;  /* 0x00000004fc607825 */ /* 0x040fe400078e02dc */
[----:B------:R-:W2:Y:S04]  /*46cc0*/  LDL.LU.64 R220, [R1+0x5018] ;  /* 0x0050180001dc7983 */ /* 0x000ea80000300a00 */
[----:B------:R-:W2:Y:S04]  /*46cd0*/  LDL.LU.64 R236, [R1+0x5010] ;  /* 0x0050100001ec7983 */ /* 0x000ea80000300a00 */
[----:B------:R-:W2:Y:S04]  /*46ce0*/  LDL.LU.64 R4, [R1+0x8] ;  /* 0x0000080001047983 */ /* 0x000ea80000300a00 */
[----:B------:R1:W-:Y:S04]  /*46cf0*/  STL.64 [R1+0x118], R60 ;  /* 0x0001183c01007387 */ /* 0x0003e80000100a00 */
[----:B------:R-:W-:Y:S04]  /*46d00*/  STL.64 [R1+0x120], R190 ;  /* 0x000120be01007387 */ /* 0x000fe80000100a00 */
[----:B------:R-:W-:Y:S04]  /*46d10*/  STL.64 [R1+0x110], R96 ;  /* 0x0001106001007387 */ /* 0x000fe80000100a00 */
[----:B------:R1:W-:Y:S01]  /*46d20*/  STL.64 [R1+0xe8], R122 ;  /* 0x0000e87a01007387 */ /* 0x0003e20000100a00 */
[----:B----4-:R-:W-:-:S03]  /*46d30*/  IMAD.WIDE R88, R252, 0x4, R8 ;  /* 0x00000004fc587825 */ /* 0x010fc600078e0208 */
[----:B------:R-:W-:Y:S04]  /*46d40*/  STL.64 [R1+0xf0], R192 ;  /* 0x0000f0c001007387 */ /* 0x000fe80000100a00 */
[----:B------:R4:W-:Y:S04]  /*46d50*/  STL.64 [R1+0xe0], R62 ;  /* 0x0000e03e01007387 */ /* 0x0009e80000100a00 */
[----:B------:R1:W-:Y:S04]  /*46d60*/  STL.64 [R1+0xd8], R120 ;  /* 0x0000d87801007387 */ /* 0x0003e80000100a00 */
[----:B------:R-:W4:Y:S01]  /*46d70*/  LDL.LU.64 R8, [R1+0x2c0] ;  /* 0x0002c00001087983 */ /* 0x000f220000300a00 */
[----:B------:R-:W-:-:S04]  /*46d80*/  IMAD.WIDE R80, R252, 0x4, R40 ;  /* 0x00000004fc507825 */ /* 0x000fc800078e0228 */
[C---:B------:R-:W-:Y:S01]  /*46d90*/  IMAD.WIDE R118, R252.reuse, 0x4, R94 ;  /* 0x00000004fc767825 */ /* 0x040fe200078e025e */
[----:B------:R1:W-:Y:S03]  /*46da0*/  STL.64 [R1+0xd0], R80 ;  /* 0x0000d05001007387 */ /* 0x0003e60000100a00 */
[C---:B---3--:R-:W-:Y:S02]  /*46db0*/  IMAD.WIDE R86, R252.reuse, 0x4, R194 ;  /* 0x00000004fc567825 */ /* 0x048fe400078e02c2 */
[----:B------:R-:W3:Y:S02]  /*46dc0*/  LDL.LU.64 R194, [R1+0x2b8] ;  /* 0x0002b80001c27983 */ /* 0x000ee40000300a00 */
[C---:B------:R-:W-:Y:S02]  /*46dd0*/  IMAD.WIDE R116, R252.reuse, 0x4, R92 ;  /* 0x00000004fc747825 */ /* 0x040fe400078e025c */
[----:B------:R1:W-:Y:S04]  /*46de0*/  STL.64 [R1+0xb0], R118 ;  /* 0x0000b07601007387 */ /* 0x0003e80000100a00 */
[----:B------:R-:W3:Y:S01]  /*46df0*/  LDL.LU.64 R92, [R1+0x280] ;  /* 0x00028000015c7983 */ /* 0x000ee20000300a00 */
[----:B------:R-:W-:-:S03]  /*46e00*/  IMAD.WIDE R114, R252, 0x4, R196 ;  /* 0x00000004fc727825 */ /* 0x000fc600078e02c4 */
[----:B------:R-:W3:Y:S04]  /*46e10*/  LDL.LU.64 R196, [R1+0x278] ;  /* 0x0002780001c47983 */ /* 0x000ee80000300a00 */
[----:B------:R1:W-:Y:S01]  /*46e20*/  STL.64 [R1+0xa8], R88 ;  /* 0x0000a85801007387 */ /* 0x0003e20000100a00 */
[----:B------:R-:W-:-:S03]  /*46e30*/  IMAD.WIDE R84, R252, 0x4, R90 ;  /* 0x00000004fc547825 */ /* 0x000fc600078e025a */
[----:B------:R-:W3:Y:S04]  /*46e40*/  LDL.LU.64 R90, [R1+0x240] ;  /* 0x00024000015a7983 */ /* 0x000ee80000300a00 */
[----:B------:R1:W-:Y:S01]  /*46e50*/  STL.64 [R1+0xa0], R116 ;  /* 0x0000a07401007387 */ /* 0x0003e20000100a00 */
[----:B------:R-:W-:-:S03]  /*46e60*/  IMAD.WIDE R112, R252, 0x4, R198 ;  /* 0x00000004fc707825 */ /* 0x000fc600078e02c6 */
[----:B------:R-:W3:Y:S04]  /*46e70*/  LDL.LU.64 R198, [R1+0x238] ;  /* 0x0002380001c67983 */ /* 0x000ee80000300a00 */
[----:B------:R-:W3:Y:S04]  /*46e80*/  LDL.LU.64 R26, [R1+0x200] ;  /* 0x00020000011a7983 */ /* 0x000ee80000300a00 */
[----:B------:R1:W-:Y:S04]  /*46e90*/  STL.64 [R1+0x98], R86 ;  /* 0x0000985601007387 */ /* 0x0003e80000100a00 */
[----:B------:R-:W3:Y:S04]  /*46ea0*/  LDL.LU.64 R28, [R1+0x1f8] ;  /* 0x0001f800011c7983 */ /* 0x000ee80000300a00 */
[----:B------:R-:W3:Y:S04]  /*46eb0*/  LDL.LU.64 R30, [R1+0x1c0] ;  /* 0x0001c000011e7983 */ /* 0x000ee80000300a00 */
[----:B------:R-:W3:Y:S04]  /*46ec0*/  LDL.LU.64 R32, [R1+0x180] ;  /* 0x0001800001207983 */ /* 0x000ee80000300a00 */
[----:B------:R-:W3:Y:S04]  /*46ed0*/  LDL.LU.64 R34, [R1+0x140] ;  /* 0x0001400001227983 */ /* 0x000ee80000300a00 */
[----:B------:R-:W3:Y:S04]  /*46ee0*/  LDL.LU.64 R36, [R1+0x100] ;  /* 0x0001000001247983 */ /* 0x000ee80000300a00 */
[----:B------:R-:W3:Y:S04]  /*46ef0*/  LDL.LU.64 R38, [R1+0xc0] ;  /* 0x0000c00001267983 */ /* 0x000ee80000300a00 */
[----:B------:R1:W-:Y:S04]  /*46f00*/  STL.64 [R1+0x90], R114 ;  /* 0x0000907201007387 */ /* 0x0003e80000100a00 */
[----:B------:R1:W-:Y:S04]  /*46f10*/  STL.64 [R1+0x70], R84 ;  /* 0x0000705401007387 */ /* 0x0003e80000100a00 */
[----:B------:R1:W-:Y:S01]  /*46f20*/  STL.64 [R1+0x68], R112 ;  /* 0x0000687001007387 */ /* 0x0003e20000100a00 */
[----:B------:R-:W-:-:S04]  /*46f30*/  IMAD.WIDE R108, R252, 0x4, R204 ;  /* 0x00000004fc6c7825 */ /* 0x000fc800078e02cc */
[----:B------:R-:W-:-:S04]  /*46f40*/  IMAD.WIDE R240, R252, 0x4, R202 ;  /* 0x00000004fcf07825 */ /* 0x000fc800078e02ca */
[----:B------:R-:W-:-:S04]  /*46f50*/  IMAD.WIDE R228, R252, 0x4, R234 ;  /* 0x00000004fce47825 */ /* 0x000fc800078e02ea */
[----:B--2---:R-:W-:-:S05]  /*46f60*/  IMAD.WIDE R82, R252, 0x4, R4 ;  /* 0x00000004fc527825 */ /* 0x004fca00078e0204 */
[----:B------:R2:W-:Y:S04]  /*46f70*/  STL.64 [R1+0x60], R82 ;  /* 0x0000605201007387 */ /* 0x0005e80000100a00 */
[----:B------:R-:W2:Y:S04]  /*46f80*/  LDL.LU.64 R40, [R1+0x80] ;  /* 0x0000800001287983 */ /* 0x000ea80000300a00 */
[----:B------:R-:W2:Y:S01]  /*46f90*/  LDL.LU.64 R4, [R1+0x40] ;  /* 0x0000400001047983 */ /* 0x000ea20000300a00 */
[----:B----4-:R-:W-:-:S03]  /*46fa0*/  IMAD.WIDE R94, R252, 0x4, R8 ;  /* 0x00000004fc5e7825 */ /* 0x010fc600078e0208 */
[----:B------:R-:W4:Y:S01]  /*46fb0*/  LDL.LU.64 R8, [R1] ;  /* 0x0000000001087983 */ /* 0x000f220000300a00 */
[----:B------:R-:W-:-:S04]  /*46fc0*/  IMAD.WIDE R110, R252, 0x4, R236 ;  /* 0x00000004fc6e7825 */ /* 0x000fc800078e02ec */
[C---:B------:R-:W-:Y:S01]  /*46fd0*/  IMAD.WIDE R64, R252.reuse, 0x4, R220 ;  /* 0x00000004fc407825 */ /* 0x040fe200078e02dc */
[----:B------:R1:W-:Y:S03]  /*46fe0*/  STL.64 [R1+0x58], R110 ;  /* 0x0000586e01007387 */ /* 0x0003e60000100a00 */
[C---:B---3--:R-:W-:Y:S01]  /*46ff0*/  IMAD.WIDE R194, R252.reuse, 0x4, R194 ;  /* 0x00000004fcc27825 */ /* 0x048fe200078e02c2 */
[----:B------:R3:W-:Y:S04]  /*47000*/  STL.64 [R1+0x50], R64 ;  /* 0x0000504001007387 */ /* 0x0007e80000100a00 */
[----:B------:R1:W-:Y:S01]  /*47010*/  STL.64 [R1+0x48], R108 ;  /* 0x0000486c01007387 */ /* 0x0003e20000100a00 */
[----:B------:R-:W-:-:S03]  /*47020*/  IMAD.WIDE R92, R252, 0x4, R92 ;  /* 0x00000004fc5c7825 */ /* 0x000fc600078e025c */
[----:B------:R1:W-:Y:S01]  /*47030*/  STL.64 [R1+0x30], R94 ;  /* 0x0000305e01007387 */ /* 0x0003e20000100a00 */
[----:B------:R-:W-:-:S03]  /*47040*/  IMAD.WIDE R196, R252, 0x4, R196 ;  /* 0x00000004fcc47825 */ /* 0x000fc600078e02c4 */
[----:B------:R-:W-:Y:S04]  /*47050*/  STL.64 [R1+0x28], R194 ;  /* 0x000028c201007387 */ /* 0x000fe80000100a00 */
[----:B------:R1:W-:Y:S01]  /*47060*/  STL.64 [R1+0x20], R92 ;  /* 0x0000205c01007387 */ /* 0x0003e20000100a00 */
[----:B------:R-:W-:-:S05]  /*47070*/  IMAD.WIDE R90, R252, 0x4, R90 ;  /* 0x00000004fc5a7825 */ /* 0x000fca00078e025a */
[----:B------:R1:W-:Y:S01]  /*47080*/  STL.64 [R1+0x10], R90 ;  /* 0x0000105a01007387 */ /* 0x0003e20000100a00 */
[----:B------:R-:W-:-:S04]  /*47090*/  IMAD.WIDE R236, R252, 0x4, R218 ;  /* 0x00000004fcec7825 */ /* 0x000fc800078e02da */
[C---:B------:R-:W-:Y:S01]  /*470a0*/  IMAD.WIDE R198, R252.reuse, 0x4, R198 ;  /* 0x00000004fcc67825 */ /* 0x040fe200078e02c6 */
[----:B------:R1:W-:Y:S04]  /*470b0*/  STL.64 [R1+0x18], R196 ;  /* 0x000018c401007387 */ /* 0x0003e80000100a00 */
[----:B------:R1:W-:Y:S04]  /*470c0*/  STL.64 [R1+0x8], R198 ;  /* 0x000008c601007387 */ /* 0x0003e80000100a00 */
        /* <DEDUP_REMOVED lines=9> */
[----:B-1----:R-:W3:Y:S01]  /*47160*/  LDL.LU.64 R2, [R1+0x26b0] ;  /* 0x0026b00001027983 */ /* 0x002ee20000300a00 */
[----:B------:R-:W-:-:S03]  /*47170*/  IMAD.WIDE R230, R252, 0x4, R34 ;  /* 0x00000004fce67825 */ /* 0x000fc600078e0222 */
[----:B------:R-:W3:Y:S04]  /*47180*/  LDL.LU.64 R10, [R1+0x26b8] ;  /* 0x0026b800010a7983 */ /* 0x000ee80000300a00 */
[----:B------:R-:W3:Y:S04]  /*47190*/  LDL.LU.64 R18, [R1+0x3228] ;  /* 0x0032280001127983 */ /* 0x000ee80000300a00 */
[----:B------:R-:W3:Y:S04]  /*471a0*/  LDL.LU.64 R26, [R1+0x1420] ;  /* 0x00142000011a7983 */ /* 0x000ee80000300a00 */
[----:B------:R-:W3:Y:S01]  /*471b0*/  LDL.LU.64 R34, [R1+0x1428] ;  /* 0x0014280001227983 */ /* 0x000ee20000300a00 */
[----:B------:R-:W-:-:S04]  /*471c0*/  IMAD.WIDE R244, R252, 0x4, R28 ;  /* 0x00000004fcf47825 */ /* 0x000fc800078e021c */
[----:B------:R-:W-:-:S04]  /*471d0*/  IMAD.WIDE R242, R252, 0x4, R30 ;  /* 0x00000004fcf27825 */ /* 0x000fc800078e021e */
[----:B------:R-:W-:-:S04]  /*471e0*/  IMAD.WIDE R238, R252, 0x4, R32 ;  /* 0x00000004fcee7825 */ /* 0x000fc800078e0220 */
[----:B------:R-:W-:-:S04]  /*471f0*/  IMAD.WIDE R226, R252, 0x4, R36 ;  /* 0x00000004fce27825 */ /* 0x000fc800078e0224 */
[----:B------:R-:W-:-:S04]  /*47200*/  IMAD.WIDE R224, R252, 0x4, R38 ;  /* 0x00000004fce07825 */ /* 0x000fc800078e0226 */
[C---:B--2---:R-:W-:Y:S02]  /*47210*/  IMAD.WIDE R220, R252.reuse, 0x4, R4 ;  /* 0x00000004fcdc7825 */ /* 0x044fe400078e0204 */
[----:B------:R-:W2:Y:S04]  /*47220*/  LDL.LU.64 R4, [R1+0x3230] ;  /* 0x0032300001047983 */ /* 0x000ea80000300a00 */
[----:B------:R-:W2:Y:S01]  /*47230*/  LDL.LU.64 R6, [R1+0x3238] ;  /* 0x0032380001067983 */ /* 0x000ea20000300a00 */
[----:B------:R-:W-:-:S04]  /*47240*/  IMAD.WIDE R222, R252, 0x4, R40 ;  /* 0x00000004fcde7825 */ /* 0x000fc800078e0228 */
[C---:B----4-:R-:W-:Y:S02]  /*47250*/  IMAD.WIDE R214, R252.reuse, 0x4, R8 ;  /* 0x00000004fcd67825 */ /* 0x050fe400078e0208 */
        /* <DEDUP_REMOVED lines=13> */
[----:B------:R-:W4:Y:S01]  /*47330*/  LDL.64 R164, [R1+0x2d18] ;  /* 0x002d180001a47983 */ /* 0x000f220000100a00 */
[----:B---3--:R-:W-:-:S03]  /*47340*/  IMAD.WIDE R212, R252, 0x4, R202 ;  /* 0x00000004fcd47825 */ /* 0x008fc600078e02ca */
[----:B------:R-:W3:Y:S01]  /*47350*/  LDL.64 R106, [R1+0x2d50] ;  /* 0x002d5000016a7983 */ /* 0x000ee20000100a00 */
[----:B------:R-:W-:-:S03]  /*47360*/  IMAD.WIDE R218, R252, 0x4, R218 ;  /* 0x00000004fcda7825 */ /* 0x000fc600078e02da */
        /* <DEDUP_REMOVED lines=8> */
[----:B------:R-:W3:Y:S04]  /*473f0*/  LDL.64 R134, [R1+0x2d80] ;  /* 0x002d800001867983 */ /* 0x000ee80000100a00 */
[----:B------:R-:W3:Y:S01]  /*47400*/  LDL.64 R172, [R1+0x2d38] ;  /* 0x002d380001ac7983 */ /* 0x000ee20000100a00 */
[----:B------:R-:W-:-:S03]  /*47410*/  IMAD.WIDE R202, R252, 0x4, R66 ;  /* 0x00000004fcca7825 */ /* 0x000fc600078e0242 */
[----:B------:R-:W1:Y:S01]  /*47420*/  S2R R67, SR_TID.X ;  /* 0x0000000000437919 */ /* 0x000e620000002100 */
        /* <DEDUP_REMOVED lines=10> */
[----:B-1----:R-:W-:Y:S01]  /*474d0*/  LOP3.LUT R66, R67, 0x1f, RZ, 0xc0, !PT ;  /* 0x0000001f43427812 */ /* 0x002fe200078ec0ff */
[----:B------:R-:W-:Y:S02]  /*474e0*/  IMAD.WIDE R10, R0, 0x4, R10 ;  /* 0x00000004000a7825 */ /* 0x000fe400078e020a */
[----:B------:R-:W3:Y:S02]  /*474f0*/  LDL.64 R180, [R1+0x2e10] ;  /* 0x002e100001b47983 */ /* 0x000ee40000100a00 */
[----:B------:R-:W-:Y:S02]  /*47500*/  IMAD.SHL.U32 R252, R66, 0x4, RZ ;  /* 0x0000000442fc7824 */ /* 0x000fe400078e00ff */
[----:B------:R-:W3:Y:S01]  /*47510*/  LDL.64 R154, [R1+0x2e18] ;  /* 0x002e1800019a7983 */ /* 0x000ee20000100a00 */
[----:B------:R-:W-:-:S03]  /*47520*/  IMAD.WIDE R18, R0, 0x4, R18 ;  /* 0x0000000400127825 */ /* 0x000fc600078e0212 */
[----:B------:R-:W3:Y:S01]  /*47530*/  LDL.64 R148, [R1+0x2e20] ;  /* 0x002e200001947983 */ /* 0x000ee20000100a00 */
[----:B------:R-:W-:-:S03]  /*47540*/  IMAD.WIDE R26, R0, 0x4, R26 ;  /* 0x00000004001a7825 */ /* 0x000fc600078e021a */
[----:B------:R-:W3:Y:S01]  /*47550*/  LDL.64 R72, [R1+0x2e28] ;  /* 0x002e280001487983 */ /* 0x000ee20000100a00 */
[----:B------:R-:W-:-:S03]  /*47560*/  IMAD.WIDE R34, R0, 0x4, R34 ;  /* 0x0000000400227825 */ /* 0x000fc600078e0222 */
        /* <DEDUP_REMOVED lines=9> */
[----:B------:R-:W3:Y:S01]  /*47600*/  LDL.64 R178, [R1+0x2ee8] ;  /* 0x002ee80001b27983 */ /* 0x000ee20000100a00 */
[----:B--2---:R-:W-:-:S04]  /*47610*/  IMAD.WIDE R4, R0, 0x4, R4 ;  /* 0x0000000400047825 */ /* 0x004fc800078e0204 */
[----:B------:R-:W-:-:S04]  /*47620*/  IMAD.WIDE R6, R0, 0x4, R6 ;  /* 0x0000000400067825 */ /* 0x000fc800078e0206 */
[----:B----4-:R-:W-:-:S04]  /*47630*/  IMAD.WIDE R8, R0, 0x4, R8 ;  /* 0x0000000400087825 */ /* 0x010fc800078e0208 */
[----:B------:R-:W-:-:S04]  /*47640*/  IMAD.WIDE R12, R0, 0x4, R12 ;  /* 0x00000004000c7825 */ /* 0x000fc800078e020c */
        /* <DEDUP_REMOVED lines=10> */
[----:B------:R-:W-:Y:S01]  /*476f0*/  IMAD.WIDE R40, R0, 0x4, R40 ;  /* 0x0000000400287825 */ /* 0x000fe200078e0228 */
[----:B------:R-:W-:-:S05]  /*47700*/  LOP3.LUT R0, R252, 0x60, RZ, 0x3c, !PT ;  /* 0x00000060fc007812 */ /* 0x000fca00078e3cff */
        /* <DEDUP_REMOVED lines=20> */
[----:B------:R-:W0:Y:S04]  /*47850*/  LDGDEPBAR ;  /* 0x00000000000079af */ /* 0x000e280000000000 */
[----:B------:R2:W-:Y:S04]  /*47860*/  LDGSTS.E [R252+0x10000], [R164.64], P2 ;  /* 0x10000000a4fc7fae */ /* 0x0005e80009121844 */
[----:B---3--:R3:W-:Y:S04]  /*47870*/  LDGSTS.E [R252+0x10400], [R172.64], P2 ;  /* 0x10400000acfc7fae */ /* 0x0087e80009121844 */
[----:B------:R4:W-:Y:S04]  /*47880*/  LDGSTS.E [R252+0x10800], [R106.64], P2 ;  /* 0x108000006afc7fae */ /* 0x0009e80009121844 */
[----:B--2---:R-:W2:Y:S04]  /*47890*/  LDL.64 R164, [R1+0x2f28] ;  /* 0x002f280001a47983 */ /* 0x004ea80000100a00 */
[----:B---3--:R-:W3:Y:S04]  /*478a0*/  LDL.64 R172, [R1+0x3220] ;  /* 0x0032200001ac7983 */ /* 0x008ee80000100a00 */
        /* <DEDUP_REMOVED lines=21> */
[----:B------:R4:W-:Y:S04]  /*47a00*/  LDGSTS.E [R252+0x15c00], [R162.64], P2 ;  /* 0x15c00000a2fc7fae */ /* 0x0009e80009121844 */
[----:B------:R4:W-:Y:S04]  /*47a10*/  LDGSTS.E [R252+0x16000], [R170.64], P2 ;  /* 0x16000000aafc7fae */ /* 0x0009e80009121844 */
[----:B-1----:R-:W3:Y:S04]  /*47a20*/  LDL.64 R166, [R1+0x31a0] ;  /* 0x0031a00001a67983 */ /* 0x002ee80000100a00 */
[----:B----4-:R-:W4:Y:S04]  /*47a30*/  LDL.64 R162, [R1+0x3160] ;  /* 0x0031600001a27983 */ /* 0x010f280000100a00 */
[----:B------:R-:W4:Y:S04]  /*47a40*/  LDL.64 R170, [R1+0x3120] ;  /* 0x0031200001aa7983 */ /* 0x000f280000100a00 */
[----:B------:R1:W-:Y:S04]  /*47a50*/  LDGSTS.E [R252+0x16400], [R176.64], P2 ;  /* 0x16400000b0fc7fae */ /* 0x0003e80009121844 */
[----:B------:R1:W-:Y:S04]  /*47a60*/  LDGSTS.E [R252+0x16800], [R178.64], P2 ;  /* 0x16800000b2fc7fae */ /* 0x0003e80009121844 */
        /* <DEDUP_REMOVED lines=19> */
[----:B-1----:R-:W4:Y:S04]  /*47ba0*/  LDL.64 R176, [R1+0x650] ;  /* 0x0006500001b07983 */ /* 0x002f280000100a00 */
[----:B------:R-:W4:Y:S04]  /*47bb0*/  LDL.64 R178, [R1+0x648] ;  /* 0x0006480001b27983 */ /* 0x000f280000100a00 */
[----:B--2---:R1:W-:Y:S04]  /*47bc0*/  LDGSTS.E [R252+0x16c00], [R164.64], P2 ;  /* 0x16c00000a4fc7fae */ /* 0x0043e80009121844 */
[----:B---3--:R2:W-:Y:S04]  /*47bd0*/  LDGSTS.E [R252+0x17000], [R172.64], P2 ;  /* 0x17000000acfc7fae */ /* 0x0085e80009121844 */
[----:B-1----:R-:W3:Y:S04]  /*47be0*/  LDL.64 R164, [R1+0x630] ;  /* 0x0006300001a47983 */ /* 0x002ee80000100a00 */
[----:B--2---:R-:W2:Y:S04]  /*47bf0*/  LDL.64 R172, [R1+0x3020] ;  /* 0x0030200001ac7983 */ /* 0x004ea80000100a00 */
[----:B------:R1:W-:Y:S04]  /*47c00*/  LDGSTS.E [R252+0x17400], [R168.64], P2 ;  /* 0x17400000a8fc7fae */ /* 0x0003e80009121844 */
[----:B-1----:R-:W3:Y:S04]  /*47c10*/  LDL.64 R168, [R1+0x640] ;  /* 0x0006400001a87983 */ /* 0x002ee80000100a00 */
[----:B------:R1:W-:Y:S04]  /*47c20*/  LDGSTS.E [R252+0x17800], [R166.64], P2 ;  /* 0x17800000a6fc7fae */ /* 0x0003e80009121844 */
[----:B----4-:R4:W-:Y:S04]  /*47c30*/  LDGSTS.E [R252+0x17c00], [R162.64], P2 ;  /* 0x17c00000a2fc7fae */ /* 0x0109e80009121844 */
[----:B------:R4:W-:Y:S04]  /*47c40*/  LDGSTS.E [R252+0x18000], [R170.64], P2 ;  /* 0x18000000aafc7fae */ /* 0x0009e80009121844 */
[----:B-1----:R-:W3:Y:S04]  /*47c50*/  LDL.64 R166, [R1+0x628] ;  /* 0x0006280001a67983 */ /* 0x002ee80000100a00 */
[----:B----4-:R-:W4:Y:S04]  /*47c60*/  LDL.64 R162, [R1+0x620] ;  /* 0x0006200001a27983 */ /* 0x010f280000100a00 */
[----:B------:R1:W-:Y:S04]  /*47c70*/  LDGSTS.E [R252+0x18400], [R106.64], P2 ;  /* 0x184000006afc7fae */ /* 0x0003e80009121844 */
[----:B------:R1:W-:Y:S04]  /*47c80*/  LDGSTS.E [R252+0x18800], [R128.64], P2 ;  /* 0x1880000080fc7fae */ /* 0x0003e80009121844 */
[----:B------:R2:W-:Y:S04]  /*47c90*/  LDGSTS.E [R252+0x18c00], [R130.64], P2 ;  /* 0x18c0000082fc7fae */ /* 0x0005e80009121844 */
[----:B------:R-:W4:Y:S04]  /*47ca0*/  LDL.64 R170, [R1+0x618] ;  /* 0x0006180001aa7983 */ /* 0x000f280000100a00 */
[----:B-1----:R-:W4:Y:S04]  /*47cb0*/  LDL.64 R128, [R1+0x12a0] ;  /* 0x0012a00001807983 */ /* 0x002f280000100a00 */
[----:B--2---:R1:W-:Y:S04]  /*47cc0*/  LDGSTS.E [R252+0x19000], [R172.64], P2 ;  /* 0x19000000acfc7fae */ /* 0x0043e80009121844 */
[----:B------:R2:W-:Y:S04]  /*47cd0*/  LDGSTS.E [R252+0x19400], [R132.64], P2 ;  /* 0x1940000084fc7fae */ /* 0x0005e80009121844 */
[----:B------:R2:W-:Y:S04]  /*47ce0*/  LDGSTS.E [R252+0x19800], [R134.64], P2 ;  /* 0x1980000086fc7fae */ /* 0x0005e80009121844 */
        /* <DEDUP_REMOVED lines=20> */
[----:B---3--:R-:W3:Y:S04]  /*47e30*/  LDL.64 R168, [R1+0x600] ;  /* 0x0006000001a87983 */ /* 0x008ee80000100a00 */
[----:B------:R2:W-:Y:S04]  /*47e40*/  LDGSTS.E [R252+0x1e800], [R166.64], P2 ;  /* 0x1e800000a6fc7fae */ /* 0x0005e80009121844 */
[----:B----4-:R4:W-:Y:S04]  /*47e50*/  LDGSTS.E [R252+0x1ec00], [R162.64], P2 ;  /* 0x1ec00000a2fc7fae */ /* 0x0109e80009121844 */
[----:B-1----:R-:W3:Y:S04]  /*47e60*/  LDL.64 R178, [R1+0x1248] ;  /* 0x0012480001b27983 */ /* 0x002ee80000100a00 */
[----:B----4-:R-:W4:Y:S04]  /*47e70*/  LDL.64 R162, [R1+0x1210] ;  /* 0x0012100001a27983 */ /* 0x010f280000100a00 */
[----:B------:R1:W-:Y:S04]  /*47e80*/  LDGSTS.E [R252+0x1f000], [R170.64], P2 ;  /* 0x1f000000aafc7fae */ /* 0x0003e80009121844 */
[----:B-1----:R-:W4:Y:S04]  /*47e90*/  LDL.64 R170, [R1+0x1168] ;  /* 0x0011680001aa7983 */ /* 0x002f280000100a00 */
[----:B--2---:R1:W-:Y:S04]  /*47ea0*/  LDGSTS.E [R252+0x1f400], [R172.64], P2 ;  /* 0x1f400000acfc7fae */ /* 0x0043e80009121844 */
[----:B------:R2:W-:Y:S04]  /*47eb0*/  LDGSTS.E [R252+0x1f800], [R246.64], P2 ;  /* 0x1f800000f6fc7fae */ /* 0x0005e80009121844 */
[----:B--2---:R-:W2:Y:S04]  /*47ec0*/  LDL.LU.64 R246, [R1+0x4ff0] ;  /* 0x004ff00001f67983 */ /* 0x004ea80000300a00 */
        /* <DEDUP_REMOVED lines=19> */
[----:B------:R-:W1:Y:S04]  /*48000*/  S2R R201, SR_TID.X ;  /* 0x0000000000c97919 */ /* 0x000e680000002100 */
[----:B---3--:R3:W-:Y:S04]  /*48010*/  LDGSTS.E [R252+0x1fc00], [R168.64], P2 ;  /* 0x1fc00000a8fc7fae */ /* 0x0087e80009121844 */
[----:B------:R-:W4:Y:S04]  /*48020*/  LDL.64 R164, [R1+0x8f8] ;  /* 0x0008f80001a47983 */ /* 0x000f280000100a00 */
[----:B------:R-:W4:Y:S04]  /*48030*/  LDL.64 R166, [R1+0x8c0] ;  /* 0x0008c00001a67983 */ /* 0x000f280000100a00 */
[----:B---3--:R-:W2:Y:S04]  /*48040*/  LDL.64 R168, [R1+0x2ef0] ;  /* 0x002ef00001a87983 */ /* 0x008ea80000100a00 */
[----:B------:R-:W2:Y:S01]  /*48050*/  LDL.64 R106, [R1+0x3158] ;  /* 0x00315800016a7983 */ /* 0x000ea20000100a00 */
[----:B-1----:R-:W-:-:S03]  /*48060*/  LOP3.LUT R201, R201, 0x1f, RZ, 0xc0, !PT ;  /* 0x0000001fc9c97812 */ /* 0x002fc600078ec0ff */
[----:B------:R-:W2:Y:S02]  /*48070*/  LDL.64 R78, [R1+0x778] ;  /* 0x00077800014e7983 */ /* 0x000ea40000100a00 */
[----:B------:R-:W-:-:S05]  /*48080*/  IMAD.SHL.U32 R201, R201, 0x4, RZ ;  /* 0x00000004c9c97824 */ /* 0x000fca00078e00ff */
[----:B------:R-:W-:-:S05]  /*48090*/  LOP3.LUT R200, R201, 0x10, RZ, 0x3c, !PT ;  /* 0x00000010c9c87812 */ /* 0x000fca00078e3cff */
[----:B--2---:R1:W-:Y:S04]  /*480a0*/  LDGSTS.E [R200+0x10080], [R246.64], P2 ;  /* 0x10080000f6c87fae */ /* 0x0043e80009121844 */
        /* <DEDUP_REMOVED lines=22> */
[----:B----4-:R-:W4:Y:S04]  /*48210*/  LDL.64 R162, [R1+0x3218] ;  /* 0x0032180001a27983 */ /* 0x010f280000100a00 */
[----:B------:R1:W-:Y:S04]  /*48220*/  LDGSTS.E [R200+0x15880], [R176.64], P2 ;  /* 0x15880000b0c87fae */ /* 0x0003e80009121844 */
[----:B------:R-:W4:Y:S04]  /*48230*/  LDL.64 R170, [R1+0x31d8] ;  /* 0x0031d80001aa7983 */ /* 0x000f280000100a00 */
[----:B------:R1:W-:Y:S04]  /*48240*/  LDGSTS.E [R200+0x15c80], [R172.64], P2 ;  /* 0x15c80000acc87fae */ /* 0x0003e80009121844 */
[----:B------:R1:W-:Y:S04]  /*48250*/  LDGSTS.E [R200+0x16080], [R164.64], P2 ;  /* 0x16080000a4c87fae */ /* 0x0003e80009121844 */
[----:B--2---:R-:W2:Y:S04]  /*48260*/  LDL.64 R128, [R1+0x3118] ;  /* 0x0031180001807983 */ /* 0x004ea80000100a00 */
[----:B-1----:R-:W2:Y:S04]  /*48270*/  LDL.64 R172, [R1+0x3198] ;  /* 0x0031980001ac7983 */ /* 0x002ea80000100a00 */
[----:B------:R1:W-:Y:S04]  /*48280*/  LDGSTS.E [R200+0x16480], [R166.64], P2 ;  /* 0x16480000a6c87fae */ /* 0x0003e80009121844 */
[----:B------:R-:W2:Y:S04]  /*48290*/  LDL.64 R164, [R1+0x30d8] ;  /* 0x0030d80001a47983 */ /* 0x000ea80000100a00 */
[----:B------:R1:W-:Y:S04]  /*482a0*/  LDGSTS.E [R200+0x16880], [R168.64], P2 ;  /* 0x16880000a8c87fae */ /* 0x0003e80009121844 */
[----:B-1----:R-:W2:Y:S04]  /*482b0*/  LDL.64 R166, [R1+0x3098] ;  /* 0x0030980001a67983 */ /* 0x002ea80000100a00 */
        /* <DEDUP_REMOVED lines=20> */
[----:B----4-:R3:W-:Y:S04]  /*48400*/  LDGSTS.E [R200+0x17080], [R162.64], P2 ;  /* 0x17080000a2c87fae */ /* 0x0107e80009121844 */
[----:B-1----:R-:W4:Y:S04]  /*48410*/  LDL.64 R178, [R1+0x598] ;  /* 0x0005980001b27983 */ /* 0x002f280000100a00 */
[----:B------:R1:W-:Y:S04]  /*48420*/  LDGSTS.E [R200+0x17480], [R170.64], P2 ;  /* 0x17480000aac87fae */ /* 0x0003e80009121844 */
[----:B---3--:R-:W3:Y:S04]  /*48430*/  LDL.64 R162, [R1+0x590] ;  /* 0x0005900001a27983 */ /* 0x008ee80000100a00 */
[----:B-1----:R-:W3:Y:S04]  /*48440*/  LDL.64 R170, [R1+0x588] ;  /* 0x0005880001aa7983 */ /* 0x002ee80000100a00 */
[----:B--2---:R1:W-:Y:S04]  /*48450*/  LDGSTS.E [R200+0x17880], [R172.64], P2 ;  /* 0x17880000acc87fae */ /* 0x0043e80009121844 */
[----:B------:R2:W-:Y:S04]  /*48460*/  LDGSTS.E [R200+0x17c80], [R106.64], P2 ;  /* 0x17c800006ac87fae */ /* 0x0005e80009121844 */
        /* <DEDUP_REMOVED lines=24> */
[----:B------:R-:W3:Y:S04]  /*485f0*/  LDL.64 R168, [R1+0x568] ;  /* 0x0005680001a87983 */ /* 0x000ee80000100a00 */
[----:B------:R1:W-:Y:S04]  /*48600*/  LDGSTS.E [R200+0x1d480], [R176.64], P2 ;  /* 0x1d480000b0c87fae */ /* 0x0003e80009121844 */
[----:B--2---:R-:W2:Y:S04]  /*48610*/  LDL.64 R106, [R1+0x560] ;  /* 0x00056000016a7983 */ /* 0x004ea80000100a00 */
        /* <DEDUP_REMOVED lines=17> */
[----:B-1----:R-:W2:Y:S04]  /*48730*/  LDL.64 R158, [R1+0x2e48] ;  /* 0x002e4800019e7983 */ /* 0x002ea80000100a00 */
[----:B------:R-:W2:Y:S04]  /*48740*/  LDL.64 R160, [R1+0xc20] ;  /* 0x000c200001a07983 */ /* 0x000ea80000100a00 */
[----:B------:R-:W2:Y:S04]  /*48750*/  LDL.64 R176, [R1+0xbe8] ;  /* 0x000be80001b07983 */ /* 0x000ea80000100a00 */
[----:B----4-:R1:W-:Y:S04]  /*48760*/  LDGSTS.E [R200+0x1d880], [R178.64], P2 ;  /* 0x1d880000b2c87fae */ /* 0x0103e80009121844 */
[----:B---3--:R3:W-:Y:S01]  /*48770*/  LDGSTS.E [R200+0x1dc80], [R162.64], P2 ;  /* 0x1dc80000a2c87fae */ /* 0x0087e20009121844 */
[----:B------:R-:W-:-:S03]  /*48780*/  IMAD.SHL.U32 R201, R67, 0x4, RZ ;  /* 0x0000000443c97824 */ /* 0x000fc600078e00ff */
[----:B-1----:R-:W4:Y:S04]  /*48790*/  LDL.64 R178, [R1+0xb70] ;  /* 0x000b700001b27983 */ /* 0x002f280000100a00 */
[----:B------:R1:W-:Y:S04]  /*487a0*/  LDGSTS.E [R200+0x1e080], [R170.64], P2 ;  /* 0x1e080000aac87fae */ /* 0x0003e80009121844 */
[----:B---3--:R-:W3:Y:S04]  /*487b0*/  LDL.64 R162, [R1+0x550] ;  /* 0x0005500001a27983 */ /* 0x008ee80000100a00 */
[----:B-1----:R-:W4:Y:S04]  /*487c0*/  LDL.64 R170, [R1+0x2d20] ;  /* 0x002d200001aa7983 */ /* 0x002f280000100a00 */
[----:B------:R1:W-:Y:S04]  /*487d0*/  LDGSTS.E [R200+0x1e480], [R172.64], P2 ;  /* 0x1e480000acc87fae */ /* 0x0003e80009121844 */
[----:B-1----:R-:W4:Y:S01]  /*487e0*/  LDL.64 R172, [R1+0x2d40] ;  /* 0x002d400001ac7983 */ /* 0x002f220000100a00 */
[----:B------:R-:W-:-:S03]  /*487f0*/  LOP3.LUT R67, R201, 0x20, RZ, 0x3c, !PT ;  /* 0x00000020c9437812 */ /* 0x000fc600078e3cff */
[----:B------:R1:W-:Y:S04]  /*48800*/  LDGSTS.E [R200+0x1e880], [R164.64], P2 ;  /* 0x1e880000a4c87fae */ /* 0x0003e80009121844 */
[----:B------:R2:W-:Y:S04]  /*48810*/  LDGSTS.E [R200+0x1ec80], [R166.64], P2 ;  /* 0x1ec80000a6c87fae */ /* 0x0005e80009121844 */
[----:B-1----:R-:W4:Y:S04]  /*48820*/  LDL.64 R164, [R1+0xae8] ;  /* 0x000ae80001a47983 */ /* 0x002f280000100a00 */
[----:B------:R1:W-:Y:S04]  /*48830*/  LDGSTS.E [R200+0x1f080], [R168.64], P2 ;  /* 0x1f080000a8c87fae */ /* 0x0003e80009121844 */
[----:B--2---:R-:W2:Y:S04]  /*48840*/  LDL.64 R166, [R1+0xab0] ;  /* 0x000ab00001a67983 */ /* 0x004ea80000100a00 */
[----:B------:R1:W-:Y:S04]  /*48850*/  LDGSTS.E [R200+0x1f480], [R106.64], P2 ;  /* 0x1f4800006ac87fae */ /* 0x0003e80009121844 */
[----:B------:R1:W-:Y:S04]  /*48860*/  LDGSTS.E [R200+0x1f880], [R128.64], P2 ;  /* 0x1f88000080c87fae */ /* 0x0003e80009121844 */
[----:B-1----:R-:W2:Y:S04]  /*48870*/  LDL.64 R168, [R1+0x2eb8] ;  /* 0x002eb80001a87983 */ /* 0x002ea80000100a00 */
[----:B------:R-:W2:Y:S04]  /*48880*/  LDL.64 R106, [R1+0x738] ;  /* 0x00073800016a7983 */ /* 0x000ea80000100a00 */
[----:B------:R-:W2:Y:S04]  /*48890*/  LDL.64 R128, [R1+0x6d8] ;  /* 0x0006d80001807983 */ /* 0x000ea80000100a00 */
[----:B---3--:R1:W-:Y:S04]  /*488a0*/  LDGSTS.E [R200+0x1fc80], [R162.64], P2 ;  /* 0x1fc80000a2c87fae */ /* 0x0083e80009121844 */
[----:B----4-:R3:W-:Y:S04]  /*488b0*/  LDGSTS.E [R67+0x10100], [R170.64], P2 ;  /* 0x10100000aa437fae */ /* 0x0107e80009121844 */
[----:B-1----:R-:W4:Y:S04]  /*488c0*/  LDL.64 R162, [R1+0x8f0] ;  /* 0x0008f00001a27983 */ /* 0x002f280000100a00 */
[----:B---3--:R-:W3:Y:S04]  /*488d0*/  LDL.64 R170, [R1+0x8b8] ;  /* 0x0008b80001aa7983 */ /* 0x008ee80000100a00 */
[----:B------:R1:W-:Y:S04]  /*488e0*/  LDGSTS.E [R67+0x10500], [R172.64], P2 ;  /* 0x10500000ac437fae */ /* 0x0003e80009121844 */
        /* <DEDUP_REMOVED lines=24> */
[----:B--2---:R-:W2:Y:S04]  /*48a70*/  LDL.64 R176, [R1+0x3150] ;  /* 0x0031500001b07983 */ /* 0x004ea80000100a00 */
[----:B------:R1:W-:Y:S04]  /*48a80*/  LDGSTS.E [R67+0x15500], [R164.64], P2 ;  /* 0x15500000a4437fae */ /* 0x0003e80009121844 */
        /* <DEDUP_REMOVED lines=19> */
[----:B----4-:R1:W-:Y:S04]  /*48bc0*/  LDGSTS.E [R67+0x16100], [R162.64], P2 ;  /* 0x16100000a2437fae */ /* 0x0103e80009121844 */
[----:B---3--:R3:W-:Y:S04]  /*48bd0*/  LDGSTS.E [R67+0x16500], [R170.64], P2 ;  /* 0x16500000aa437fae */ /* 0x0087e80009121844 */
[----:B-1----:R-:W4:Y:S04]  /*48be0*/  LDL.64 R162, [R1+0x3010] ;  /* 0x0030100001a27983 */ /* 0x002f280000100a00 */
[----:B---3--:R-:W3:Y:S04]  /*48bf0*/  LDL.64 R170, [R1+0x2fd0] ;  /* 0x002fd00001aa7983 */ /* 0x008ee80000100a00 */
[----:B------:R1:W-:Y:S04]  /*48c00*/  LDGSTS.E [R67+0x16900], [R172.64], P2 ;  /* 0x16900000ac437fae */ /* 0x0003e80009121844 */
[----:B-1----:R-:W3:Y:S04]  /*48c10*/  LDL.64 R172, [R1+0x2f90] ;  /* 0x002f900001ac7983 */ /* 0x002ee80000100a00 */
[----:B------:R1:W-:Y:S04]  /*48c20*/  LDGSTS.E [R67+0x16d00], [R150.64], P2 ;  /* 0x16d0000096437fae */ /* 0x0003e80009121844 */
[----:B------:R1:W-:Y:S04]  /*48c30*/  LDGSTS.E [R67+0x17100], [R152.64], P2 ;  /* 0x1710000098437fae */ /* 0x0003e80009121844 */
[----:B------:R2:W-:Y:S04]  /*48c40*/  LDGSTS.E [R67+0x17500], [R158.64], P2 ;  /* 0x175000009e437fae */ /* 0x0005e80009121844 */
[----:B-1----:R-:W3:Y:S04]  /*48c50*/  LDL.LU.64 R150, [R1+0x4fe8] ;  /* 0x004fe80001967983 */ /* 0x002ee80000300a00 */
[----:B------:R1:W-:Y:S04]  /*48c60*/  LDGSTS.E [R67+0x17900], [R160.64], P2 ;  /* 0x17900000a0437fae */ /* 0x0003e80009121844 */
[----:B------:R-:W3:Y:S04]  /*48c70*/  LDL.LU.64 R152, [R1+0x4fe0] ;  /* 0x004fe00001987983 */ /* 0x000ee80000300a00 */
[----:B--2---:R2:W-:Y:S04]  /*48c80*/  LDGSTS.E [R67+0x17d00], [R176.64], P2 ;  /* 0x17d00000b0437fae */ /* 0x0045e80009121844 */
[----:B------:R-:W3:Y:S04]  /*48c90*/  LDL.LU.64 R158, [R1+0x4fd8] ;  /* 0x004fd800019e7983 */ /* 0x000ee80000300a00 */
[----:B------:R2:W-:Y:S04]  /*48ca0*/  LDGSTS.E [R67+0x18100], [R178.64], P2 ;  /* 0x18100000b2437fae */ /* 0x0005e80009121844 */
[----:B-1----:R-:W3:Y:S04]  /*48cb0*/  LDL.64 R160, [R1+0x4e0] ;  /* 0x0004e00001a07983 */ /* 0x002ee80000100a00 */
[----:B--2---:R-:W2:Y:S04]  /*48cc0*/  LDL.64 R176, [R1+0x4d8] ;  /* 0x0004d80001b07983 */ /* 0x004ea80000100a00 */
[----:B------:R-:W2:Y:S04]  /*48cd0*/  LDL.64 R178, [R1+0x4d0] ;  /* 0x0004d00001b27983 */ /* 0x000ea80000100a00 */
[----:B------:R1:W-:Y:S04]  /*48ce0*/  LDGSTS.E [R67+0x18500], [R164.64], P2 ;  /* 0x18500000a4437fae */ /* 0x0003e80009121844 */
[----:B------:R1:W-:Y:S04]  /*48cf0*/  LDGSTS.E [R67+0x18900], [R166.64], P2 ;  /* 0x18900000a6437fae */ /* 0x0003e80009121844 */
[----:B------:R1:W-:Y:S04]  /*48d00*/  LDGSTS.E [R67+0x18d00], [R168.64], P2 ;  /* 0x18d00000a8437fae */ /* 0x0003e80009121844 */
[----:B-1----:R-:W2:Y:S04]  /*48d10*/  LDL.LU.64 R164, [R1+0x4fd0] ;  /* 0x004fd00001a47983 */ /* 0x002ea80000300a00 */
[----:B------:R-:W2:Y:S04]  /*48d20*/  LDL.LU.64 R166, [R1+0x4fc8] ;  /* 0x004fc80001a67983 */ /* 0x000ea80000300a00 */
[----:B------:R-:W2:Y:S04]  /*48d30*/  LDL.LU.64 R168, [R1+0x4fc0] ;  /* 0x004fc00001a87983 */ /* 0x000ea80000300a00 */
[----:B----4-:R1:W-:Y:S04]  /*48d40*/  LDGSTS.E [R67+0x19100], [R162.64], P2 ;  /* 0x19100000a2437fae */ /* 0x0103e80009121844 */
[----:B---3--:R3:W-:Y:S04]  /*48d50*/  LDGSTS.E [R67+0x19500], [R170.64], P2 ;  /* 0x19500000aa437fae */ /* 0x0087e80009121844 */
[----:B-1----:R-:W4:Y:S04]  /*48d60*/  LDL.LU.64 R162, [R1+0x4fb8] ;  /* 0x004fb80001a27983 */ /* 0x002f280000300a00 */
[----:B---3--:R-:W3:Y:S04]  /*48d70*/  LDL.LU.64 R170, [R1+0x4fb0] ;  /* 0x004fb00001aa7983 */ /* 0x008ee80000300a00 */
[----:B------:R1:W-:Y:S04]  /*48d80*/  LDGSTS.E [R67+0x19900], [R172.64], P2 ;  /* 0x19900000ac437fae */ /* 0x0003e80009121844 */
[----:B------:R2:W-:Y:S04]  /*48d90*/  LDGSTS.E [R67+0x19d00], [R78.64], P2 ;  /* 0x19d000004e437fae */ /* 0x0005e80009121844 */
[----:B------:R2:W-:Y:S04]  /*48da0*/  LDGSTS.E [R67+0x1a100], [R106.64], P2 ;  /* 0x1a1000006a437fae */ /* 0x0005e80009121844 */
[----:B-1----:R-:W3:Y:S04]  /*48db0*/  LDL.LU.64 R172, [R1+0x4fa8] ;  /* 0x004fa80001ac7983 */ /* 0x002ee80000300a00 */
        /* <DEDUP_REMOVED lines=15> */
[----:B------:R-:W4:Y:S04]  /*48eb0*/  LDL.64 R180, [R1+0x2d48] ;  /* 0x002d480001b47983 */ /* 0x000f280000100a00 */
[----:B------:R-:W4:Y:S04]  /*48ec0*/  LDL.64 R154, [R1+0x1238] ;  /* 0x00123800019a7983 */ /* 0x000f280000100a00 */
[----:B------:R-:W4:Y:S04]  /*48ed0*/  LDL.64 R148, [R1+0x1200] ;  /* 0x0012000001947983 */ /* 0x000f280000100a00 */
[----:B------:R1:W-:Y:S04]  /*48ee0*/  LDGSTS.E [R67+0x1dd00], [R160.64], P2 ;  /* 0x1dd00000a0437fae */ /* 0x0003e80009121844 */
[----:B--2---:R2:W-:Y:S04]  /*48ef0*/  LDGSTS.E [R67+0x1e100], [R176.64], P2 ;  /* 0x1e100000b0437fae */ /* 0x0045e80009121844 */
[----:B------:R1:W-:Y:S04]  /*48f00*/  LDGSTS.E [R67+0x1e500], [R178.64], P2 ;  /* 0x1e500000b2437fae */ /* 0x0003e80009121844 */
[----:B------:R-:W4:Y:S04]  /*48f10*/  LDL.64 R72, [R1+0x1158] ;  /* 0x0011580001487983 */ /* 0x000f280000100a00 */
[----:B------:R-:W4:Y:S04]  /*48f20*/  LDL.64 R156, [R1+0x1100] ;  /* 0x00110000019c7983 */ /* 0x000f280000100a00 */
[----:B-1----:R-:W4:Y:S04]  /*48f30*/  LDL.64 R160, [R1+0x10b8] ;  /* 0x0010b80001a07983 */ /* 0x002f280000100a00 */
        /* <DEDUP_REMOVED lines=14> */
[----:B----4-:R4:W-:Y:S04]  /*49020*/  LDGSTS.E [R67+0x1f100], [R162.64], P2 ;  /* 0x1f100000a2437fae */ /* 0x0109e80009121844 */
[----:B------:R1:W-:Y:S04]  /*49030*/  LDGSTS.E [R67+0x1f500], [R168.64], P2 ;  /* 0x1f500000a8437fae */ /* 0x0003e80009121844 */
[----:B------:R3:W-:Y:S04]  /*49040*/  LDGSTS.E [R67+0x1f900], [R166.64], P2 ;  /* 0x1f900000a6437fae */ /* 0x0007e80009121844 */
[----:B------:R4:W-:Y:S02]  /*49050*/  LDGSTS.E [R67+0x1fd00], [R164.64], P2 ;  /* 0x1fd00000a4437fae */ /* 0x0009e40009121844 */
[----:B----4-:R-:W-:-:S02]  /*49060*/  LOP3.LUT R163, R201, 0x30, RZ, 0x3c, !PT ;  /* 0x00000030c9a37812 */ /* 0x010fc400078e3cff */
[----:B-1----:R-:W4:Y:S04]  /*49070*/  LDL.64 R172, [R1+0x2e50] ;  /* 0x002e500001ac7983 */ /* 0x002f280000100a00 */
[----:B---3--:R-:W3:Y:S04]  /*49080*/  LDL.64 R166, [R1+0xd28] ;  /* 0x000d280001a67983 */ /* 0x008ee80000100a00 */
[----:B------:R-:W3:Y:S04]  /*49090*/  LDL.64 R164, [R1+0xfe0] ;  /* 0x000fe00001a47983 */ /* 0x000ee80000100a00 */
[----:B------:R-:W4:Y:S04]  /*490a0*/  LDL.64 R168, [R1+0xc18] ;  /* 0x000c180001a87983 */ /* 0x000f280000100a00 */
[----:B------:R-:W4:Y:S04]  /*490b0*/  LDL.64 R170, [R1+0xbe0] ;  /* 0x000be00001aa7983 */ /* 0x000f280000100a00 */
[----:B------:R-:W4:Y:S04]  /*490c0*/  LDL.64 R200, [R1+0x2e80] ;  /* 0x002e800001c87983 */ /* 0x000f280000100a00 */
[----:B------:R1:W-:Y:S04]  /*490d0*/  LDGSTS.E [R163+0x10180], [R144.64], P2 ;  /* 0x1018000090a37fae */ /* 0x0003e80009121844 */
[----:B------:R1:W-:Y:S04]  /*490e0*/  LDGSTS.E [R163+0x10580], [R180.64], P2 ;  /* 0x10580000b4a37fae */ /* 0x0003e80009121844 */
[----:B------:R1:W-:Y:S04]  /*490f0*/  LDGSTS.E [R163+0x10980], [R154.64], P2 ;  /* 0x109800009aa37fae */ /* 0x0003e80009121844 */
[----:B------:R2:W-:Y:S04]  /*49100*/  LDGSTS.E [R163+0x10d80], [R148.64], P2 ;  /* 0x10d8000094a37fae */ /* 0x0005e80009121844 */
[----:B-1----:R-:W4:Y:S04]  /*49110*/  LDL.64 R144, [R1+0x8b0] ;  /* 0x0008b00001907983 */ /* 0x002f280000100a00 */
[----:B------:R-:W4:Y:S04]  /*49120*/  LDL.64 R180, [R1+0x2f00] ;  /* 0x002f000001b47983 */ /* 0x000f280000100a00 */
[----:B------:R-:W4:Y:S04]  /*49130*/  LDL.64 R154, [R1+0x2f40] ;  /* 0x002f4000019a7983 */ /* 0x000f280000100a00 */
[----:B------:R1:W-:Y:S04]  /*49140*/  LDGSTS.E [R163+0x11180], [R72.64], P2 ;  /* 0x1118000048a37fae */ /* 0x0003e80009121844 */
[----:B------:R1:W-:Y:S04]  /*49150*/  LDGSTS.E [R163+0x11580], [R156.64], P2 ;  /* 0x115800009ca37fae */ /* 0x0003e80009121844 */
[----:B------:R1:W-:Y:S04]  /*49160*/  LDGSTS.E [R163+0x11980], [R160.64], P2 ;  /* 0x11980000a0a37fae */ /* 0x0003e80009121844 */
[----:B--2---:R2:W-:Y:S04]  /*49170*/  LDGSTS.E [R163+0x11d80], [R176.64], P2 ;  /* 0x11d80000b0a37fae */ /* 0x0045e80009121844 */
[----:B------:R2:W-:Y:S04]  /*49180*/  LDGSTS.E [R163+0x12180], [R178.64], P2 ;  /* 0x12180000b2a37fae */ /* 0x0005e80009121844 */
[----:B------:R-:W4:Y:S04]  /*49190*/  LDL.64 R148, [R1+0x3208] ;  /* 0x0032080001947983 */ /* 0x000f280000100a00 */
[----:B-1----:R-:W4:Y:S04]  /*491a0*/  LDL.64 R72, [R1+0x31c8] ;  /* 0x0031c80001487983 */ /* 0x002f280000100a00 */
[----:B------:R-:W4:Y:S04]  /*491b0*/  LDL.64 R156, [R1+0x3188] ;  /* 0x00318800019c7983 */ /* 0x000f280000100a00 */
[----:B------:R-:W4:Y:S04]  /*491c0*/  LDL.LU.64 R160, [R1+0x4fa0] ;  /* 0x004fa00001a07983 */ /* 0x000f280000300a00 */
[----:B--2---:R-:W2:Y:S04]  /*491d0*/  LDL.LU.64 R176, [R1+0x4f98] ;  /* 0x004f980001b07983 */ /* 0x004ea80000300a00 */
[----:B------:R-:W2:Y:S04]  /*491e0*/  LDL.LU.64 R178, [R1+0x4f90] ;  /* 0x004f900001b27983 */ /* 0x000ea80000300a00 */
        /* <DEDUP_REMOVED lines=9> */
[----:B-1----:R-:W2:Y:S04]  /*49280*/  LDL.LU.64 R164, [R1+0x4f88] ;  /* 0x004f880001a47983 */ /* 0x002ea80000300a00 */
[----:B------:R1:W-:Y:S04]  /*49290*/  LDGSTS.E [R163+0x14980], [R168.64], P2 ;  /* 0x14980000a8a37fae */ /* 0x0003e80009121844 */
[----:B------:R1:W-:Y:S04]  /*492a0*/  LDGSTS.E [R163+0x14d80], [R170.64], P2 ;  /* 0x14d80000aaa37fae */ /* 0x0003e80009121844 */
[----:B---3--:R-:W3:Y:S04]  /*492b0*/  LDL.64 R166, [R1+0x3148] ;  /* 0x0031480001a67983 */ /* 0x008ee80000100a00 */
[----:B------:R1:W-:Y:S04]  /*492c0*/  LDGSTS.E [R163+0x15180], [R200.64], P2 ;  /* 0x15180000c8a37fae */ /* 0x0003e80009121844 */
[----:B-1----:R-:W2:Y:S04]  /*492d0*/  LDL.64 R168, [R1+0x3108] ;  /* 0x0031080001a87983 */ /* 0x002ea80000100a00 */
[----:B------:R1:W-:Y:S04]  /*492e0*/  LDGSTS.E [R163+0x15580], [R136.64], P2 ;  /* 0x1558000088a37fae */ /* 0x0003e80009121844 */
[----:B------:R-:W2:Y:S04]  /*492f0*/  LDL.64 R200, [R1+0x30c8] ;  /* 0x0030c80001c87983 */ /* 0x000ea80000100a00 */
        /* <DEDUP_REMOVED lines=9> */
[----:B------:R-:W2:Y:S04]  /*49390*/  LDL.64 R78, [R1+0x3088] ;  /* 0x00308800014e7983 */ /* 0x000ea80000100a00 */
[----:B----4-:R-:W4:Y:S04]  /*493a0*/  LDL.64 R172, [R1+0x3048] ;  /* 0x0030480001ac7983 */ /* 0x010f280000100a00 */
        /* <DEDUP_REMOVED lines=16> */
[----:B---3--:R1:W-:Y:S04]  /*494b0*/  LDGSTS.E [R163+0x17d80], [R166.64], P2 ;  /* 0x17d80000a6a37fae */ /* 0x0083e80009121844 */
[----:B--2---:R2:W-:Y:S04]  /*494c0*/  LDGSTS.E [R163+0x18180], [R168.64], P2 ;  /* 0x18180000a8a37fae */ /* 0x0045e80009121844 */
[----:B-1----:R-:W3:Y:S04]  /*494d0*/  LDL.LU.64 R166, [R1+0x4f80] ;  /* 0x004f800001a67983 */ /* 0x002ee80000300a00 */
[----:B------:R1:W-:Y:S04]  /*494e0*/  LDGSTS.E [R163+0x18580], [R200.64], P2 ;  /* 0x18580000c8a37fae */ /* 0x0003e80009121844 */
[----:B--2---:R-:W2:Y:S04]  /*494f0*/  LDL.LU.64 R168, [R1+0x4f78] ;  /* 0x004f780001a87983 */ /* 0x004ea80000300a00 */
[----:B-1----:R-:W2:Y:S04]  /*49500*/  LDL.LU.64 R200, [R1+0x4f70] ;  /* 0x004f700001c87983 */ /* 0x002ea80000300a00 */
[----:B------:R1:W-:Y:S04]  /*49510*/  LDGSTS.E [R163+0x18980], [R78.64], P2 ;  /* 0x189800004ea37fae */ /* 0x0003e80009121844 */
[----:B----4-:R4:W-:Y:S04]  /*49520*/  LDGSTS.E [R163+0x18d80], [R172.64], P2 ;  /* 0x18d80000aca37fae */ /* 0x0109e80009121844 */
[----:B------:R4:W-:Y:S04]  /*49530*/  LDGSTS.E [R163+0x19180], [R170.64], P2 ;  /* 0x19180000aaa37fae */ /* 0x0009e80009121844 */
[----:B-1----:R-:W3:Y:S04]  /*49540*/  LDL.64 R78, [R1+0x10b0] ;  /* 0x0010b000014e7983 */ /* 0x002ee80000100a00 */
[----:B----4-:R-:W4:Y:S04]  /*49550*/  LDL.64 R172, [R1+0x1288] ;  /* 0x0012880001ac7983 */ /* 0x010f280000100a00 */
[----:B------:R-:W4:Y:S04]  /*49560*/  LDL.64 R170, [R1+0x1188] ;  /* 0x0011880001aa7983 */ /* 0x000f280000100a00 */
[----:B--2---:R1:W-:Y:S04]  /*49570*/  LDGSTS.E [R163+0x19580], [R200.64], P2 ;  /* 0x19580000c8a37fae */ /* 0x0043e80009121844 */
[----:B------:R2:W-:Y:S04]  /*49580*/  LDGSTS.E [R163+0x19980], [R168.64], P2 ;  /* 0x19980000a8a37fae */ /* 0x0005e80009121844 */
[----:B---3--:R3:W-:Y:S04]  /*49590*/  LDGSTS.E [R163+0x19d80], [R166.64], P2 ;  /* 0x19d80000a6a37fae */ /* 0x0087e80009121844 */
[----:B------:R1:W-:Y:S04]  /*495a0*/  LDGSTS.E [R163+0x1a180], [R164.64], P2 ;  /* 0x1a180000a4a37fae */ /* 0x0003e80009121844 */
[----:B--2---:R-:W2:Y:S04]  /*495b0*/  LDL.64 R168, [R1+0x1150] ;  /* 0x0011500001a87983 */ /* 0x004ea80000100a00 */
[----:B---3--:R-:W3:Y:S04]  /*495c0*/  LDL.64 R166, [R1+0x1230] ;  /* 0x0012300001a67983 */ /* 0x008ee80000100a00 */
[----:B-1----:R-:W2:Y:S04]  /*495d0*/  LDL.64 R164, [R1+0x2d30] ;  /* 0x002d300001a47983 */ /* 0x002ea80000100a00 */
[----:B------:R1:W-:Y:S04]  /*495e0*/  LDGSTS.E [R163+0x1a580], [R106.64], P2 ;  /* 0x1a5800006aa37fae */ /* 0x0003e80009121844 */
[----:B------:R1:W-:Y:S04]  /*495f0*/  LDGSTS.E [R163+0x1a980], [R128.64], P2 ;  /* 0x1a98000080a37fae */ /* 0x0003e80009121844 */
[----:B------:R1:W-:Y:S04]  /*49600*/  LDGSTS.E [R163+0x1ad80], [R130.64], P2 ;  /* 0x1ad8000082a37fae */ /* 0x0003e80009121844 */
[----:B------:R1:W-:Y:S04]  /*49610*/  LDGSTS.E [R163+0x1b180], [R132.64], P2 ;  /* 0x1b18000084a37fae */ /* 0x0003e80009121844 */
[----:B------:R-:W3:Y:S04]  /*49620*/  LDL.64 R200, [R1+0x10f8] ;  /* 0x0010f80001c87983 */ /* 0x000ee80000100a00 */
        /* <DEDUP_REMOVED lines=9> */
[----:B------:R-:W3:Y:S04]  /*496c0*/  LDL.64 R132, [R1+0xf50] ;  /* 0x000f500001847983 */ /* 0x000ee80000100a00 */
[----:B------:R1:W-:Y:S04]  /*496d0*/  LDGSTS.E [R163+0x1cd80], [R180.64], P2 ;  /* 0x1cd80000b4a37fae */ /* 0x0003e80009121844 */
[----:B------:R-:W3:Y:S04]  /*496e0*/  LDL.64 R134, [R1+0xf18] ;  /* 0x000f180001867983 */ /* 0x000ee80000100a00 */
[----:B------:R1:W-:Y:S04]  /*496f0*/  LDGSTS.E [R163+0x1d180], [R154.64], P2 ;  /* 0x1d1800009aa37fae */ /* 0x0003e80009121844 */
[----:B----4-:R-:W4:Y:S04]  /*49700*/  LDL.64 R136, [R1+0xe50] ;  /* 0x000e500001887983 */ /* 0x010f280000100a00 */
[----:B------:R1:W-:Y:S04]  /*49710*/  LDGSTS.E [R163+0x1d580], [R148.64], P2 ;  /* 0x1d58000094a37fae */ /* 0x0003e80009121844 */
[----:B------:R-:W4:Y:S01]  /*49720*/  LDL.64 R138, [R1+0xe08] ;  /* 0x000e0800018a7983 */ /* 0x000f220000100a00 */
[----:B------:R-:W-:-:S03]  /*49730*/  IMAD.SHL.U32 R67, R66, 0x4, RZ ;  /* 0x0000000442437824 */ /* 0x000fc600078e00ff */
[----:B------:R1:W-:Y:S04]  /*49740*/  LDGSTS.E [R163+0x1d980], [R72.64], P2 ;  /* 0x1d98000048a37fae */ /* 0x0003e80009121844 */
[----:B-1----:R-:W4:Y:S04]  /*49750*/  LDL.64 R140, [R1+0xdd0] ;  /* 0x000dd000018c7983 */ /* 0x002f280000100a00 */
[----:B------:R1:W-:Y:S04]  /*49760*/  LDGSTS.E [R163+0x1dd80], [R156.64], P2 ;  /* 0x1dd800009ca37fae */ /* 0x0003e80009121844 */
[----:B------:R-:W4:Y:S04]  /*49770*/  LDL.64 R142, [R1+0xd68] ;  /* 0x000d6800018e7983 */ /* 0x000f280000100a00 */
[----:B------:R1:W-:Y:S04]  /*49780*/  LDGSTS.E [R163+0x1e180], [R178.64], P2 ;  /* 0x1e180000b2a37fae */ /* 0x0003e80009121844 */
[----:B------:R-:W4:Y:S04]  /*49790*/  LDL.64 R144, [R1+0xd20] ;  /* 0x000d200001907983 */ /* 0x000f280000100a00 */
[----:B------:R1:W-:Y:S04]  /*497a0*/  LDGSTS.E [R163+0x1e580], [R176.64], P2 ;  /* 0x1e580000b0a37fae */ /* 0x0003e80009121844 */
[----:B------:R-:W4:Y:S04]  /*497b0*/  LDL.64 R180, [R1+0xc48] ;  /* 0x000c480001b47983 */ /* 0x000f280000100a00 */
[----:B------:R1:W-:Y:S04]  /*497c0*/  LDGSTS.E [R163+0x1e980], [R160.64], P2 ;  /* 0x1e980000a0a37fae */ /* 0x0003e80009121844 */
[----:B------:R-:W4:Y:S01]  /*497d0*/  LDL.64 R154, [R1+0xc10] ;  /* 0x000c1000019a7983 */ /* 0x000f220000100a00 */
[----:B------:R-:W-:-:S03]  /*497e0*/  LOP3.LUT R66, R67, 0x40, RZ, 0x3c, !PT ;  /* 0x0000004043427812 */ /* 0x000fc600078e3cff */
[----:B------:R1:W-:Y:S04]  /*497f0*/  LDGSTS.E [R163+0x1ed80], [R158.64], P2 ;  /* 0x1ed800009ea37fae */ /* 0x0003e80009121844 */
[----:B------:R-:W4:Y:S04]  /*49800*/  LDL.64 R148, [R1+0xbd8] ;  /* 0x000bd80001947983 */ /* 0x000f280000100a00 */
[----:B------:R1:W-:Y:S04]  /*49810*/  LDGSTS.E [R163+0x1f180], [R152.64], P2 ;  /* 0x1f18000098a37fae */ /* 0x0003e80009121844 */
[----:B------:R-:W4:Y:S04]  /*49820*/  LDL.64 R72, [R1+0x2e88] ;  /* 0x002e880001487983 */ /* 0x000f280000100a00 */
[----:B------:R1:W-:Y:S04]  /*49830*/  LDGSTS.E [R163+0x1f580], [R150.64], P2 ;  /* 0x1f58000096a37fae */ /* 0x0003e80009121844 */
[----:B-1----:R-:W4:Y:S04]  /*49840*/  LDL.64 R156, [R1+0x2e98] ;  /* 0x002e9800019c7983 */ /* 0x002f280000100a00 */
        /* <DEDUP_REMOVED lines=11> */
[----:B--2---:R1:W-:Y:S04]  /*49900*/  LDGSTS.E [R66+0x10200], [R164.64], P2 ;  /* 0x10200000a4427fae */ /* 0x0043e80009121844 */
[----:B------:R2:W-:Y:S04]  /*49910*/  LDGSTS.E [R66+0x10600], [R172.64], P2 ;  /* 0x10600000ac427fae */ /* 0x0005e80009121844 */
[----:B---3--:R3:W-:Y:S04]  /*49920*/  LDGSTS.E [R66+0x10a00], [R166.64], P2 ;  /* 0x10a00000a6427fae */ /* 0x0087e80009121844 */
[----:B------:R2:W-:Y:S04]  /*49930*/  LDGSTS.E [R66+0x10e00], [R170.64], P2 ;  /* 0x10e00000aa427fae */ /* 0x0005e80009121844 */
[----:B-1----:R-:W4:Y:S04]  /*49940*/  LDL.64 R164, [R1+0x3180] ;  /* 0x0031800001a47983 */ /* 0x002f280000100a00 */
[----:B------:R1:W-:Y:S04]  /*49950*/  LDGSTS.E [R66+0x11200], [R168.64], P2 ;  /* 0x11200000a8427fae */ /* 0x0003e80009121844 */
[----:B---3--:R-:W3:Y:S04]  /*49960*/  LDL.64 R166, [R1+0x3140] ;  /* 0x0031400001a67983 */ /* 0x008ee80000100a00 */
[----:B------:R2:W-:Y:S04]  /*49970*/  LDGSTS.E [R66+0x11600], [R200.64], P2 ;  /* 0x11600000c8427fae */ /* 0x0005e80009121844 */
[----:B-1----:R-:W3:Y:S04]  /*49980*/  LDL.64 R168, [R1+0x3100] ;  /* 0x0031000001a87983 */ /* 0x002ee80000100a00 */
[----:B--2---:R-:W2:Y:S04]  /*49990*/  LDL.64 R172, [R1+0x3080] ;  /* 0x0030800001ac7983 */ /* 0x004ea80000100a00 */
[----:B------:R-:W2:Y:S04]  /*499a0*/  LDL.64 R170, [R1+0x3040] ;  /* 0x0030400001aa7983 */ /* 0x000ea80000100a00 */
[----:B------:R-:W2:Y:S04]  /*499b0*/  LDL.64 R200, [R1+0x3000] ;  /* 0x0030000001c87983 */ /* 0x000ea80000100a00 */
[----:B------:R1:W-:Y:S04]  /*499c0*/  LDGSTS.E [R66+0x11a00], [R78.64], P2 ;  /* 0x11a000004e427fae */ /* 0x0003e80009121844 */
[----:B------:R1:W-:Y:S04]  /*499d0*/  LDGSTS.E [R66+0x11e00], [R106.64], P2 ;  /* 0x11e000006a427fae */ /* 0x0003e80009121844 */
[----:B------:R1:W-:Y:S04]  /*499e0*/  LDGSTS.E [R66+0x12200], [R128.64], P2 ;  /* 0x1220000080427fae */ /* 0x0003e80009121844 */
[----:B-1----:R-:W2:Y:S04]  /*499f0*/  LDL.LU.64 R78, [R1+0x4f68] ;  /* 0x004f6800014e7983 */ /* 0x002ea80000300a00 */
[----:B------:R-:W2:Y:S04]  /*49a00*/  LDL.LU.64 R106, [R1+0x4f60] ;  /* 0x004f6000016a7983 */ /* 0x000ea80000300a00 */
[----:B------:R-:W2:Y:S04]  /*49a10*/  LDL.LU.64 R128, [R1+0x4f58] ;  /* 0x004f580001807983 */ /* 0x000ea80000300a00 */
[----:B------:R1:W-:Y:S04]  /*49a20*/  LDGSTS.E [R66+0x12600], [R130.64], P2 ;  /* 0x1260000082427fae */ /* 0x0003e80009121844 */
[----:B------:R1:W-:Y:S04]  /*49a30*/  LDGSTS.E [R66+0x12a00], [R132.64], P2 ;  /* 0x12a0000084427fae */ /* 0x0003e80009121844 */
[----:B------:R1:W-:Y:S04]  /*49a40*/  LDGSTS.E [R66+0x12e00], [R134.64], P2 ;  /* 0x12e0000086427fae */ /* 0x0003e80009121844 */
[----:B-1----:R-:W2:Y:S04]  /*49a50*/  LDL.LU.64 R130, [R1+0x4f50] ;  /* 0x004f500001827983 */ /* 0x002ea80000300a00 */
[----:B------:R-:W2:Y:S04]  /*49a60*/  LDL.LU.64 R132, [R1+0x4f48] ;  /* 0x004f480001847983 */ /* 0x000ea80000300a00 */
[----:B------:R-:W2:Y:S04]  /*49a70*/  LDL.LU.64 R134, [R1+0x4f40] ;  /* 0x004f400001867983 */ /* 0x000ea80000300a00 */
[----:B----4-:R1:W-:Y:S04]  /*49a80*/  LDGSTS.E [R66+0x13200], [R136.64], P2 ;  /* 0x1320000088427fae */ /* 0x0103e80009121844 */
[----:B------:R4:W-:Y:S04]  /*49a90*/  LDGSTS.E [R66+0x13600], [R138.64], P2 ;  /* 0x136000008a427fae */ /* 0x0009e80009121844 */
[----:B------:R4:W-:Y:S04]  /*49aa0*/  LDGSTS.E [R66+0x13a00], [R140.64], P2 ;  /* 0x13a000008c427fae */ /* 0x0009e80009121844 */
[----:B-1----:R-:W2:Y:S04]  /*49ab0*/  LDL.LU.64 R136, [R1+0x4f38] ;  /* 0x004f380001887983 */ /* 0x002ea80000300a00 */
[----:B----4-:R-:W4:Y:S04]  /*49ac0*/  LDL.LU.64 R138, [R1+0x4f30] ;  /* 0x004f3000018a7983 */ /* 0x010f280000300a00 */
[----:B------:R-:W4:Y:S04]  /*49ad0*/  LDL.LU.64 R140, [R1+0x4f28] ;  /* 0x004f2800018c7983 */ /* 0x000f280000300a00 */
[----:B------:R1:W-:Y:S04]  /*49ae0*/  LDGSTS.E [R66+0x13e00], [R142.64], P2 ;  /* 0x13e000008e427fae */ /* 0x0003e80009121844 */
[----:B------:R1:W-:Y:S04]  /*49af0*/  LDGSTS.E [R66+0x14200], [R144.64], P2 ;  /* 0x1420000090427fae */ /* 0x0003e80009121844 */
[----:B------:R1:W-:Y:S04]  /*49b00*/  LDGSTS.E [R66+0x14600], [R180.64], P2 ;  /* 0x14600000b4427fae */ /* 0x0003e80009121844 */
[----:B-1----:R-:W4:Y:S04]  /*49b10*/  LDL.LU.64 R142, [R1+0x4f20] ;  /* 0x004f2000018e7983 */ /* 0x002f280000300a00 */
[----:B------:R-:W4:Y:S04]  /*49b20*/  LDL.LU.64 R144, [R1+0x4f18] ;  /* 0x004f180001907983 */ /* 0x000f280000300a00 */
        /* <DEDUP_REMOVED lines=26> */
[----:B---3--:R3:W-:Y:S04]  /*49cd0*/  LDGSTS.E [R66+0x17e00], [R166.64], P2 ;  /* 0x17e00000a6427fae */ /* 0x0087e80009121844 */
[----:B-1----:R-:W4:Y:S04]  /*49ce0*/  LDL.LU.64 R164, [R1+0x4ea8] ;  /* 0x004ea80001a47983 */ /* 0x002f280000300a00 */
[----:B------:R1:W-:Y:S04]  /*49cf0*/  LDGSTS.E [R66+0x18200], [R168.64], P2 ;  /* 0x18200000a8427fae */ /* 0x0003e80009121844 */
[----:B---3--:R-:W3:Y:S04]  /*49d00*/  LDL.LU.64 R166, [R1+0x4ea0] ;  /* 0x004ea00001a67983 */ /* 0x008ee80000300a00 */
[----:B------:R2:W-:Y:S04]  /*49d10*/  LDGSTS.E [R66+0x18600], [R162.64], P2 ;  /* 0x18600000a2427fae */ /* 0x0005e80009121844 */
[----:B-1----:R-:W3:Y:S04]  /*49d20*/  LDL.LU.64 R168, [R1+0x4e98] ;  /* 0x004e980001a87983 */ /* 0x002ee80000300a00 */
[----:B--2---:R1:W-:Y:S04]  /*49d30*/  LDGSTS.E [R66+0x18a00], [R172.64], P2 ;  /* 0x18a00000ac427fae */ /* 0x0043e80009121844 */
[----:B------:R2:W-:Y:S04]  /*49d40*/  LDGSTS.E [R66+0x18e00], [R170.64], P2 ;  /* 0x18e00000aa427fae */ /* 0x0005e80009121844 */
[----:B------:R2:W-:Y:S04]  /*49d50*/  LDGSTS.E [R66+0x19200], [R200.64], P2 ;  /* 0x19200000c8427fae */ /* 0x0005e80009121844 */
[----:B------:R-:W4:Y:S04]  /*49d60*/  LDL.64 R162, [R1+0x12b8] ;  /* 0x0012b80001a27983 */ /* 0x000f280000100a00 */
[----:B-1----:R-:W4:Y:S04]  /*49d70*/  LDL.64 R172, [R1+0x1228] ;  /* 0x0012280001ac7983 */ /* 0x002f280000100a00 */
[----:B--2---:R-:W2:Y:S04]  /*49d80*/  LDL.64 R170, [R1+0x10f0] ;  /* 0x0010f00001aa7983 */ /* 0x004ea80000100a00 */
[----:B------:R-:W2:Y:S04]  /*49d90*/  LDL.64 R200, [R1+0x2dd0] ;  /* 0x002dd00001c87983 */ /* 0x000ea80000100a00 */
[----:B---3--:R1:W-:Y:S04]  /*49da0*/  LDGSTS.E [R66+0x19600], [R168.64], P2 ;  /* 0x19600000a8427fae */ /* 0x0083e80009121844 */
        /* <DEDUP_REMOVED lines=17> */
[----:B----4-:R-:W4:Y:S04]  /*49ec0*/  LDL.64 R164, [R1+0x1180] ;  /* 0x0011800001a47983 */ /* 0x010f280000100a00 */
[----:B-1----:R-:W4:Y:S04]  /*49ed0*/  LDL.64 R106, [R1+0x1128] ;  /* 0x00112800016a7983 */ /* 0x002f280000100a00 */
[----:B--2---:R-:W2:Y:S04]  /*49ee0*/  LDL.64 R78, [R1+0x1280] ;  /* 0x00128000014e7983 */ /* 0x004ea80000100a00 */
[----:B------:R1:W-:Y:S04]  /*49ef0*/  LDGSTS.E [R66+0x1de00], [R56.64], P2 ;  /* 0x1de0000038427fae */ /* 0x0003e80009121844 */
[----:B---3--:R-:W4:Y:S04]  /*49f00*/  LDL.64 R166, [R1+0x1098] ;  /* 0x0010980001a67983 */ /* 0x008f280000100a00 */
[----:B------:R1:W-:Y:S04]  /*49f10*/  LDGSTS.E [R66+0x1e200], [R54.64], P2 ;  /* 0x1e20000036427fae */ /* 0x0003e80009121844 */
[----:B------:R-:W4:Y:S04]  /*49f20*/  LDL.64 R144, [R1+0x1060] ;  /* 0x0010600001907983 */ /* 0x000f280000100a00 */
[----:B------:R1:W-:Y:S04]  /*49f30*/  LDGSTS.E [R66+0x1e600], [R52.64], P2 ;  /* 0x1e60000034427fae */ /* 0x0003e80009121844 */
[----:B------:R-:W4:Y:S04]  /*49f40*/  LDL.64 R168, [R1+0x2da0] ;  /* 0x002da00001a87983 */ /* 0x000f280000100a00 */
[----:B------:R1:W-:Y:S04]  /*49f50*/  LDGSTS.E [R66+0x1ea00], [R50.64], P2 ;  /* 0x1ea0000032427fae */ /* 0x0003e80009121844 */
[----:B------:R1:W-:Y:S04]  /*49f60*/  LDGSTS.E [R66+0x1ee00], [R48.64], P2 ;  /* 0x1ee0000030427fae */ /* 0x0003e80009121844 */
[----:B------:R-:W4:Y:S04]  /*49f70*/  LDL.64 R154, [R1+0xf48] ;  /* 0x000f4800019a7983 */ /* 0x000f280000100a00 */
[----:B------:R1:W-:Y:S04]  /*49f80*/  LDGSTS.E [R66+0x1f200], [R46.64], P2 ;  /* 0x1f2000002e427fae */ /* 0x0003e80009121844 */
[----:B------:R-:W4:Y:S04]  /*49f90*/  LDL.64 R142, [R1+0xf10] ;  /* 0x000f1000018e7983 */ /* 0x000f280000100a00 */
[----:B------:R-:W4:Y:S04]  /*49fa0*/  LDL.64 R156, [R1+0xe00] ;  /* 0x000e0000019c7983 */ /* 0x000f280000100a00 */
[----:B-1----:R-:W4:Y:S04]  /*49fb0*/  LDL.64 R46, [R1+0xe38] ;  /* 0x000e3800012e7983 */ /* 0x002f280000100a00 */
[----:B------:R1:W-:Y:S04]  /*49fc0*/  LDGSTS.E [R66+0x1f600], [R44.64], P2 ;  /* 0x1f6000002c427fae */ /* 0x0003e80009121844 */
[----:B------:R-:W4:Y:S04]  /*49fd0*/  LDL.64 R140, [R1+0xdc8] ;  /* 0x000dc800018c7983 */ /* 0x000f280000100a00 */
[----:B------:R-:W4:Y:S04]  /*49fe0*/  LDL.64 R158, [R1+0xd18] ;  /* 0x000d1800019e7983 */ /* 0x000f280000100a00 */
[----:B-1----:R-:W4:Y:S04]  /*49ff0*/  LDL.64 R44, [R1+0xd60] ;  /* 0x000d6000012c7983 */ /* 0x002f280000100a00 */
[----:B------:R-:W4:Y:S04]  /*4a000*/  LDL.64 R138, [R1+0xc40] ;  /* 0x000c4000018a7983 */ /* 0x000f280000100a00 */
[----:B------:R-:W4:Y:S04]  /*4a010*/  LDL.64 R48, [R1+0xc08] ;  /* 0x000c080001307983 */ /* 0x000f280000100a00 */
        /* <DEDUP_REMOVED lines=10> */
[----:B------:R-:W4:Y:S01]  /*4a0c0*/  LDL.64 R54, [R1+0x31f8] ;  /* 0x0031f80001367983 */ /* 0x000f220000100a00 */
[----:B------:R-:W-:-:S03]  /*4a0d0*/  LOP3.LUT R67, R67, 0x50, RZ, 0x3c, !PT ;  /* 0x0000005043437812 */ /* 0x000fc600078e3cff */
[----:B------:R-:W4:Y:S04]  /*4a0e0*/  LDL.64 R130, [R1+0x31b8] ;  /* 0x0031b80001827983 */ /* 0x000f280000100a00 */
[----:B------:R1:W-:Y:S04]  /*4a0f0*/  LDGSTS.E [R66+0x1fe00], [R174.64], P2 ;  /* 0x1fe00000ae427fae */ /* 0x0003e80009121844 */
[----:B------:R1:W-:Y:S04]  /*4a100*/  LDGSTS.E [R67+0x10280], [R162.64], P2 ;  /* 0x10280000a2437fae */ /* 0x0003e80009121844 */
[----:B-1----:R-:W4:Y:S04]  /*4a110*/  LDL.LU.64 R174, [R1+0x4e90] ;  /* 0x004e900001ae7983 */ /* 0x002f280000300a00 */
[----:B------:R-:W4:Y:S04]  /*4a120*/  LDL.LU R66, [R1+0x4e88] ;  /* 0x004e880001427983 */ /* 0x000f280000300800 */
[----:B------:R-:W4:Y:S04]  /*4a130*/  LDL.LU.64 R162, [R1+0x4e80] ;  /* 0x004e800001a27983 */ /* 0x000f280000300a00 */
[----:B--2---:R1:W-:Y:S04]  /*4a140*/  LDGSTS.E [R67+0x10680], [R78.64], P2 ;  /* 0x106800004e437fae */ /* 0x0043e80009121844 */
[----:B------:R2:W-:Y:S04]  /*4a150*/  LDGSTS.E [R67+0x10a80], [R172.64], P2 ;  /* 0x10a80000ac437fae */ /* 0x0005e80009121844 */
[----:B----4-:R4:W-:Y:S04]  /*4a160*/  LDGSTS.E [R67+0x10e80], [R164.64], P2 ;  /* 0x10e80000a4437fae */ /* 0x0109e80009121844 */
[----:B-1----:R-:W3:Y:S04]  /*4a170*/  LDL.LU.64 R78, [R1+0x4e78] ;  /* 0x004e7800014e7983 */ /* 0x002ee80000300a00 */
[----:B--2---:R-:W2:Y:S04]  /*4a180*/  LDL.LU.64 R172, [R1+0x4e70] ;  /* 0x004e700001ac7983 */ /* 0x004ea80000300a00 */
[----:B----4-:R-:W4:Y:S04]  /*4a190*/  LDL.LU.64 R164, [R1+0x4e68] ;  /* 0x004e680001a47983 */ /* 0x010f280000300a00 */
        /* <DEDUP_REMOVED lines=50> */
[----:B-1----:R-:W2:Y:S04]  /*4a4c0*/  LDL.LU.64 R54, [R1+0x4da0] ;  /* 0x004da00001367983 */ /* 0x002ea80000300a00 */
[----:B------:R-:W3:Y:S04]  /*4a4d0*/  LDL.LU.64 R130, [R1+0x4d98] ;  /* 0x004d980001827983 */ /* 0x000ee80000300a00 */
        /* <DEDUP_REMOVED lines=11> */
[----:B-1----:R-:W4:Y:S04]  /*4a590*/  LDL.LU.64 R54, [R1+0x4d90] ;  /* 0x004d900001367983 */ /* 0x002f280000300a00 */
[----:B------:R1:W-:Y:S04]  /*4a5a0*/  LDGSTS.E [R67+0x1a680], [R74.64], P2 ;  /* 0x1a6800004a437fae */ /* 0x0003e80009121844 */
[----:B--2---:R-:W2:Y:S04]  /*4a5b0*/  LDL.LU.64 R128, [R1+0x4d88] ;  /* 0x004d880001807983 */ /* 0x004ea80000300a00 */
[----:B------:R1:W-:Y:S04]  /*4a5c0*/  LDGSTS.E [R67+0x1aa80], [R72.64], P2 ;  /* 0x1aa8000048437fae */ /* 0x0003e80009121844 */
[----:B------:R-:W2:Y:S04]  /*4a5d0*/  LDL.LU.64 R56, [R1+0x4d80] ;  /* 0x004d800001387983 */ /* 0x000ea80000300a00 */
[----:B------:R1:W-:Y:S04]  /*4a5e0*/  LDGSTS.E [R67+0x1ae80], [R70.64], P2 ;  /* 0x1ae8000046437fae */ /* 0x0003e80009121844 */
[----:B------:R1:W-:Y:S04]  /*4a5f0*/  LDGSTS.E [R67+0x1b280], [R68.64], P2 ;  /* 0x1b28000044437fae */ /* 0x0003e80009121844 */
[----:B------:R-:W2:Y:S04]  /*4a600*/  LDL.64 R106, [R1+0x12b0] ;  /* 0x0012b000016a7983 */ /* 0x000ea80000100a00 */
        /* <DEDUP_REMOVED lines=10> */
[----:B---3--:R-:W3:Y:S04]  /*4a6b0*/  LDL.64 R78, [R1+0xf08] ;  /* 0x000f0800014e7983 */ /* 0x008ee80000100a00 */
[----:B------:R1:W-:Y:S04]  /*4a6c0*/  LDGSTS.E [R67+0x1b680], [R126.64], P2 ;  /* 0x1b6800007e437fae */ /* 0x0003e80009121844 */
[----:B------:R1:W-:Y:S04]  /*4a6d0*/  LDGSTS.E [R67+0x1ba80], [R58.64], P2 ;  /* 0x1ba800003a437fae */ /* 0x0003e80009121844 */
[----:B------:R1:W-:Y:S04]  /*4a6e0*/  LDGSTS.E [R67+0x1be80], [R124.64], P2 ;  /* 0x1be800007c437fae */ /* 0x0003e80009121844 */
[----:B-1----:R-:W3:Y:S04]  /*4a6f0*/  LDL.LU.64 R126, [R1+0x4d78] ;  /* 0x004d7800017e7983 */ /* 0x002ee80000300a00 */
[----:B------:R-:W3:Y:S04]  /*4a700*/  LDL.LU.64 R58, [R1+0x4d70] ;  /* 0x004d7000013a7983 */ /* 0x000ee80000300a00 */
[----:B------:R-:W3:Y:S04]  /*4a710*/  LDL.LU.64 R124, [R1+0x4d68] ;  /* 0x004d6800017c7983 */ /* 0x000ee80000300a00 */
        /* <DEDUP_REMOVED lines=31> */
[----:B-1----:R-:W3:Y:S04]  /*4a910*/  LDL.LU.64 R108, [R1+0x4ce8] ;  /* 0x004ce800016c7983 */ /* 0x002ee80000300a00 */
[----:B------:R-:W3:Y:S04]  /*4a920*/  LDL.LU R67, [R1+0x4ce0] ;  /* 0x004ce00001437983 */ /* 0x000ee80000300800 */
[----:B--2---:R1:W-:Y:S04]  /*4a930*/  LDGSTS.E [R0+0x10300], [R106.64], P2 ;  /* 0x103000006a007fae */ /* 0x0043e80009121844 */
[----:B----4-:R2:W-:Y:S04]  /*4a940*/  LDGSTS.E [R0+0x10700], [R68.64], P2 ;  /* 0x1070000044007fae */ /* 0x0105e80009121844 */
[----:B-1----:R-:W4:Y:S04]  /*4a950*/  LDL.LU.64 R106, [R1+0x4cd8] ;  /* 0x004cd800016a7983 */ /* 0x002f280000300a00 */
[----:B------:R1:W-:Y:S04]  /*4a960*/  LDGSTS.E [R0+0x10b00], [R144.64], P2 ;  /* 0x10b0000090007fae */ /* 0x0003e80009121844 */
[----:B--2---:R-:W2:Y:S04]  /*4a970*/  LDL.LU.64 R68, [R1+0x4cd0] ;  /* 0x004cd00001447983 */ /* 0x004ea80000300a00 */
[----:B------:R1:W-:Y:S04]  /*4a980*/  LDGSTS.E [R0+0x10f00], [R70.64], P2 ;  /* 0x10f0000046007fae */ /* 0x0003e80009121844 */
[----:B-1----:R-:W2:Y:S04]  /*4a990*/  LDL.LU.64 R144, [R1+0x4cc8] ;  /* 0x004cc80001907983 */ /* 0x002ea80000300a00 */
[----:B------:R1:W-:Y:S04]  /*4a9a0*/  LDGSTS.E [R0+0x11300], [R154.64], P2 ;  /* 0x113000009a007fae */ /* 0x0003e80009121844 */
[----:B------:R-:W2:Y:S04]  /*4a9b0*/  LDL.LU.64 R70, [R1+0x4cc0] ;  /* 0x004cc00001467983 */ /* 0x000ea80000300a00 */
        /* <DEDUP_REMOVED lines=11> */
[----:B---3--:R-:W3:Y:S04]  /*4aa70*/  LDL.LU.64 R76, [R1+0x4c90] ;  /* 0x004c9000014c7983 */ /* 0x008ee80000300a00 */
[----:B------:R1:W-:Y:S04]  /*4aa80*/  LDGSTS.E [R0+0x12f00], [R78.64], P2 ;  /* 0x12f000004e007fae */ /* 0x0003e80009121844 */
[----:B-1----:R-:W2:Y:S04]  /*4aa90*/  LDL.LU.64 R160, [R1+0x4c88] ;  /* 0x004c880001a07983 */ /* 0x002ea80000300a00 */
[----:B------:R-:W2:Y:S04]  /*4aaa0*/  LDL.LU.64 R78, [R1+0x4c80] ;  /* 0x004c8000014e7983 */ /* 0x000ea80000300a00 */
[----:B--2---:R1:W-:Y:S04]  /*4aab0*/  LDGSTS.E [R0+0x13300], [R78.64], P2 ;  /* 0x133000004e007fae */ /* 0x0043e80009121844 */
[----:B---3--:R2:W-:Y:S04]  /*4aac0*/  LDGSTS.E [R0+0x13700], [R76.64], P2 ;  /* 0x137000004c007fae */ /* 0x0085e80009121844 */
[----:B------:R3:W-:Y:S04]  /*4aad0*/  LDGSTS.E [R0+0x13b00], [R74.64], P2 ;  /* 0x13b000004a007fae */ /* 0x0007e80009121844 */
[----:B-1----:R-:W4:Y:S04]  /*4aae0*/  LDL.LU.64 R78, [R1+0x4c78] ;  /* 0x004c7800014e7983 */ /* 0x002f280000300a00 */
[----:B--2---:R-:W2:Y:S04]  /*4aaf0*/  LDL.LU.64 R76, [R1+0x4c70] ;  /* 0x004c7000014c7983 */ /* 0x004ea80000300a00 */
[----:B---3--:R-:W3:Y:S04]  /*4ab00*/  LDL.LU.64 R74, [R1+0x4c68] ;  /* 0x004c6800014a7983 */ /* 0x008ee80000300a00 */
        /* <DEDUP_REMOVED lines=31> */
[----:B-1----:R1:W5:Y:S04]  /*4ad00*/  LDL.LU.64 R80, [R1+0x4c18] ;  /* 0x004c180001507983 */ /* 0x0023680000300a00 */
[----:B------:R1:W-:Y:S04]  /*4ad10*/  LDGSTS.E [R0+0x19700], [R166.64], P2 ;  /* 0x19700000a6007fae */ /* 0x0003e80009121844 */
[----:B------:R1:W5:Y:S04]  /*4ad20*/  LDL.LU.64 R62, [R1+0x4c10] ;  /* 0x004c1000013e7983 */ /* 0x0003680000300a00 */
        /* <DEDUP_REMOVED lines=34> */
[----:B------:R1:W-:Y:S01]  /*4af50*/  LDGSTS.E [R0+0x1df00], [R230.64], P2 ;  /* 0x1df00000e6007fae */ /* 0x0003e20009121844 */
[----:B------:R-:W-:-:S03]  /*4af60*/  LOP3.LUT R252, R252, 0x70, RZ, 0x3c, !PT ;  /* 0x00000070fcfc7812 */ /* 0x000fc600078e3cff */
        /* <DEDUP_REMOVED lines=12> */
[----:B---3--:R3:W5:Y:S04]  /*4b030*/  LDL.LU.64 R94, [R1+0x4b50] ;  /* 0x004b5000015e7983 */ /* 0x0087680000300a00 */
[----:B------:R2:W-:Y:S04]  /*4b040*/  LDGSTS.E [R0+0x1fb00], [R218.64], P2 ;  /* 0x1fb00000da007fae */ /* 0x0005e80009121844 */
[----:B-1----:R3:W5:Y:S04]  /*4b050*/  LDL.LU.64 R92, [R1+0x4b48] ;  /* 0x004b4800015c7983 */ /* 0x0027680000300a00 */
[----:B------:R1:W-:Y:S04]  /*4b060*/  LDGSTS.E [R0+0x1ff00], [R212.64], P2 ;  /* 0x1ff00000d4007fae */ /* 0x0003e80009121844 */
[----:B------:R3:W5:Y:S04]  /*4b070*/  LDL.LU.64 R90, [R1+0x4b40] ;  /* 0x004b4000015a7983 */ /* 0x0007680000300a00 */
[----:B--2---:R2:W-:Y:S04]  /*4b080*/  LDGSTS.E [R252+0x10380], [R88.64], P2 ;  /* 0x1038000058fc7fae */ /* 0x0045e80009121844 */
[----:B------:R1:W-:Y:S04]  /*4b090*/  LDGSTS.E [R252+0x10780], [R86.64], P2 ;  /* 0x1078000056fc7fae */ /* 0x0003e80009121844 */
[----:B------:R3:W-:Y:S04]  /*4b0a0*/  LDGSTS.E [R252+0x10b80], [R84.64], P2 ;  /* 0x10b8000054fc7fae */ /* 0x0007e80009121844 */
[----:B--2---:R2:W5:Y:S04]  /*4b0b0*/  LDL.LU.64 R88, [R1+0x4b38] ;  /* 0x004b380001587983 */ /* 0x0045680000300a00 */
[----:B-1----:R2:W5:Y:S04]  /*4b0c0*/  LDL.LU.64 R86, [R1+0x4b30] ;  /* 0x004b300001567983 */ /* 0x0025680000300a00 */
[----:B---3--:R2:W5:Y:S04]  /*4b0d0*/  LDL.LU.64 R84, [R1+0x4b28] ;  /* 0x004b280001547983 */ /* 0x0085680000300a00 */
[----:B------:R1:W-:Y:S04]  /*4b0e0*/  LDGSTS.E [R252+0x10f80], [R82.64], P2 ;  /* 0x10f8000052fc7fae */ /* 0x0003e80009121844 */
[----:B------:R3:W-:Y:S04]  /*4b0f0*/  LDGSTS.E [R252+0x11380], [R64.64], P2 ;  /* 0x1138000040fc7fae */ /* 0x0007e80009121844 */
[----:B------:R2:W-:Y:S04]  /*4b100*/  LDGSTS.E [R252+0x11780], [R66.64], P2 ;  /* 0x1178000042fc7fae */ /* 0x0005e80009121844 */
[----:B-1----:R1:W5:Y:S04]  /*4b110*/  LDL.LU.64 R82, [R1+0x4b20] ;  /* 0x004b200001527983 */ /* 0x0023680000300a00 */
[----:B---3--:R1:W5:Y:S04]  /*4b120*/  LDL.LU.64 R64, [R1+0x4b18] ;  /* 0x004b180001407983 */ /* 0x0083680000300a00 */
[----:B--2---:R1:W5:Y:S04]  /*4b130*/  LDL.LU.64 R66, [R1+0x4b10] ;  /* 0x004b100001427983 */ /* 0x0043680000300a00 */
[----:B------:R2:W-:Y:S04]  /*4b140*/  LDGSTS.E [R252+0x11b80], [R68.64], P2 ;  /* 0x11b8000044fc7fae */ /* 0x0005e80009121844 */
[----:B------:R3:W-:Y:S04]  /*4b150*/  LDGSTS.E [R252+0x11f80], [R70.64], P2 ;  /* 0x11f8000046fc7fae */ /* 0x0007e80009121844 */
[----:B------:R1:W-:Y:S04]  /*4b160*/  LDGSTS.E [R252+0x12380], [R72.64], P2 ;  /* 0x1238000048fc7fae */ /* 0x0003e80009121844 */
[----:B--2---:R2:W5:Y:S04]  /*4b170*/  LDL.LU.64 R68, [R1+0x4b08] ;  /* 0x004b080001447983 */ /* 0x0045680000300a00 */
[----:B---3--:R2:W5:Y:S04]  /*4b180*/  LDL.LU.64 R70, [R1+0x4b00] ;  /* 0x004b000001467983 */ /* 0x0085680000300a00 */
[----:B-1----:R2:W5:Y:S04]  /*4b190*/  LDL.LU.64 R72, [R1+0x4af8] ;  /* 0x004af80001487983 */ /* 0x0025680000300a00 */
[----:B------:R1:W-:Y:S04]  /*4b1a0*/  LDGSTS.E [R252+0x12780], [R74.64], P2 ;  /* 0x127800004afc7fae */ /* 0x0003e80009121844 */
[----:B------:R3:W-:Y:S04]  /*4b1b0*/  LDGSTS.E [R252+0x12b80], [R76.64], P2 ;  /* 0x12b800004cfc7fae */ /* 0x0007e80009121844 */
[----:B----4-:R4:W-:Y:S04]  /*4b1c0*/  LDGSTS.E [R252+0x12f80], [R78.64], P2 ;  /* 0x12f800004efc7fae */ /* 0x0109e80009121844 */
[----:B-1----:R2:W5:Y:S04]  /*4b1d0*/  LDL.LU.64 R74, [R1+0x4af0] ;  /* 0x004af000014a7983 */ /* 0x0025680000300a00 */
[----:B---3--:R2:W5:Y:S04]  /*4b1e0*/  LDL.LU.64 R76, [R1+0x4ae8] ;  /* 0x004ae800014c7983 */ /* 0x0085680000300a00 */
[----:B----4-:R2:W5:Y:S04]  /*4b1f0*/  LDL.LU.64 R78, [R1+0x4ae0] ;  /* 0x004ae000014e7983 */ /* 0x0105680000300a00 */
[----:B------:R1:W-:Y:S04]  /*4b200*/  LDGSTS.E [R252+0x13380], [R160.64], P2 ;  /* 0x13380000a0fc7fae */ /* 0x0003e80009121844 */
[----:B------:R3:W-:Y:S04]  /*4b210*/  LDGSTS.E [R252+0x13780], [R158.64], P2 ;  /* 0x137800009efc7fae */ /* 0x0007e80009121844 */
[----:B------:R4:W-:Y:S04]  /*4b220*/  LDGSTS.E [R252+0x13b80], [R156.64], P2 ;  /* 0x13b800009cfc7fae */ /* 0x0009e80009121844 */
        /* <DEDUP_REMOVED lines=89> */
[----:B------:R-:W0:Y:S01]  /*4b7c0*/  LDGDEPBAR ;  /* 0x00000000000079af */ /* 0x000e220000000000 */
[----:B------:R-:W-:-:S02]  /*4b7d0*/  IMAD.MOV.U32 R0, RZ, RZ, c[0x0][0x188] ;  /* 0x00006200ff007624 */ /* 0x000fc400078e00ff */
[----:B---3--:R-:W-:Y:S02]  /*4b7e0*/  IMAD.MOV.U32 R252, RZ, RZ, c[0x0][0x18c] ;  /* 0x00006300fffc7624 */ /* 0x008fe400078e00ff */
[----:B------:R-:W-:-:S03]  /*4b7f0*/  IMAD.SHL.U32 R0, R0, 0x20, RZ ;  /* 0x0000002000007824 */ /* 0x000fc600078e00ff */
[----:B------:R-:W-:Y:S02]  /*4b800*/  SHF.L.U32 R252, R252, 0x5, RZ ;  /* 0x00000005fcfc7819 */ /* 0x000fe400000006ff */
[----:B--2---:R1:W-:Y:S04]  /*4b810*/  STL [R1+0x21b4], RZ ;  /* 0x0021b4ff01007387 */ /* 0x0043e80000100800 */
[----:B------:R1:W-:Y:S04]  /*4b820*/  STL [R1+0x21b8], RZ ;  /* 0x0021b8ff01007387 */ /* 0x0003e80000100800 */
        /* <DEDUP_REMOVED lines=232> */
[----:B------:R1:W-:Y:S01]  /*4c6b0*/  STL [R1+0x26bc], RZ ;  /* 0x0026bcff01007387 */ /* 0x0003e20000100800 */
[----:B------:R-:W-:Y:S05]  /*4c6c0*/  @!P0 BRA `(.L_x_0) ;  /* 0x000620a000008947 */ /* 0x000fea0003800000 */
[----:B------:R2:W-:Y:S04]  /*4c6d0*/  STL.64 [R1+0x49b8], R250 ;  /* 0x0049b8fa01007387 */ /* 0x0005e80000100a00 */
[----:B--2---:R-:W2:Y:S04]  /*4c6e0*/  LDL.LU.64 R250, [R1+0x2cf8] ;  /* 0x002cf80001fa7983 */ /* 0x004ea80000300a00 */
[----:B------:R3:W-:Y:S04]  /*4c6f0*/  STL.64 [R1+0x49b0], R232 ;  /* 0x0049b0e801007387 */ /* 0x0007e80000100a00 */
[----:B---3--:R-:W3:Y:S04]  /*4c700*/  LDL.LU.64 R232, [R1+0x2d00] ;  /* 0x002d000001e87983 */ /* 0x008ee80000300a00 */
[----:B------:R4:W-:Y:S04]  /*4c710*/  STL.64 [R1+0x49a8], R216 ;  /* 0x0049a8d801007387 */ /* 0x0009e80000100a00 */
[----:B----4-:R-:W4:Y:S04]  /*4c720*/  LDL.LU.64 R216, [R1+0x2d08] ;  /* 0x002d080001d87983 */ /* 0x010f280000300a00 */
[----:B------:R1:W-:Y:S04]  /*4c730*/  STL.64 [R1+0x49a0], R202 ;  /* 0x0049a0ca01007387 */ /* 0x0003e80000100a00 */
[----:B-1----:R-:W4:Y:S01]  /*4c740*/  LDL.LU.64 R202, [R1+0x2d10] ;  /* 0x002d100001ca7983 */ /* 0x002f220000300a00 */
[----:B--2---:R-:W-:-:S03]  /*4c750*/  IMAD.MOV.U32 R0, RZ, RZ, R251 ;  /* 0x000000ffff007224 */ /* 0x004fc600078e00fb */
[----:B------:R1:W-:Y:S04]  /*4c760*/  STL [R1+0x366c], R250 ;  /* 0x00366cfa01007387 */ /* 0x0003e80000100800 */
[----:B-1----:R-:W2:Y:S04]  /*4c770*/  LDL.LU.64 R250, [R1+0x49b8] ;  /* 0x0049b80001fa7983 */ /* 0x002ea80000300a00 */
[----:B---3--:R-:W-:Y:S04]  /*4c780*/  STL [R1+0x3674], R232 ;  /* 0x003674e801007387 */ /* 0x008fe80000100800 */
[----:B------:R1:W-:Y:S02]  /*4c790*/  STL [R1+0x3668], R0 ;  /* 0x0036680001007387 */ /* 0x0003e40000100800 */
[----:B-1----:R-:W-:-:S02]  /*4c7a0*/  IMAD.MOV.U32 R0, RZ, RZ, R233 ;  /* 0x000000ffff007224 */ /* 0x002fc400078e00e9 */
[----:B------:R-:W3:Y:S04]  /*4c7b0*/  LDL.LU.64 R232, [R1+0x49b0] ;  /* 0x0049b00001e87983 */ /* 0x000ee80000300a00 */
[----:B----4-:R-:W-:Y:S04]  /*4c7c0*/  STL [R1+0x367c], R216 ;  /* 0x00367cd801007387 */ /* 0x010fe80000100800 */
[----:B------:R1:W-:Y:S02]  /*4c7d0*/  STL [R1+0x3670], R0 ;  /* 0x0036700001007387 */ /* 0x0003e40000100800 */
[----:B-1----:R-:W-:-:S02]  /*4c7e0*/  IMAD.MOV.U32 R0, RZ, RZ, R217 ;  /* 0x000000ffff007224 */ /* 0x002fc400078e00d9 */
[----:B------:R-:W4:Y:S04]  /*4c7f0*/  LDL.LU.64 R216, [R1+0x49a8] ;  /* 0x0049a80001d87983 */ /* 0x000f280000300a00 */
[----:B------:R-:W-:Y:S04]  /*4c800*/  STL [R1+0x3684], R202 ;  /* 0x003684ca01007387 */ /* 0x000fe80000100800 */
[----:B------:R1:W-:Y:S02]  /*4c810*/  STL [R1+0x3678], R0 ;  /* 0x0036780001007387 */ /* 0x0003e40000100800 */
[----:B-1----:R-:W-:-:S02]  /*4c820*/  IMAD.MOV.U32 R0, RZ, RZ, R203 ;  /* 0x000000ffff007224 */ /* 0x002fc400078e00cb */
[----:B------:R-:W2:Y:S04]  /*4c830*/  LDL.LU.64 R202, [R1+0x49a0] ;  /* 0x0049a00001ca7983 */ /* 0x000ea80000300a00 */
[----:B------:R1:W-:Y:S04]  /*4c840*/  STL [R1+0x3680], R0 ;  /* 0x0036800001007387 */ /* 0x0003e80000100800 */
[----:B-----5:R-:W-:Y:S04]  /*4c850*/  STL [R1+0x368c], R142 ;  /* 0x00368c8e01007387 */ /* 0x020fe80000100800 */
[----:B------:R-:W-:Y:S01]  /*4c860*/  STL [R1+0x3688], R143 ;  /* 0x0036888f01007387 */ /* 0x000fe20000100800 */
[----:B-1----:R-:W-:-:S03]  /*4c870*/  IMAD.MOV.U32 R0, RZ, RZ, c[0x0][0x188] ;  /* 0x00006200ff007624 */ /* 0x002fc600078e00ff */
[----:B------:R-:W-:Y:S01]  /*4c880*/  STL [R1+0x3694], R140 ;  /* 0x0036948c01007387 */ /* 0x000fe20000100800 */
[----:B------:R-:W-:-:S03]  /*4c890*/  IMAD.SHL.U32 R0, R0, 0x20, RZ ;  /* 0x0000002000007824 */ /* 0x000fc600078e00ff */
[----:B------:R-:W-:Y:S04]  /*4c8a0*/  STL [R1+0x3690], R141 ;  /* 0x0036908d01007387 */ /* 0x000fe80000100800 */
[----:B------:R-:W-:Y:S04]  /*4c8b0*/  STL [R1+0x369c], R138 ;  /* 0x00369c8a01007387 */ /* 0x000fe80000100800 */
[----:B------:R-:W-:Y:S04]  /*4c8c0*/  STL [R1+0x3698], R139 ;  /* 0x0036988b01007387 */ /* 0x000fe80000100800 */
[----:B------:R-:W-:Y:S04]  /*4c8d0*/  STL [R1+0x36a4], R136 ;  /* 0x0036a48801007387 */ /* 0x000fe80000100800 */
[----:B------:R1:W-:Y:S04]  /*4c8e0*/  STL [R1+0x36a0], R137 ;  /* 0x0036a08901007387 */ /* 0x0003e80000100800 */
[----:B------:R-:W-:Y:S04]  /*4c8f0*/  STL [R1+0x36ac], R78 ;  /* 0x0036ac4e01007387 */ /* 0x000fe80000100800 */
        /* <DEDUP_REMOVED lines=116> */
[----:B-1----:R-:W2:Y:S04]  /*4d040*/  LDL.LU.64 R136, [R1+0x1690] ;  /* 0x0016900001887983 */ /* 0x002ea80000300a00 */
[----:B------:R-:W-:Y:S04]  /*4d050*/  STL [R1+0x3878], R171 ;  /* 0x003878ab01007387 */ /* 0x000fe80000100800 */
[----:B------:R-:W3:Y:S04]  /*4d060*/  LDL.LU.64 R138, [R1+0x1698] ;  /* 0x00169800018a7983 */ /* 0x000ee80000300a00 */
[----:B------:R-:W-:Y:S04]  /*4d070*/  STL [R1+0x3884], R168 ;  /* 0x003884a801007387 */ /* 0x000fe80000100800 */
[----:B------:R-:W4:Y:S04]  /*4d080*/  LDL.LU.64 R140, [R1+0x1af8] ;  /* 0x001af800018c7983 */ /* 0x000f280000300a00 */
[----:B------:R-:W-:Y:S04]  /*4d090*/  STL [R1+0x3880], R169 ;  /* 0x003880a901007387 */ /* 0x000fe80000100800 */
[----:B------:R-:W4:Y:S04]  /*4d0a0*/  LDL.LU.64 R142, [R1+0x1ea0] ;  /* 0x001ea000018e7983 */ /* 0x000f280000300a00 */
        /* <DEDUP_REMOVED lines=23> */
[----:B------:R-:W-:Y:S01]  /*4d220*/  STL [R1+0x38e0], R17 ;  /* 0x0038e01101007387 */ /* 0x000fe20000100800 */
[----:B--2---:R-:W-:-:S03]  /*4d230*/  IMAD.MOV.U32 R2, RZ, RZ, R137 ;  /* 0x000000ffff027224 */ /* 0x004fc600078e0089 */
[----:B------:R-:W-:Y:S04]  /*4d240*/  STL [R1+0x38ec], R136 ;  /* 0x0038ec8801007387 */ /* 0x000fe80000100800 */
[----:B---3--:R-:W-:Y:S04]  /*4d250*/  STL [R1+0x38f4], R138 ;  /* 0x0038f48a01007387 */ /* 0x008fe80000100800 */
[----:B------:R1:W-:Y:S04]  /*4d260*/  STL [R1+0x38e8], R2 ;  /* 0x0038e80201007387 */ /* 0x0003e80000100800 */
[----:B----4-:R-:W-:Y:S01]  /*4d270*/  STL [R1+0x38fc], R140 ;  /* 0x0038fc8c01007387 */ /* 0x010fe20000100800 */
[----:B-1----:R-:W-:-:S05]  /*4d280*/  IMAD.MOV.U32 R2, RZ, RZ, R139 ;  /* 0x000000ffff027224 */ /* 0x002fca00078e008b */
[----:B------:R1:W-:Y:S04]  /*4d290*/  STL [R1+0x38f0], R2 ;  /* 0x0038f00201007387 */ /* 0x0003e80000100800 */
[----:B------:R-:W-:Y:S01]  /*4d2a0*/  STL [R1+0x3904], R142 ;  /* 0x0039048e01007387 */ /* 0x000fe20000100800 */
[----:B-1----:R-:W-:-:S05]  /*4d2b0*/  IMAD.MOV.U32 R2, RZ, RZ, R141 ;  /* 0x000000ffff027224 */ /* 0x002fca00078e008d */
[----:B------:R1:W-:Y:S04]  /*4d2c0*/  STL [R1+0x38f8], R2 ;  /* 0x0038f80201007387 */ /* 0x0003e80000100800 */
[----:B------:R-:W-:Y:S01]  /*4d2d0*/  STL [R1+0x390c], R154 ;  /* 0x00390c9a01007387 */ /* 0x000fe20000100800 */
[----:B-1----:R-:W-:-:S05]  /*4d2e0*/  IMAD.MOV.U32 R2, RZ, RZ, R143 ;  /* 0x000000ffff027224 */ /* 0x002fca00078e008f */
[----:B------:R1:W-:Y:S04]  /*4d2f0*/  STL [R1+0x3900], R2 ;  /* 0x0039000201007387 */ /* 0x0003e80000100800 */
[----:B------:R-:W1:Y:S04]  /*4d300*/  LDL.LU.64 R72, [R1+0x21a8] ;  /* 0x0021a80001487983 */ /* 0x000e680000300a00 */
[----:B------:R-:W-:Y:S04]  /*4d310*/  STL [R1+0x3908], R155 ;  /* 0x0039089b01007387 */ /* 0x000fe80000100800 */
[----:B------:R-:W2:Y:S04]  /*4d320*/  LDL.LU.64 R74, [R1+0x26c0] ;  /* 0x0026c000014a7983 */ /* 0x000ea80000300a00 */
[----:B------:R-:W-:Y:S04]  /*4d330*/  STL [R1+0x3914], R156 ;  /* 0x0039149c01007387 */ /* 0x000fe80000100800 */
[----:B------:R-:W3:Y:S04]  /*4d340*/  LDL.LU.64 R76, [R1+0x26c8] ;  /* 0x0026c800014c7983 */ /* 0x000ee80000300a00 */
[----:B------:R-:W-:Y:S04]  /*4d350*/  STL [R1+0x3910], R157 ;  /* 0x0039109d01007387 */ /* 0x000fe80000100800 */
[----:B------:R-:W4:Y:S04]  /*4d360*/  LDL.LU.64 R78, [R1+0x28c0] ;  /* 0x0028c000014e7983 */ /* 0x000f280000300a00 */
[----:B------:R-:W-:Y:S04]  /*4d370*/  STL [R1+0x391c], R158 ;  /* 0x00391c9e01007387 */ /* 0x000fe80000100800 */
[----:B------:R-:W4:Y:S04]  /*4d380*/  LDL.LU.64 R136, [R1+0x1ea8] ;  /* 0x001ea80001887983 */ /* 0x000f280000300a00 */
[----:B------:R-:W-:Y:S04]  /*4d390*/  STL [R1+0x3918], R159 ;  /* 0x0039189f01007387 */ /* 0x000fe80000100800 */
[----:B------:R-:W4:Y:S04]  /*4d3a0*/  LDL.LU.64 R138, [R1+0x1f90] ;  /* 0x001f9000018a7983 */ /* 0x000f280000300a00 */
[----:B------:R-:W-:Y:S04]  /*4d3b0*/  STL [R1+0x3924], R160 ;  /* 0x003924a001007387 */ /* 0x000fe80000100800 */
[----:B------:R-:W4:Y:S04]  /*4d3c0*/  LDL.LU.64 R140, [R1+0x20f0] ;  /* 0x0020f000018c7983 */ /* 0x000f280000300a00 */
[----:B------:R-:W-:Y:S04]  /*4d3d0*/  STL [R1+0x3920], R161 ;  /* 0x003920a101007387 */ /* 0x000fe80000100800 */
[----:B------:R-:W-:Y:S04]  /*4d3e0*/  STL [R1+0x392c], R146 ;  /* 0x00392c9201007387 */ /* 0x000fe80000100800 */
        /* <DEDUP_REMOVED lines=16> */
[----:B-1----:R-:W-:-:S03]  /*4d4f0*/  IMAD.MOV.U32 R2, RZ, RZ, R73 ;  /* 0x000000ffff027224 */ /* 0x002fc600078e0049 */
[----:B------:R-:W-:Y:S04]  /*4d500*/  STL [R1+0x396c], R72 ;  /* 0x00396c4801007387 */ /* 0x000fe80000100800 */
[----:B--2---:R-:W-:Y:S04]  /*4d510*/  STL [R1+0x3974], R74 ;  /* 0x0039744a01007387 */ /* 0x004fe80000100800 */
[----:B------:R1:W-:Y:S04]  /*4d520*/  STL [R1+0x3968], R2 ;  /* 0x0039680201007387 */ /* 0x0003e80000100800 */
[----:B---3--:R-:W-:Y:S01]  /*4d530*/  STL [R1+0x397c], R76 ;  /* 0x00397c4c01007387 */ /* 0x008fe20000100800 */
[----:B-1----:R-:W-:-:S05]  /*4d540*/  IMAD.MOV.U32 R2, RZ, RZ, R75 ;  /* 0x000000ffff027224 */ /* 0x002fca00078e004b */
[----:B------:R1:W-:Y:S04]  /*4d550*/  STL [R1+0x3970], R2 ;  /* 0x0039700201007387 */ /* 0x0003e80000100800 */
[----:B----4-:R-:W-:Y:S01]  /*4d560*/  STL [R1+0x3984], R78 ;  /* 0x0039844e01007387 */ /* 0x010fe20000100800 */
[----:B-1----:R-:W-:-:S05]  /*4d570*/  MOV R2, R77 ;  /* 0x0000004d00027202 */ /* 0x002fca0000000f00 */
[----:B------:R1:W-:Y:S04]  /*4d580*/  STL [R1+0x3978], R2 ;  /* 0x0039780201007387 */ /* 0x0003e80000100800 */
[----:B------:R-:W-:Y:S01]  /*4d590*/  STL [R1+0x398c], R136 ;  /* 0x00398c8801007387 */ /* 0x000fe20000100800 */
        /* <DEDUP_REMOVED lines=8> */
[----:B------:R-:W2:Y:S04]  /*4d620*/  LDL.LU.64 R42, [R1+0x28e8] ;  /* 0x0028e800012a7983 */ /* 0x000ea80000300a00 */
[----:B------:R-:W3:Y:S01]  /*4d630*/  LDL.LU.64 R48, [R1+0x28f0] ;  /* 0x0028f00001307983 */ /* 0x000ee20000300a00 */
[----:B-1----:R-:W-:-:S05]  /*4d640*/  IMAD.MOV.U32 R2, RZ, RZ, R141 ;  /* 0x000000ffff027224 */ /* 0x002fca00078e008d */
[----:B------:R1:W-:Y:S04]  /*4d650*/  STL [R1+0x3998], R2 ;  /* 0x0039980201007387 */ /* 0x0003e80000100800 */
[----:B------:R4:W-:Y:S04]  /*4d660*/  STL [R1+0x39a4], R142 ;  /* 0x0039a48e01007387 */ /* 0x0009e80000100800 */
[----:B------:R-:W3:Y:S01]  /*4d670*/  LDL.LU.64 R44, [R1+0x28f8] ;  /* 0x0028f800012c7983 */ /* 0x000ee20000300a00 */
[----:B-1----:R-:W-:-:S03]  /*4d680*/  IMAD.MOV.U32 R2, RZ, RZ, R143 ;  /* 0x000000ffff027224 */ /* 0x002fc600078e008f */
[----:B------:R-:W3:Y:S04]  /*4d690*/  LDL.LU.64 R46, [R1+0x2cf0] ;  /* 0x002cf000012e7983 */ /* 0x000ee80000300a00 */
[----:B------:R2:W-:Y:S04]  /*4d6a0*/  STL [R1+0x39a0], R2 ;  /* 0x0039a00201007387 */ /* 0x0005e80000100800 */
[----:B------:R-:W-:Y:S04]  /*4d6b0*/  STL [R1+0x39ac], R162 ;  /* 0x0039aca201007387 */ /* 0x000fe80000100800 */
[----:B------:R-:W3:Y:S04]  /*4d6c0*/  LDL.LU.64 R72, [R1+0x28c8] ;  /* 0x0028c80001487983 */ /* 0x000ee80000300a00 */
[----:B------:R-:W-:Y:S04]  /*4d6d0*/  STL [R1+0x39a8], R163 ;  /* 0x0039a8a301007387 */ /* 0x000fe80000100800 */
[----:B------:R-:W3:Y:S04]  /*4d6e0*/  LDL.LU.64 R74, [R1+0x28d0] ;  /* 0x0028d000014a7983 */ /* 0x000ee80000300a00 */
[----:B------:R-:W-:Y:S04]  /*4d6f0*/  STL [R1+0x39b4], R164 ;  /* 0x0039b4a401007387 */ /* 0x000fe80000100800 */
        /* <DEDUP_REMOVED lines=15> */
[----:B----4-:R-:W4:Y:S04]  /*4d7f0*/  LDL.LU.64 R142, [R1+0x21a0] ;  /* 0x0021a000018e7983 */ /* 0x010f280000300a00 */
[----:B------:R-:W-:Y:S04]  /*4d800*/  STL [R1+0x39d8], R31 ;  /* 0x0039d81f01007387 */ /* 0x000fe80000100800 */
[----:B------:R-:W-:Y:S04]  /*4d810*/  STL [R1+0x39e4], R32 ;  /* 0x0039e42001007387 */ /* 0x000fe80000100800 */
[----:B------:R-:W-:Y:S01]  /*4d820*/  STL [R1+0x39e0], R33 ;  /* 0x0039e02101007387 */ /* 0x000fe20000100800 */
[----:B--2---:R-:W-:-:S03]  /*4d830*/  IMAD.MOV.U32 R2, RZ, RZ, R43 ;  /* 0x000000ffff027224 */ /* 0x004fc600078e002b */
[----:B------:R-:W-:Y:S04]  /*4d840*/  STL [R1+0x39ec], R42 ;  /* 0x0039ec2a01007387 */ /* 0x000fe80000100800 */
[----:B---3--:R-:W-:Y:S04]  /*4d850*/  STL [R1+0x39f4], R48 ;  /* 0x0039f43001007387 */ /* 0x008fe80000100800 */
[----:B------:R1:W-:Y:S02]  /*4d860*/  STL [R1+0x39e8], R2 ;  /* 0x0039e80201007387 */ /* 0x0003e40000100800 */
[----:B-1----:R-:W-:-:S02]  /*4d870*/  IMAD.MOV.U32 R2, RZ, RZ, R49 ;  /* 0x000000ffff027224 */ /* 0x002fc400078e0031 */
[----:B------:R-:W-:Y:S04]  /*4d880*/  STL [R1+0x39fc], R44 ;  /* 0x0039fc2c01007387 */ /* 0x000fe80000100800 */
        /* <DEDUP_REMOVED lines=10> */
[----:B------:R-:W2:Y:S01]  /*4d930*/  LDL.LU.64 R72, [R1+0x2d18] ;  /* 0x002d180001487983 */ /* 0x000ea20000300a00 */
[----:B-1----:R-:W-:-:S03]  /*4d940*/  IMAD.MOV.U32 R2, RZ, RZ, R75 ;  /* 0x000000ffff027224 */ /* 0x002fc600078e004b */
[----:B------:R-:W-:Y:S04]  /*4d950*/  STL [R1+0x3a1c], R76 ;  /* 0x003a1c4c01007387 */ /* 0x000fe80000100800 */
[----:B------:R1:W-:Y:S04]  /*4d960*/  STL [R1+0x3a10], R2 ;  /* 0x003a100201007387 */ /* 0x0003e80000100800 */
[----:B------:R-:W-:Y:S01]  /*4d970*/  STL [R1+0x3a24], R78 ;  /* 0x003a244e01007387 */ /* 0x000fe20000100800 */
[----:B-1----:R-:W-:-:S05]  /*4d980*/  IMAD.MOV.U32 R2, RZ, RZ, R77 ;  /* 0x000000ffff027224 */ /* 0x002fca00078e004d */
[----:B------:R1:W-:Y:S04]  /*4d990*/  STL [R1+0x3a18], R2 ;  /* 0x003a180201007387 */ /* 0x0003e80000100800 */
[----:B------:R-:W3:Y:S01]  /*4d9a0*/  LDL.LU.64 R74, [R1+0x2d20] ;  /* 0x002d2000014a7983 */ /* 0x000ee20000300a00 */
[----:B-1----:R-:W-:-:S05]  /*4d9b0*/  MOV R2, R79 ;  /* 0x0000004f00027202 */ /* 0x002fca0000000f00 */
[----:B------:R1:W-:Y:S04]  /*4d9c0*/  STL [R1+0x3a20], R2 ;  /* 0x003a200201007387 */ /* 0x0003e80000100800 */
[----:B------:R-:W-:Y:S04]  /*4d9d0*/  STL [R1+0x3a2c], R136 ;  /* 0x003a2c8801007387 */ /* 0x000fe80000100800 */
[----:B------:R-:W3:Y:S01]  /*4d9e0*/  LDL.LU.64 R48, [R1+0x2d28] ;  /* 0x002d280001307983 */ /* 0x000ee20000300a00 */
[----:B-1----:R-:W-:-:S05]  /*4d9f0*/  IMAD.MOV.U32 R2, RZ, RZ, R137 ;  /* 0x000000ffff027224 */ /* 0x002fca00078e0089 */
        /* <DEDUP_REMOVED lines=9> */
[----:B----4-:R4:W-:Y:S04]  /*4da90*/  STL [R1+0x3a44], R142 ;  /* 0x003a448e01007387 */ /* 0x0109e80000100800 */
[----:B------:R-:W3:Y:S01]  /*4daa0*/  LDL.LU.64 R78, [R1+0x12b0] ;  /* 0x0012b000014e7983 */ /* 0x000ee20000300a00 */
[----:B-1----:R-:W-:-:S05]  /*4dab0*/  IMAD.MOV.U32 R2, RZ, RZ, R143 ;  /* 0x000000ffff027224 */ /* 0x002fca00078e008f */
[----:B------:R1:W-:Y:S04]  /*4dac0*/  STL [R1+0x3a40], R2 ;  /* 0x003a400201007387 */ /* 0x0003e80000100800 */
[----:B------:R-:W-:Y:S04]  /*4dad0*/  STL [R1+0x3a4c], R34 ;  /* 0x003a4c2201007387 */ /* 0x000fe80000100800 */
[----:B------:R-:W-:Y:S04]  /*4dae0*/  STL [R1+0x3a48], R35 ;  /* 0x003a482301007387 */ /* 0x000fe80000100800 */
[----:B----4-:R-:W3:Y:S04]  /*4daf0*/  LDL.LU.64 R142, [R1+0x12a8] ;  /* 0x0012a800018e7983 */ /* 0x010ee80000300a00 */
        /* <DEDUP_REMOVED lines=9> */
[----:B--2---:R2:W-:Y:S01]  /*4db90*/  STL [R1+0x3a6c], R72 ;  /* 0x003a6c4801007387 */ /* 0x0045e20000100800 */
[----:B-1----:R-:W-:-:S03]  /*4dba0*/  IMAD.MOV.U32 R2, RZ, RZ, R73 ;  /* 0x000000ffff027224 */ /* 0x002fc600078e0049 */
[----:B------:R-:W4:Y:S04]  /*4dbb0*/  LDL.LU.64 R46, [R1+0x2d48] ;  /* 0x002d4800012e7983 */ /* 0x000f280000300a00 */
[----:B------:R1:W-:Y:S04]  /*4dbc0*/  STL [R1+0x3a68], R2 ;  /* 0x003a680201007387 */ /* 0x0003e80000100800 */
[----:B------:R-:W-:Y:S04]  /*4dbd0*/  STL [R1+0x3a74], R246 ;  /* 0x003a74f601007387 */ /* 0x000fe80000100800 */
[----:B------:R-:W-:Y:S04]  /*4dbe0*/  STL [R1+0x3a70], R247 ;  /* 0x003a70f701007387 */ /* 0x000fe80000100800 */
[----:B--2---:R-:W2:Y:S04]  /*4dbf0*/  LDL.LU.64 R72, [R1+0x1288] ;  /* 0x0012880001487983 */ /* 0x004ea80000300a00 */
[----:B---3--:R3:W-:Y:S01]  /*4dc00*/  STL [R1+0x3a7c], R74 ;  /* 0x003a7c4a01007387 */ /* 0x0087e20000100800 */
[----:B-1----:R-:W-:-:S03]  /*4dc10*/  IMAD.MOV.U32 R2, RZ, RZ, R75 ;  /* 0x000000ffff027224 */ /* 0x002fc600078e004b */
[----:B---3--:R-:W3:Y:S04]  /*4dc20*/  LDL.LU.64 R74, [R1+0x1280] ;  /* 0x00128000014a7983 */ /* 0x008ee80000300a00 */
[----:B------:R1:W-:Y:S04]  /*4dc30*/  STL [R1+0x3a78], R2 ;  /* 0x003a780201007387 */ /* 0x0003e80000100800 */
[----:B------:R1:W-:Y:S02]  /*4dc40*/  STL [R1+0x3a84], R48 ;  /* 0x003a843001007387 */ /* 0x0003e40000100800 */
[----:B-1----:R-:W-:-:S02]  /*4dc50*/  IMAD.MOV.U32 R2, RZ, RZ, R49 ;  /* 0x000000ffff027224 */ /* 0x002fc400078e0031 */
[----:B------:R-:W3:Y:S04]  /*4dc60*/  LDL.LU.64 R48, [R1+0x1268] ;  /* 0x0012680001307983 */ /* 0x000ee80000300a00 */
        /* <DEDUP_REMOVED lines=22> */
[----:B-1----:R-:W-:-:S02]  /*4ddd0*/  MOV R2, R139 ;  /* 0x0000008b00027202 */ /* 0x002fc40000000f00 */
[----:B------:R-:W3:Y:S04]  /*4dde0*/  LDL.LU.64 R138, [R1+0x1230] ;  /* 0x00123000018a7983 */ /* 0x000ee80000300a00 */
[----:B------:R1:W-:Y:S04]  /*4ddf0*/  STL [R1+0x3ab0], R2 ;  /* 0x003ab00201007387 */ /* 0x0003e80000100800 */
[----:B------:R1:W-:Y:S02]  /*4de00*/  STL [R1+0x3abc], R140 ;  /* 0x003abc8c01007387 */ /* 0x0003e40000100800 */
[----:B-1----:R-:W-:-:S02]  /*4de10*/  IMAD.MOV.U32 R2, RZ, RZ, R141 ;  /* 0x000000ffff027224 */ /* 0x002fc400078e008d */
[----:B------:R-:W3:Y:S04]  /*4de20*/  LDL.LU.64 R140, [R1+0x1228] ;  /* 0x00122800018c7983 */ /* 0x000ee80000300a00 */
[----:B------:R1:W-:Y:S04]  /*4de30*/  STL [R1+0x3ab8], R2 ;  /* 0x003ab80201007387 */ /* 0x0003e80000100800 */
[----:B----4-:R4:W-:Y:S01]  /*4de40*/  STL [R1+0x3ac4], R46 ;  /* 0x003ac42e01007387 */ /* 0x0109e20000100800 */
[----:B-1----:R-:W-:-:S03]  /*4de50*/  IMAD.MOV.U32 R2, RZ, RZ, R47 ;  /* 0x000000ffff027224 */ /* 0x002fc600078e002f */
[----:B----4-:R-:W4:Y:S04]  /*4de60*/  LDL.LU.64 R46, [R1+0x1220] ;  /* 0x00122000012e7983 */ /* 0x010f280000300a00 */
[----:B------:R1:W-:Y:S04]  /*4de70*/  STL [R1+0x3ac0], R2 ;  /* 0x003ac00201007387 */ /* 0x0003e80000100800 */
[----:B--2---:R2:W-:Y:S01]  /*4de80*/  STL [R1+0x3acc], R72 ;  /* 0x003acc4801007387 */ /* 0x0045e20000100800 */
[----:B-1----:R-:W-:-:S03]  /*4de90*/  IMAD.MOV.U32 R2, RZ, RZ, R73 ;  /* 0x000000ffff027224 */ /* 0x002fc600078e0049 */
[----:B--2---:R-:W2:Y:S04]  /*4dea0*/  LDL.LU.64 R72, [R1+0x1218] ;  /* 0x0012180001487983 */ /* 0x004ea80000300a00 */
[----:B------:R1:W-:Y:S04]  /*4deb0*/  STL [R1+0x3ac8], R2 ;  /* 0x003ac80201007387 */ /* 0x0003e80000100800 */
        /* <DEDUP_REMOVED lines=36> */
[----:B----4-:R4:W-:Y:S01]  /*4e100*/  STL [R1+0x3b1c], R46 ;  /* 0x003b1c2e01007387 */ /* 0x0109e20000100800 */
[----:B-1----:R-:W-:-:S03]  /*4e110*/  MOV R2, R47 ;  /* 0x0000002f00027202 */ /* 0x002fc60000000f00 */
        /* <DEDUP_REMOVED lines=47> */
[----:B-1----:R-:W-:-:S03]  /*4e410*/  MOV R2, R73 ;  /* 0x0000004900027202 */ /* 0x002fc60000000f00 */
        /* <DEDUP_REMOVED lines=47> */
[----:B-1----:R-:W-:-:S03]  /*4e710*/  MOV R2, R75 ;  /* 0x0000004b00027202 */ /* 0x002fc60000000f00 */
        /* <DEDUP_REMOVED lines=446> */
[----:B------:R-:W-:Y:S04]  /*50300*/  STL [R1+0x3f5c], R44 ;  /* 0x003f5c2c01007387 */ /* 0x000fe80000100800 */
[----:B------:R-:W3:Y:S01]  /*50310*/  LDL.LU.64 R42, [R1+0xaf0] ;  /* 0x000af000012a7983 */ /* 0x000ee20000300a00 */
[----:B-1----:R-:W-:-:S05]  /*50320*/  IMAD.MOV.U32 R2, RZ, RZ, R45 ;  /* 0x000000ffff027224 */ /* 0x002fca00078e002d */
[----:B------:R1:W-:Y:S04]  /*50330*/  STL [R1+0x3f58], R2 ;  /* 0x003f580201007387 */ /* 0x0003e80000100800 */
[----:B------:R1:W-:Y:S02]  /*50340*/  STL [R1+0x3f64], R76 ;  /* 0x003f644c01007387 */ /* 0x0003e40000100800 */
[----:B-1----:R-:W-:Y:S02]  /*50350*/  IMAD.MOV.U32 R2, RZ, RZ, R77 ;  /* 0x000000ffff027224 */ /* 0x002fe400078e004d */
        /* <DEDUP_REMOVED lines=17> */
[----:B------:R1:W-:Y:S02]  /*50470*/  STL [R1+0x3f80], R2 ;  /* 0x003f800201007387 */ /* 0x0003e40000100800 */
[----:B-1----:R-:W-:Y:S02]  /*50480*/  IMAD.MOV.U32 R2, RZ, RZ, R141 ;  /* 0x000000ffff027224 */ /* 0x002fe400078e008d */
[----:B------:R-:W-:Y:S04]  /*50490*/  STL [R1+0x3f8c], R140 ;  /* 0x003f8c8c01007387 */ /* 0x000fe80000100800 */
[----:B------:R-:W3:Y:S04]  /*504a0*/  LDL.LU.64 R138, [R1+0xac0] ;  /* 0x000ac000018a7983 */ /* 0x000ee80000300a00 */
[----:B------:R1:W-:Y:S04]  /*504b0*/  STL [R1+0x3f88], R2 ;  /* 0x003f880201007387 */ /* 0x0003e80000100800 */
[----:B----4-:R4:W-:Y:S01]  /*504c0*/  STL [R1+0x3f94], R46 ;  /* 0x003f942e01007387 */ /* 0x0109e20000100800 */
[----:B-1----:R-:W-:-:S03]  /*504d0*/  IMAD.MOV.U32 R2, RZ, RZ, R47 ;  /* 0x000000ffff027224 */ /* 0x002fc600078e002f */
[----:B------:R-:W3:Y:S04]  /*504e0*/  LDL.LU.64 R140, [R1+0x2ea8] ;  /* 0x002ea800018c7983 */ /* 0x000ee80000300a00 */
[----:B--2---:R-:W-:Y:S04]  /*504f0*/  STL [R1+0x3f9c], R72 ;  /* 0x003f9c4801007387 */ /* 0x004fe80000100800 */
[----:B------:R1:W-:Y:S04]  /*50500*/  STL [R1+0x3f90], R2 ;  /* 0x003f900201007387 */ /* 0x0003e80000100800 */
[----:B----4-:R-:W2:Y:S01]  /*50510*/  LDL.LU.64 R46, [R1+0xab8] ;  /* 0x000ab800012e7983 */ /* 0x010ea20000300a00 */
[----:B-1----:R-:W-:-:S03]  /*50520*/  MOV R2, R73 ;  /* 0x0000004900027202 */ /* 0x002fc60000000f00 */
[----:B---3--:R-:W-:Y:S04]  /*50530*/  STL [R1+0x3fa4], R74 ;  /* 0x003fa44a01007387 */ /* 0x008fe80000100800 */
[----:B------:R1:W-:Y:S04]  /*50540*/  STL [R1+0x3f98], R2 ;  /* 0x003f980201007387 */ /* 0x0003e80000100800 */
[----:B------:R-:W3:Y:S01]  /*50550*/  LDL.LU.64 R72, [R1+0xab0] ;  /* 0x000ab00001487983 */ /* 0x000ee20000300a00 */
[----:B-1----:R-:W-:-:S03]  /*50560*/  IMAD.MOV.U32 R2, RZ, RZ, R75 ;  /* 0x000000ffff027224 */ /* 0x002fc600078e004b */
[----:B------:R-:W-:Y:S04]  /*50570*/  STL [R1+0x3fac], R48 ;  /* 0x003fac3001007387 */ /* 0x000fe80000100800 */
[----:B------:R1:W-:Y:S04]  /*50580*/  STL [R1+0x3fa0], R2 ;  /* 0x003fa00201007387 */ /* 0x0003e80000100800 */
[----:B------:R-:W4:Y:S01]  /*50590*/  LDL.LU.64 R74, [R1+0xaa8] ;  /* 0x000aa800014a7983 */ /* 0x000f220000300a00 */
[----:B-1----:R-:W-:-:S03]  /*505a0*/  IMAD.MOV.U32 R2, RZ, RZ, R49 ;  /* 0x000000ffff027224 */ /* 0x002fc600078e0031 */
[----:B------:R-:W-:Y:S04]  /*505b0*/  STL [R1+0x3fb4], R42 ;  /* 0x003fb42a01007387 */ /* 0x000fe80000100800 */
[----:B------:R1:W-:Y:S04]  /*505c0*/  STL [R1+0x3fa8], R2 ;  /* 0x003fa80201007387 */ /* 0x0003e80000100800 */
[----:B------:R-:W4:Y:S01]  /*505d0*/  LDL.LU.64 R48, [R1+0xaa0] ;  /* 0x000aa00001307983 */ /* 0x000f220000300a00 */
[----:B-1----:R-:W-:-:S03]  /*505e0*/  IMAD.MOV.U32 R2, RZ, RZ, R43 ;  /* 0x000000ffff027224 */ /* 0x002fc600078e002b */
[----:B------:R-:W-:Y:S04]  /*505f0*/  STL [R1+0x3fbc], R76 ;  /* 0x003fbc4c01007387 */ /* 0x000fe80000100800 */
[----:B------:R1:W-:Y:S02]  /*50600*/  STL [R1+0x3fb0], R2 ;  /* 0x003fb00201007387 */ /* 0x0003e40000100800 */
[----:B-1----:R-:W-:Y:S02]  /*50610*/  IMAD.MOV.U32 R2, RZ, RZ, R77 ;  /* 0x000000ffff027224 */ /* 0x002fe400078e004d */
[----:B------:R-:W4:Y:S04]  /*50620*/  LDL.LU.64 R76, [R1+0xa98] ;  /* 0x000a9800014c7983 */ /* 0x000f280000300a00 */
[----:B------:R1:W-:Y:S04]  /*50630*/  STL [R1+0x3fb8], R2 ;  /* 0x003fb80201007387 */ /* 0x0003e80000100800 */
[----:B------:R1:W-:Y:S02]  /*50640*/  STL [R1+0x3fc4], R78 ;  /* 0x003fc44e01007387 */ /* 0x0003e40000100800 */
[----:B-1----:R-:W-:-:S02]  /*50650*/  IMAD.MOV.U32 R2, RZ, RZ, R79 ;  /* 0x000000ffff027224 */ /* 0x002fc400078e004f */
        /* <DEDUP_REMOVED lines=16> */
[----:B------:R-:W-:Y:S04]  /*50760*/  STL [R1+0x3fec], R140 ;  /* 0x003fec8c01007387 */ /* 0x000fe80000100800 */
[----:B------:R1:W-:Y:S04]  /*50770*/  STL [R1+0x3fe0], R2 ;  /* 0x003fe00201007387 */ /* 0x0003e80000100800 */
[----:B------:R-:W4:Y:S01]  /*50780*/  LDL.LU.64 R138, [R1+0x2eb8] ;  /* 0x002eb800018a7983 */ /* 0x000f220000300a00 */
[----:B-1----:R-:W-:-:S03]  /*50790*/  IMAD.MOV.U32 R2, RZ, RZ, R141 ;  /* 0x000000ffff027224 */ /* 0x002fc600078e008d */
[----:B--2---:R-:W-:Y:S04]  /*507a0*/  STL [R1+0x3ff4], R46 ;  /* 0x003ff42e01007387 */ /* 0x004fe80000100800 */
[----:B------:R1:W-:Y:S04]  /*507b0*/  STL [R1+0x3fe8], R2 ;  /* 0x003fe80201007387 */ /* 0x0003e80000100800 */
[----:B------:R-:W2:Y:S01]  /*507c0*/  LDL.LU.64 R140, [R1+0x2ec0] ;  /* 0x002ec000018c7983 */ /* 0x000ea20000300a00 */
[----:B-1----:R-:W-:-:S03]  /*507d0*/  IMAD.MOV.U32 R2, RZ, RZ, R47 ;  /* 0x000000ffff027224 */ /* 0x002fc600078e002f */
[----:B---3--:R-:W-:Y:S04]  /*507e0*/  STL [R1+0x3ffc], R72 ;  /* 0x003ffc4801007387 */ /* 0x008fe80000100800 */
[----:B------:R1:W-:Y:S04]  /*507f0*/  STL [R1+0x3ff0], R2 ;  /* 0x003ff00201007387 */ /* 0x0003e80000100800 */
[----:B------:R-:W3:Y:S01]  /*50800*/  LDL.LU.64 R46, [R1+0x2ec8] ;  /* 0x002ec800012e7983 */ /* 0x000ee20000300a00 */
[----:B-1----:R-:W-:-:S03]  /*50810*/  MOV R2, R73 ;  /* 0x0000004900027202 */ /* 0x002fc60000000f00 */
[----:B----4-:R-:W-:Y:S04]  /*50820*/  STL [R1+0x4004], R74 ;  /* 0x0040044a01007387 */ /* 0x010fe80000100800 */
[----:B------:R1:W-:Y:S04]  /*50830*/  STL [R1+0x3ff8], R2 ;  /* 0x003ff80201007387 */ /* 0x0003e80000100800 */
[----:B------:R-:W4:Y:S01]  /*50840*/  LDL.LU.64 R72, [R1+0x2ed0] ;  /* 0x002ed00001487983 */ /* 0x000f220000300a00 */
[----:B-1----:R-:W-:-:S03]  /*50850*/  IMAD.MOV.U32 R2, RZ, RZ, R75 ;  /* 0x000000ffff027224 */ /* 0x002fc600078e004b */
[----:B------:R-:W-:Y:S04]  /*50860*/  STL [R1+0x400c], R48 ;  /* 0x00400c3001007387 */ /* 0x000fe80000100800 */
[----:B------:R1:W-:Y:S04]  /*50870*/  STL [R1+0x4000], R2 ;  /* 0x0040000201007387 */ /* 0x0003e80000100800 */
[----:B------:R-:W4:Y:S04]  /*50880*/  LDL.LU.64 R74, [R1+0x908] ;  /* 0x00090800014a7983 */ /* 0x000f280000300a00 */
[----:B------:R-:W4:Y:S01]  /*50890*/  LDL.LU.64 R42, [R1+0x900] ;  /* 0x00090000012a7983 */ /* 0x000f220000300a00 */
[----:B-1----:R-:W-:-:S05]  /*508a0*/  IMAD.MOV.U32 R2, RZ, RZ, R49 ;  /* 0x000000ffff027224 */ /* 0x002fca00078e0031 */
[----:B------:R1:W-:Y:S04]  /*508b0*/  STL [R1+0x4008], R2 ;  /* 0x0040080201007387 */ /* 0x0003e80000100800 */
        /* <DEDUP_REMOVED lines=19> */
[----:B------:R-:W4:Y:S04]  /*509f0*/  LDL.LU.64 R44, [R1+0x8d8] ;  /* 0x0008d800012c7983 */ /* 0x000f280000300a00 */
[----:B------:R1:W-:Y:S04]  /*50a00*/  STL [R1+0x4030], R2 ;  /* 0x0040300201007387 */ /* 0x0003e80000100800 */
[----:B------:R1:W-:Y:S02]  /*50a10*/  STL [R1+0x403c], R138 ;  /* 0x00403c8a01007387 */ /* 0x0003e40000100800 */
[----:B-1----:R-:W-:-:S02]  /*50a20*/  IMAD.MOV.U32 R2, RZ, RZ, R139 ;  /* 0x000000ffff027224 */ /* 0x002fc400078e008b */
[----:B------:R-:W4:Y:S04]  /*50a30*/  LDL.LU.64 R138, [R1+0x8d0] ;  /* 0x0008d000018a7983 */ /* 0x000f280000300a00 */
        /* <DEDUP_REMOVED lines=9> */
[----:B----4-:R4:W-:Y:S01]  /*50ad0*/  STL [R1+0x4054], R72 ;  /* 0x0040544801007387 */ /* 0x0109e20000100800 */
[----:B-1----:R-:W-:-:S03]  /*50ae0*/  IMAD.MOV.U32 R2, RZ, RZ, R73 ;  /* 0x000000ffff027224 */ /* 0x002fc600078e0049 */
[----:B----4-:R-:W4:Y:S04]  /*50af0*/  LDL.LU.64 R72, [R1+0x8c0] ;  /* 0x0008c00001487983 */ /* 0x010f280000300a00 */
[----:B------:R1:W-:Y:S04]  /*50b00*/  STL [R1+0x4050], R2 ;  /* 0x0040500201007387 */ /* 0x0003e80000100800 */
[----:B------:R1:W-:Y:S02]  /*50b10*/  STL [R1+0x405c], R74 ;  /* 0x00405c4a01007387 */ /* 0x0003e40000100800 */
[----:B-1----:R-:W-:-:S02]  /*50b20*/  MOV R2, R75 ;  /* 0x0000004b00027202 */ /* 0x002fc40000000f00 */
        /* <DEDUP_REMOVED lines=31> */
[----:B--2---:R2:W-:Y:S01]  /*50d20*/  STL [R1+0x40a4], R140 ;  /* 0x0040a48c01007387 */ /* 0x0045e20000100800 */
[----:B-1----:R-:W-:-:S03]  /*50d30*/  IMAD.MOV.U32 R2, RZ, RZ, R141 ;  /* 0x000000ffff027224 */ /* 0x002fc600078e008d */
[----:B--2---:R-:W2:Y:S04]  /*50d40*/  LDL.LU.64 R140, [R1+0x2ee8] ;  /* 0x002ee800018c7983 */ /* 0x004ea80000300a00 */
[----:B------:R1:W-:Y:S04]  /*50d50*/  STL [R1+0x40a0], R2 ;  /* 0x0040a00201007387 */ /* 0x0003e80000100800 */
[----:B---3--:R-:W-:Y:S04]  /*50d60*/  STL [R1+0x40ac], R46 ;  /* 0x0040ac2e01007387 */ /* 0x008fe80000100800 */
[----:B------:R-:W3:Y:S01]  /*50d70*/  LDL.LU.64 R194, [R1+0x2ef0] ;  /* 0x002ef00001c27983 */ /* 0x000ee20000300a00 */
[----:B-1----:R-:W-:-:S05]  /*50d80*/  IMAD.MOV.U32 R2, RZ, RZ, R47 ;  /* 0x000000ffff027224 */ /* 0x002fca00078e002f */
[----:B------:R1:W-:Y:S04]  /*50d90*/  STL [R1+0x40a8], R2 ;  /* 0x0040a80201007387 */ /* 0x0003e80000100800 */
[----:B----4-:R-:W-:Y:S04]  /*50da0*/  STL [R1+0x40b4], R72 ;  /* 0x0040b44801007387 */ /* 0x010fe80000100800 */
[----:B------:R-:W4:Y:S01]  /*50db0*/  LDL.LU.64 R196, [R1+0x2ef8] ;  /* 0x002ef80001c47983 */ /* 0x000f220000300a00 */
[----:B-1----:R-:W-:-:S03]  /*50dc0*/  IMAD.MOV.U32 R2, RZ, RZ, R73 ;  /* 0x000000ffff027224 */ /* 0x002fc600078e0049 */
[----:B------:R-:W4:Y:S04]  /*50dd0*/  LDL.LU.64 R198, [R1+0x2f00] ;  /* 0x002f000001c67983 */ /* 0x000f280000300a00 */
[----:B------:R1:W-:Y:S04]  /*50de0*/  STL [R1+0x40b0], R2 ;  /* 0x0040b00201007387 */ /* 0x0003e80000100800 */
[----:B------:R-:W-:Y:S04]  /*50df0*/  STL [R1+0x40bc], R74 ;  /* 0x0040bc4a01007387 */ /* 0x000fe80000100800 */
[----:B------:R-:W4:Y:S01]  /*50e00*/  LDL.LU.64 R42, [R1+0x2f08] ;  /* 0x002f0800012a7983 */ /* 0x000f220000300a00 */
[----:B-1----:R-:W-:-:S03]  /*50e10*/  MOV R2, R75 ;  /* 0x0000004b00027202 */ /* 0x002fc60000000f00 */
[----:B------:R-:W4:Y:S04]  /*50e20*/  LDL.LU.64 R48, [R1+0x2f10] ;  /* 0x002f100001307983 */ /* 0x000f280000300a00 */
[----:B------:R1:W-:Y:S04]  /*50e30*/  STL [R1+0x40b8], R2 ;  /* 0x0040b80201007387 */ /* 0x0003e80000100800 */
[----:B------:R-:W-:Y:S04]  /*50e40*/  STL [R1+0x40c4], R76 ;  /* 0x0040c44c01007387 */ /* 0x000fe80000100800 */
[----:B------:R-:W4:Y:S01]  /*50e50*/  LDL.LU.64 R44, [R1+0x2f18] ;  /* 0x002f1800012c7983 */ /* 0x000f220000300a00 */
[----:B-1----:R-:W-:-:S03]  /*50e60*/  IMAD.MOV.U32 R2, RZ, RZ, R77 ;  /* 0x000000ffff027224 */ /* 0x002fc600078e004d */
[----:B------:R-:W4:Y:S04]  /*50e70*/  LDL.LU.64 R46, [R1+0x2f20] ;  /* 0x002f2000012e7983 */ /* 0x000f280000300a00 */
[----:B------:R1:W-:Y:S04]  /*50e80*/  STL [R1+0x40c0], R2 ;  /* 0x0040c00201007387 */ /* 0x0003e80000100800 */
[----:B------:R-:W-:Y:S04]  /*50e90*/  STL [R1+0x40cc], R78 ;  /* 0x0040cc4e01007387 */ /* 0x000fe80000100800 */
[----:B------:R-:W4:Y:S01]  /*50ea0*/  LDL.LU.64 R72, [R1+0x2f28] ;  /* 0x002f280001487983 */ /* 0x000f220000300a00 */
[----:B-1----:R-:W-:-:S03]  /*50eb0*/  IMAD.MOV.U32 R2, RZ, RZ, R79 ;  /* 0x000000ffff027224 */ /* 0x002fc600078e004f */
[----:B------:R-:W4:Y:S04]  /*50ec0*/  LDL.LU.64 R74, [R1+0x2f30] ;  /* 0x002f3000014a7983 */ /* 0x000f280000300a00 */
[----:B------:R1:W-:Y:S04]  /*50ed0*/  STL [R1+0x40c8], R2 ;  /* 0x0040c80201007387 */ /* 0x0003e80000100800 */
[----:B------:R1:W-:Y:S02]  /*50ee0*/  STL [R1+0x40d4], R142 ;  /* 0x0040d48e01007387 */ /* 0x0003e40000100800 */
[----:B-1----:R-:W-:-:S02]  /*50ef0*/  IMAD.MOV.U32 R2, RZ, RZ, R143 ;  /* 0x000000ffff027224 */ /* 0x002fc400078e008f */
[----:B------:R-:W4:Y:S04]  /*50f00*/  LDL.LU.64 R76, [R1+0x2f38] ;  /* 0x002f3800014c7983 */ /* 0x000f280000300a00 */
[----:B------:R-:W4:Y:S04]  /*50f10*/  LDL.LU.64 R78, [R1+0x2f40] ;  /* 0x002f4000014e7983 */ /* 0x000f280000300a00 */
[----:B------:R1:W-:Y:S04]  /*50f20*/  STL [R1+0x40d0], R2 ;  /* 0x0040d00201007387 */ /* 0x0003e80000100800 */
[----:B------:R1:W-:Y:S04]  /*50f30*/  STL [R1+0x40dc], R136 ;  /* 0x0040dc8801007387 */ /* 0x0003e80000100800 */
[----:B------:R-:W4:Y:S01]  /*50f40*/  LDL.LU.64 R142, [R1+0x2f48] ;  /* 0x002f4800018e7983 */ /* 0x000f220000300a00 */
[----:B-1----:R-:W-:-:S03]  /*50f50*/  IMAD.MOV.U32 R2, RZ, RZ, R137 ;  /* 0x000000ffff027224 */ /* 0x002fc600078e0089 */
[----:B------:R-:W4:Y:S04]  /*50f60*/  LDL.LU.64 R136, [R1+0x2f50] ;  /* 0x002f500001887983 */ /* 0x000f280000300a00 */
[----:B------:R1:W-:Y:S02]  /*50f70*/  STL [R1+0x40d8], R2 ;  /* 0x0040d80201007387 */ /* 0x0003e40000100800 */
[----:B-1----:R-:W-:Y:S02]  /*50f80*/  IMAD.MOV.U32 R2, RZ, RZ, R139 ;  /* 0x000000ffff027224 */ /* 0x002fe400078e008b */
[----:B------:R1:W-:Y:S04]  /*50f90*/  STL [R1+0x40e4], R138 ;  /* 0x0040e48a01007387 */ /* 0x0003e80000100800 */
[----:B-1----:R-:W4:Y:S04]  /*50fa0*/  LDL.LU.64 R138, [R1+0x2f58] ;  /* 0x002f5800018a7983 */ /* 0x002f280000300a00 */
[----:B------:R1:W-:Y:S04]  /*50fb0*/  STL [R1+0x40e0], R2 ;  /* 0x0040e00201007387 */ /* 0x0003e80000100800 */
[----:B--2---:R2:W-:Y:S01]  /*50fc0*/  STL [R1+0x40ec], R140 ;  /* 0x0040ec8c01007387 */ /* 0x0045e20000100800 */
[----:B-1----:R-:W-:-:S03]  /*50fd0*/  IMAD.MOV.U32 R2, RZ, RZ, R141 ;  /* 0x000000ffff027224 */ /* 0x002fc600078e008d */
[----:B--2---:R-:W2:Y:S04]  /*50fe0*/  LDL.LU.64 R140, [R1+0x2f60] ;  /* 0x002f6000018c7983 */ /* 0x004ea80000300a00 */
[----:B------:R1:W-:Y:S04]  /*50ff0*/  STL [R1+0x40e8], R2 ;  /* 0x0040e80201007387 */ /* 0x0003e80000100800 */
[----:B---3--:R-:W-:Y:S01]  /*51000*/  STL [R1+0x40f4], R194 ;  /* 0x0040f4c201007387 */ /* 0x008fe20000100800 */
[----:B-1----:R-:W-:-:S03]  /*51010*/  IMAD.MOV.U32 R2, RZ, RZ, R195 ;  /* 0x000000ffff027224 */ /* 0x002fc600078e00c3 */
[----:B----4-:R-:W-:Y:S04]  /*51020*/  STL [R1+0x40fc], R196 ;  /* 0x0040fcc401007387 */ /* 0x010fe80000100800 */
        /* <DEDUP_REMOVED lines=9> */
[----:B------:R1:W-:Y:S02]  /*510c0*/  STL [R1+0x4108], R2 ;  /* 0x0041080201007387 */ /* 0x0003e40000100800 */
[----:B-1----:R-:W-:Y:S02]  /*510d0*/  IMAD.MOV.U32 R2, RZ, RZ, R49 ;  /* 0x000000ffff027224 */ /* 0x002fe400078e0031 */
[----:B------:R-:W-:Y:S04]  /*510e0*/  STL [R1+0x411c], R44 ;  /* 0x00411c2c01007387 */ /* 0x000fe80000100800 */
[----:B------:R1:W-:Y:S04]  /*510f0*/  STL [R1+0x4110], R2 ;  /* 0x0041100201007387 */ /* 0x0003e80000100800 */
[----:B------:R-:W-:Y:S01]  /*51100*/  STL [R1+0x4124], R46 ;  /* 0x0041242e01007387 */ /* 0x000fe20000100800 */
        /* <DEDUP_REMOVED lines=14> */
[----:B------:R3:W-:Y:S01]  /*511f0*/  STL [R1+0x414c], R142 ;  /* 0x00414c8e01007387 */ /* 0x0007e20000100800 */
[----:B-1----:R-:W-:-:S03]  /*51200*/  IMAD.MOV.U32 R2, RZ, RZ, R79 ;  /* 0x000000ffff027224 */ /* 0x002fc600078e004f */
[----:B---3--:R-:W1:Y:S04]  /*51210*/  S2R R142, SR_TID.X ;  /* 0x00000000008e7919 */ /* 0x008e680000002100 */
[----:B------:R3:W-:Y:S04]  /*51220*/  STL [R1+0x4140], R2 ;  /* 0x0041400201007387 */ /* 0x0007e80000100800 */
[----:B------:R-:W-:Y:S01]  /*51230*/  STL [R1+0x4154], R136 ;  /* 0x0041548801007387 */ /* 0x000fe20000100800 */
[----:B---3--:R-:W-:-:S05]  /*51240*/  IMAD.MOV.U32 R2, RZ, RZ, R143 ;  /* 0x000000ffff027224 */ /* 0x008fca00078e008f */
[----:B------:R3:W-:Y:S02]  /*51250*/  STL [R1+0x4148], R2 ;  /* 0x0041480201007387 */ /* 0x0007e40000100800 */
[----:B---3--:R-:W-:-:S05]  /*51260*/  IMAD.MOV.U32 R2, RZ, RZ, R137 ;  /* 0x000000ffff027224 */ /* 0x008fca00078e0089 */
[----:B------:R1:W-:Y:S02]  /*51270*/  STL [R1+0x4150], R2 ;  /* 0x0041500201007387 */ /* 0x0003e40000100800 */
[----:B-1----:R-:W-:-:S05]  /*51280*/  LOP3.LUT R2, R142, 0x7, RZ, 0xc0, !PT ;  /* 0x000000078e027812 */ /* 0x002fca00078ec0ff */
[----:B------:R-:W-:Y:S02]  /*51290*/  IMAD R2, R2, 0x90, RZ ;  /* 0x0000009002027824 */ /* 0x000fe400078e02ff */
[----:B------:R-:W-:Y:S01]  /*512a0*/  IMAD.MOV.U32 R3, RZ, RZ, R139 ;  /* 0x000000ffff037224 */ /* 0x000fe200078e008b */
[----:B------:R-:W-:Y:S04]  /*512b0*/  STL [R1+0x415c], R138 ;  /* 0x00415c8a01007387 */ /* 0x000fe80000100800 */
[----:B------:R1:W-:Y:S02]  /*512c0*/  STL [R1+0x4158], R3 ;  /* 0x0041580301007387 */ /* 0x0003e40000100800 */
[----:B-1----:R-:W-:Y:S02]  /*512d0*/  IMAD.SHL.U32 R3, R142, 0x2, RZ ;  /* 0x000000028e037824 */ /* 0x002fe400078e00ff */
[----:B--2---:R-:W-:Y:S01]  /*512e0*/  IMAD.MOV.U32 R7, RZ, RZ, R141 ;  /* 0x000000ffff077224 */ /* 0x004fe200078e008d */
[----:B------:R-:W-:Y:S04]  /*512f0*/  STL [R1+0x4164], R140 ;  /* 0x0041648c01007387 */ /* 0x000fe80000100800 */
[----:B------:R1:W-:Y:S04]  /*51300*/  STL [R1+0x4160], R7 ;  /* 0x0041600701007387 */ /* 0x0003e80000100800 */
[----:B------:R-:W2:Y:S01]  /*51310*/  LDL.LU.64 R8, [R1+0x3220] ;  /* 0x0032200001087983 */ /* 0x000ea20000300a00 */
[----:B-1----:R-:W-:-:S03]  /*51320*/  LOP3.LUT R7, R2, 0x30, R3, 0x78, !PT ;  /* 0x0000003002077812 */ /* 0x002fc600078e7803 */
[----:B------:R-:W3:Y:S04]  /*51330*/  LDL.LU.64 R2, [R1+0x3218] ;  /* 0x0032180001027983 */ /* 0x000ee80000300a00 */
[----:B--2---:R1:W-:Y:S04]  /*51340*/  STL.64 [R1+0x3660], R8 ;  /* 0x0036600801007387 */ /* 0x0043e80000100a00 */
[----:B-1----:R-:W2:Y:S04]  /*51350*/  LDL.LU.64 R8, [R1+0x3210] ;  /* 0x0032100001087983 */ /* 0x002ea80000300a00 */
[----:B---3--:R1:W-:Y:S04]  /*51360*/  STL.64 [R1+0x3658], R2 ;  /* 0x0036580201007387 */ /* 0x0083e80000100a00 */
[----:B-1----:R-:W3:Y:S04]  /*51370*/  LDL.LU.64 R2, [R1+0x3208] ;  /* 0x0032080001027983 */ /* 0x002ee80000300a00 */
        /* <DEDUP_REMOVED lines=519> */
[----:B-1----:R-:W3:Y:S01]  /*533f0*/  LDL.LU.64 R2, [R1+0x8] ;  /* 0x0000080001027983 */ /* 0x002ee20000300a00 */
[----:B------:R-:W-:-:S02]  /*53400*/  LOP3.LUT R6, R142, 0x3, RZ, 0xc0, !PT ;  /* 0x000000038e067812 */ /* 0x000fc400078ec0ff */
[----:B------:R-:W-:-:S05]  /*53410*/  LOP3.LUT R5, R142, 0x1c, RZ, 0xc0, !PT ;  /* 0x0000001c8e057812 */ /* 0x000fca00078ec0ff */
[----:B------:R-:W-:Y:S02]  /*53420*/  IMAD R5, R6, 0x220, R5 ;  /* 0x0000022006057824 */ /* 0x000fe400078e0205 */
[----:B------:R-:W-:Y:S01]  /*53430*/  IMAD.MOV.U32 R6, RZ, RZ, 0x1 ;  /* 0x00000001ff067424 */ /* 0x000fe200078e00ff */
[----:B--2---:R-:W-:Y:S04]  /*53440*/  STL.64 [R1+0x2e38], R8 ;  /* 0x002e380801007387 */ /* 0x004fe80000100a00 */
[----:B------:R-:W-:Y:S04]  /*53450*/  STL.64 [R1+0x2e28], R248 ;  /* 0x002e28f801007387 */ /* 0x000fe80000100a00 */
[----:B---3--:R1:W-:Y:S04]  /*53460*/  STL.64 [R1+0x2e30], R2 ;  /* 0x002e300201007387 */ /* 0x0083e80000100a00 */
        /* <DEDUP_REMOVED lines=12> */
[----:B------:R-:W-:Y:S01]  /*53530*/  STL.64 [R1+0x2dc0], R234 ;  /* 0x002dc0ea01007387 */ /* 0x000fe20000100a00 */
[----:B-1----:R-:W-:-:S03]  /*53540*/  SHF.R.S32.HI R2, RZ, 0x1f, R0 ;  /* 0x0000001fff027819 */ /* 0x002fc60000011400 */
[----:B------:R-:W-:Y:S04]  /*53550*/  STL.64 [R1+0x2db8], R218 ;  /* 0x002db8da01007387 */ /* 0x000fe80000100a00 */
[----:B------:R-:W-:Y:S04]  /*53560*/  STL.64 [R1+0x2db0], R212 ;  /* 0x002db0d401007387 */ /* 0x000fe80000100a00 */
[----:B------:R-:W-:Y:S04]  /*53570*/  STL.64 [R1+0x2da8], R210 ;  /* 0x002da8d201007387 */ /* 0x000fe80000100a00 */
[----:B------:R-:W-:Y:S01]  /*53580*/  STL.64 [R1+0x2da0], R208 ;  /* 0x002da0d001007387 */ /* 0x000fe20000100a00 */
[----:B------:R-:W-:-:S03]  /*53590*/  SHF.L.U64.HI R2, R0, 0x2, R2 ;  /* 0x0000000200027819 */ /* 0x000fc60000010202 */
[----:B------:R-:W-:Y:S01]  /*535a0*/  STL.64 [R1+0x2d98], R206 ;  /* 0x002d98ce01007387 */ /* 0x000fe20000100a00 */
[----:B------:R-:W-:-:S03]  /*535b0*/  IMAD.MOV.U32 R0, RZ, RZ, -0x1 ;  /* 0xffffffffff007424 */ /* 0x000fc600078e00ff */
[----:B------:R-:W-:Y:S04]  /*535c0*/  STL.64 [R1+0x2d90], R204 ;  /* 0x002d90cc01007387 */ /* 0x000fe80000100a00 */
[----:B------:R-:W-:Y:S04]  /*535d0*/  STL.64 [R1+0x2d88], R250 ;  /* 0x002d88fa01007387 */ /* 0x000fe80000100a00 */
[----:B------:R-:W-:Y:S04]  /*535e0*/  STL.64 [R1+0x2d80], R232 ;  /* 0x002d80e801007387 */ /* 0x000fe80000100a00 */
[----:B------:R-:W-:Y:S04]  /*535f0*/  STL.64 [R1+0x2d78], R216 ;  /* 0x002d78d801007387 */ /* 0x000fe80000100a00 */
[----:B------:R-:W-:Y:S04]  /*53600*/  STL.64 [R1+0x2d70], R202 ;  /* 0x002d70ca01007387 */ /* 0x000fe80000100a00 */
[----:B------:R-:W-:Y:S04]  /*53610*/  STL [R1+0x2d64], RZ ;  /* 0x002d64ff01007387 */ /* 0x000fe80000100800 */
[----:B------:R-:W-:Y:S04]  /*53620*/  STL [R1+0x11e0], R6 ;  /* 0x0011e00601007387 */ /* 0x000fe80000100800 */
[----:B------:R-:W-:Y:S04]  /*53630*/  STL [R1+0x2540], RZ ;  /* 0x002540ff01007387 */ /* 0x000fe80000100800 */
[----:B------:R1:W-:Y:S04]  /*53640*/  STL [R1+0x2d58], R0 ;  /* 0x002d580001007387 */ /* 0x0003e80000100800 */
        /* <DEDUP_REMOVED lines=2041> */
[----:B------:R-:W-:-:S03]  /*5b5e0*/  IMAD.MOV.U32 R143, RZ, RZ, c[0x0][0x180] ;  /* 0x00006000ff8f7624 */ /* 0x000fc600078e00ff */
[----:B------:R2:W-:Y:S04]  /*5b5f0*/  STL [R1+0x2648], RZ ;  /* 0x002648ff01007387 */ /* 0x0005e80000100800 */
[----:B------:R2:W-:Y:S04]  /*5b600*/  STL [R1+0x264c], RZ ;  /* 0x00264cff01007387 */ /* 0x0005e80000100800 */
[----:B------:R2:W-:Y:S04]  /*5b610*/  STL [R1+0x26b0], RZ ;  /* 0x0026b0ff01007387 */ /* 0x0005e80000100800 */
[----:B------:R2:W-:Y:S04]  /*5b620*/  STL [R1+0x26b4], RZ ;  /* 0x0026b4ff01007387 */ /* 0x0005e80000100800 */
[----:B------:R2:W-:Y:S01]  /*5b630*/  STL [R1+0x26b8], RZ ;  /* 0x0026b8ff01007387 */ /* 0x0005e20000100800 */
[----:B------:R-:W-:-:S03]  /*5b640*/  IADD3 R143, R143, 0x1f, RZ ;  /* 0x0000001f8f8f7810 */ /* 0x000fc60007ffe0ff */
[----:B------:R2:W-:Y:S01]  /*5b650*/  STL [R1+0x26bc], RZ ;  /* 0x0026bcff01007387 */ /* 0x0005e20000100800 */
[----:B------:R-:W-:-:S04]  /*5b660*/  SHF.R.S32.HI R4, RZ, 0x1f, R143 ;  /* 0x0000001fff047819 */ /* 0x000fc8000001148f */
[----:B------:R-:W-:Y:S02]  /*5b670*/  LEA.HI R4, R4, R143, RZ, 0x5 ;  /* 0x0000008f04047211 */ /* 0x000fe400078f28ff */
[----:B------:R-:W-:Y:S02]  /*5b680*/  SHF.R.S32.HI R3, RZ, 0x1f, R252 ;  /* 0x0000001fff037819 */ /* 0x000fe400000114fc */
[----:B-1----:R-:W-:Y:S02]  /*5b690*/  SHF.R.S32.HI R0, RZ, 0x5, R4 ;  /* 0x00000005ff007819 */ /* 0x002fe40000011404 */
[C---:B------:R-:W-:Y:S02]  /*5b6a0*/  LOP3.LUT R4, R5.reuse, 0x20, RZ, 0x3c, !PT ;  /* 0x0000002005047812 */ /* 0x040fe400078e3cff */
[----:B------:R-:W-:Y:S02]  /*5b6b0*/  SHF.L.U64.HI R3, R252, 0x2, R3 ;  /* 0x00000002fc037819 */ /* 0x000fe40000010203 */
[----:B------:R-:W-:-:S02]  /*5b6c0*/  LOP3.LUT R6, R5, 0x40, RZ, 0x3c, !PT ;  /* 0x0000004005067812 */ /* 0x000fc400078e3cff */
[----:B------:R-:W-:Y:S02]  /*5b6d0*/  IADD3 R4, R0, -0x2, RZ ;  /* 0xfffffffe00047810 */ /* 0x000fe40007ffe0ff */
[----:B------:R-:W-:Y:S02]  /*5b6e0*/  SHF.L.U32 R252, R252, 0x2, RZ ;  /* 0x00000002fcfc7819 */ /* 0x000fe400000006ff */
[----:B------:R-:W-:Y:S02]  /*5b6f0*/  LOP3.LUT R5, R5, 0x60, RZ, 0x3c, !PT ;  /* 0x0000006005057812 */ /* 0x000fe400078e3cff */
[----:B--2---:R-:W-:-:S06]  /*5b700*/  LOP3.LUT R0, R7, 0x40, RZ, 0x3c, !PT ;  /* 0x0000004007007812 */ /* 0x004fcc00078e3cff */
.L_x_1:
[----:B------:R-:W2:Y:S01]  /*5b710*/  LDL.LU R0, [R1+0x2d58] ;  /* 0x002d580001007983 */ /* 0x000ea20000300800 */
[----:B------:R-:W-:-:S04]  /*5b720*/  DEPBAR.LE SB0, 0x2 ;  /* 0x000080800000791a */ /* 0x000fc80000000000 */
[----:B------:R-:W1:Y:S04]  /*5b730*/  S2R R6, SR_TID.X ;  /* 0x0000000000067919 */ /* 0x000e680000002100 */
[----:B------:R3:W-:Y:S04]  /*5b740*/  STL [R1+0x49a4], R2 ;  /* 0x0049a40201007387 */ /* 0x0007e80000100800 */
[----:B------:R-:W-:Y:S04]  /*5b750*/  STL [R1+0x49a0], R3 ;  /* 0x0049a00301007387 */ /* 0x000fe80000100800 */
[----:B------:R-:W4:Y:S01]  /*5b760*/  S2R R8, SR_TID.X ;  /* 0x0000000000087919 */ /* 0x000f220000002100 */
[----:B-1----:R-:W-:-:S02]  /*5b770*/  LOP3.LUT R5, R6, 0x1c, RZ, 0xc0, !PT ;  /* 0x0000001c06057812 */ /* 0x002fc400078ec0ff */
[C---:B------:R-:W-:Y:S02]  /*5b780*/  LOP3.LUT R4, R6.reuse, 0x3, RZ, 0xc0, !PT ;  /* 0x0000000306047812 */ /* 0x040fe400078ec0ff */
[C---:B------:R-:W-:Y:S02]  /*5b790*/  LOP3.LUT R7, R6.reuse, 0x1c, RZ, 0xc0, !PT ;  /* 0x0000001c06077812 */ /* 0x040fe400078ec0ff */
[----:B------:R-:W-:Y:S01]  /*5b7a0*/  LOP3.LUT R6, R6, 0x3, RZ, 0xc0, !PT ;  /* 0x0000000306067812 */ /* 0x000fe200078ec0ff */
[----:B------:R-:W-:-:S04]  /*5b7b0*/  IMAD R4, R4, 0x220, R5 ;  /* 0x0000022004047824 */ /* 0x000fc800078e0205 */
[----:B------:R-:W-:Y:S01]  /*5b7c0*/  IMAD R6, R6, 0x220, R7 ;  /* 0x0000022006067824 */ /* 0x000fe200078e0207 */
[----:B------:R-:W-:Y:S01]  /*5b7d0*/  LOP3.LUT R4, R4, 0x20, RZ, 0x3c, !PT ;  /* 0x0000002004047812 */ /* 0x000fe200078e3cff */
[C---:B----4-:R-:W-:Y:S01]  /*5b7e0*/  IMAD.SHL.U32 R9, R8.reuse, 0x2, RZ ;  /* 0x0000000208097824 */ /* 0x050fe200078e00ff */
[C---:B------:R-:W-:Y:S02]  /*5b7f0*/  LOP3.LUT R5, R8.reuse, 0x1c, RZ, 0xc0, !PT ;  /* 0x0000001c08057812 */ /* 0x040fe400078ec0ff */
[----:B------:R-:W-:Y:S01]  /*5b800*/  LOP3.LUT R7, R8, 0x1c, RZ, 0xc0, !PT ;  /* 0x0000001c08077812 */ /* 0x000fe200078ec0ff */
[----:B------:R-:W-:Y:S01]  /*5b810*/  BAR.SYNC.DEFER_BLOCKING 0x0 ;  /* 0x0000000000007b1d */ /* 0x000fe20000010000 */
[----:B--2---:R-:W-:-:S04]  /*5b820*/  IADD3 R0, R0, 0x1, RZ ;  /* 0x0000000100007810 */ /* 0x004fc80007ffe0ff */
[----:B------:R-:W-:-:S04]  /*5b830*/  ISETP.GT.AND P0, PT, R0, 0x1, PT ;  /* 0x000000010000780c */ /* 0x000fc80003f04270 */
[----:B---3--:R-:W-:-:S05]  /*5b840*/  SEL R2, R0, RZ, !P0 ;  /* 0x000000ff00027207 */ /* 0x008fca0004000000 */
[C---:B------:R-:W-:Y:S01]  /*5b850*/  IMAD R49, R2.reuse, 0x4000, R6 ;  /* 0x0000400002317824 */ /* 0x040fe200078e0206 */
[----:B------:R-:W-:Y:S01]  /*5b860*/  STL [R1+0x2d58], R2 ;  /* 0x002d580201007387 */ /* 0x000fe20000100800 */
[----:B------:R-:W-:Y:S01]  /*5b870*/  IMAD R51, R2, 0x4000, R4 ;  /* 0x0000400002337824 */ /* 0x000fe200078e0204 */
[C---:B------:R-:W-:Y:S02]  /*5b880*/  LOP3.LUT R4, R8.reuse, 0x3, RZ, 0xc0, !PT ;  /* 0x0000000308047812 */ /* 0x040fe400078ec0ff */
[----:B------:R-:W-:Y:S01]  /*5b890*/  STL [R1+0x2d54], R49 ;  /* 0x002d543101007387 */ /* 0x000fe20000100800 */
[C---:B------:R-:W-:Y:S02]  /*5b8a0*/  LOP3.LUT R6, R8.reuse, 0x3, RZ, 0xc0, !PT ;  /* 0x0000000308067812 */ /* 0x040fe400078ec0ff */
[----:B------:R-:W-:Y:S01]  /*5b8b0*/  LOP3.LUT R8, R8, 0x7, RZ, 0xc0, !PT ;  /* 0x0000000708087812 */ /* 0x000fe200078ec0ff */
[----:B------:R-:W2:Y:S01]  /*5b8c0*/  LDL.LU.64 R92, [R1+0x2540] ;  /* 0x00254000015c7983 */ /* 0x000ea20000300a00 */
[----:B------:R-:W-:-:S02]  /*5b8d0*/  IMAD R4, R4, 0x220, R5 ;  /* 0x0000022004047824 */ /* 0x000fc400078e0205 */
[----:B------:R-:W-:Y:S01]  /*5b8e0*/  IMAD R6, R6, 0x220, R7 ;  /* 0x0000022006067824 */ /* 0x000fe200078e0207 */
[----:B------:R-:W2:Y:S01]  /*5b8f0*/  LDL.LU.64 R94, [R1+0x2548] ;  /* 0x00254800015e7983 */ /* 0x000ea20000300a00 */
[----:B------:R-:W-:Y:S01]  /*5b900*/  IMAD R8, R8, 0x90, RZ ;  /* 0x0000009008087824 */ /* 0x000fe200078e02ff */
[----:B------:R-:W-:Y:S02]  /*5b910*/  LOP3.LUT R4, R4, 0x60, RZ, 0x3c, !PT ;  /* 0x0000006004047812 */ /* 0x000fe400078e3cff */
[----:B------:R-:W3:Y:S01]  /*5b920*/  LDL.LU.64 R44, [R1+0x2530] ;  /* 0x00253000012c7983 */ /* 0x000ee20000300a00 */
[----:B------:R-:W-:Y:S02]  /*5b930*/  LOP3.LUT R6, R6, 0x40, RZ, 0x3c, !PT ;  /* 0x0000004006067812 */ /* 0x000fe400078e3cff */
[----:B------:R-:W-:Y:S01]  /*5b940*/  LOP3.LUT R8, R8, 0x30, R9, 0x78, !PT ;  /* 0x0000003008087812 */ /* 0x000fe200078e7809 */
[----:B------:R-:W3:Y:S01]  /*5b950*/  LDL.LU.64 R46, [R1+0x2538] ;  /* 0x00253800012e7983 */ /* 0x000ee20000300a00 */
[----:B------:R-:W-:-:S02]  /*5b960*/  IMAD R67, R2, 0x4000, R4 ;  /* 0x0000400002437824 */ /* 0x000fc400078e0204 */
[C---:B------:R-:W-:Y:S01]  /*5b970*/  IMAD R65, R2.reuse, 0x4000, R6 ;  /* 0x0000400002417824 */ /* 0x040fe200078e0206 */
[----:B------:R-:W4:Y:S01]  /*5b980*/  LDL.LU.64 R88, [R1+0x2520] ;  /* 0x0025200001587983 */ /* 0x000f220000300a00 */
[----:B------:R-:W-:-:S03]  /*5b990*/  IMAD R0, R2, 0x10000, R8 ;  /* 0x0001000002007824 */ /* 0x000fc600078e0208 */
[----:B------:R-:W4:Y:S04]  /*5b9a0*/  LDL.LU.64 R90, [R1+0x2528] ;  /* 0x00252800015a7983 */ /* 0x000f280000300a00 */
[----:B------:R-:W5:Y:S04]  /*5b9b0*/  LDL.LU.64 R84, [R1+0x2510] ;  /* 0x0025100001547983 */ /* 0x000f680000300a00 */
[----:B------:R-:W5:Y:S04]  /*5b9c0*/  LDL.LU.64 R86, [R1+0x2518] ;  /* 0x0025180001567983 */ /* 0x000f680000300a00 */
[----:B------:R-:W2:Y:S04]  /*5b9d0*/  LDL.LU.64 R80, [R1+0x2500] ;  /* 0x0025000001507983 */ /* 0x000ea80000300a00 */
[----:B------:R-:W2:Y:S04]  /*5b9e0*/  LDL.LU.64 R82, [R1+0x2508] ;  /* 0x0025080001527983 */ /* 0x000ea80000300a00 */
[----:B------:R-:W2:Y:S04]  /*5b9f0*/  LDL.LU.64 R76, [R1+0x24f0] ;  /* 0x0024f000014c7983 */ /* 0x000ea80000300a00 */
[----:B------:R-:W2:Y:S04]  /*5ba00*/  LDL.LU.64 R78, [R1+0x24f8] ;  /* 0x0024f800014e7983 */ /* 0x000ea80000300a00 */
[----:B------:R-:W2:Y:S04]  /*5ba10*/  LDL.LU.64 R40, [R1+0x24e0] ;  /* 0x0024e00001287983 */ /* 0x000ea80000300a00 */
[----:B------:R-:W2:Y:S04]  /*5ba20*/  LDL.LU.64 R42, [R1+0x24e8] ;  /* 0x0024e800012a7983 */ /* 0x000ea80000300a00 */
[----:B------:R-:W4:Y:S04]  /*5ba30*/  LDL.LU.64 R72, [R1+0x24d0] ;  /* 0x0024d00001487983 */ /* 0x000f280000300a00 */
[----:B------:R-:W4:Y:S04]  /*5ba40*/  LDL.LU.64 R74, [R1+0x24d8] ;  /* 0x0024d800014a7983 */ /* 0x000f280000300a00 */
[----:B------:R-:W5:Y:S04]  /*5ba50*/  LDL.LU.64 R56, [R1+0x24a0] ;  /* 0x0024a00001387983 */ /* 0x000f680000300a00 */
[----:B------:R-:W5:Y:S04]  /*5ba60*/  LDL.LU.64 R58, [R1+0x24a8] ;  /* 0x0024a800013a7983 */ /* 0x000f680000300a00 */
[----:B------:R-:W5:Y:S04]  /*5ba70*/  LDL.LU.64 R36, [R1+0x2480] ;  /* 0x0024800001247983 */ /* 0x000f680000300a00 */
[----:B------:R-:W5:Y:S04]  /*5ba80*/  LDL.LU.64 R38, [R1+0x2488] ;  /* 0x0024880001267983 */ /* 0x000f680000300a00 */
[----:B------:R-:W1:Y:S04]  /*5ba90*/  LDSM.16.M88.4 R68, [R0+0x400] ;  /* 0x000400000044783b */ /* 0x000e680000000200 */
[----:B------:R-:W-:Y:S04]  /*5baa0*/  LDS R8, [R65+0x20000] ;  /* 0x0200000041087984 */ /* 0x000fe80000000800 */
[----:B------:R-:W-:Y:S04]  /*5bab0*/  LDS R10, [R65+0x20800] ;  /* 0x02080000410a7984 */ /* 0x000fe80000000800 */
[----:B------:R-:W-:Y:S04]  /*5bac0*/  LDS R9, [R67+0x20000] ;  /* 0x0200000043097984 */ /* 0x000fe80000000800 */
[----:B------:R-:W-:Y:S04]  /*5bad0*/  LDS R11, [R67+0x20800] ;  /* 0x02080000430b7984 */ /* 0x000fe80000000800 */
[----:B------:R-:W3:Y:S04]  /*5bae0*/  LDSM.16.M88.4 R204, [R0] ;  /* 0x0000000000cc783b */ /* 0x000ee80000000200 */
[----:B------:R-:W5:Y:S04]  /*5baf0*/  LDL.LU.64 R60, [R1+0x2470] ;  /* 0x00247000013c7983 */ /* 0x000f680000300a00 */
[----:B------:R-:W5:Y:S04]  /*5bb00*/  LDL.LU.64 R62, [R1+0x2478] ;  /* 0x00247800013e7983 */ /* 0x000f680000300a00 */
[----:B------:R-:W5:Y:S04]  /*5bb10*/  LDL.LU.64 R52, [R1+0x2460] ;  /* 0x0024600001347983 */ /* 0x000f680000300a00 */
[----:B------:R-:W5:Y:S04]  /*5bb20*/  LDL.LU.64 R54, [R1+0x2468] ;  /* 0x0024680001367983 */ /* 0x000f680000300a00 */
[----:B------:R-:W-:Y:S04]  /*5bb30*/  LDS R28, [R49+0x20180] ;  /* 0x02018000311c7984 */ /* 0x000fe80000000800 */
[----:B------:R-:W-:Y:S04]  /*5bb40*/  LDS R30, [R49+0x20980] ;  /* 0x02098000311e7984 */ /* 0x000fe80000000800 */
[----:B------:R-:W-:Y:S04]  /*5bb50*/  LDS R29, [R51+0x20180] ;  /* 0x02018000331d7984 */ /* 0x000fe80000000800 */
[----:B------:R-:W2:Y:S04]  /*5bb60*/  LDS R31, [R51+0x20980] ;  /* 0x02098000331f7984 */ /* 0x000ea80000000800 */
[----:B------:R-:W-:Y:S04]  /*5bb70*/  LDS R32, [R65+0x20180] ;  /* 0x0201800041207984 */ /* 0x000fe80000000800 */
[----:B------:R-:W-:Y:S04]  /*5bb80*/  LDS R34, [R65+0x20980] ;  /* 0x0209800041227984 */ /* 0x000fe80000000800 */
[----:B------:R-:W-:Y:S04]  /*5bb90*/  LDS R33, [R67+0x20180] ;  /* 0x0201800043217984 */ /* 0x000fe80000000800 */
[----:B------:R-:W4:Y:S04]  /*5bba0*/  LDS R35, [R67+0x20980] ;  /* 0x0209800043237984 */ /* 0x000f280000000800 */
[----:B------:R-:W-:Y:S04]  /*5bbb0*/  LDS R4, [R49+0x20000] ;  /* 0x0200000031047984 */ /* 0x000fe80000000800 */
[----:B------:R-:W-:Y:S04]  /*5bbc0*/  LDS R6, [R49+0x20800] ;  /* 0x0208000031067984 */ /* 0x000fe80000000800 */
[----:B------:R-:W-:Y:S04]  /*5bbd0*/  LDS R5, [R51+0x20000] ;  /* 0x0200000033057984 */ /* 0x000fe80000000800 */
[----:B------:R-:W5:Y:S04]  /*5bbe0*/  LDS R7, [R51+0x20800] ;  /* 0x0208000033077984 */ /* 0x000f680000000800 */
[----:B------:R-:W-:Y:S04]  /*5bbf0*/  STL [R1+0x1af8], R51 ;  /* 0x001af83301007387 */ /* 0x000fe80000100800 */
[----:B------:R-:W-:Y:S04]  /*5bc00*/  STL [R1+0x1afc], R65 ;  /* 0x001afc4101007387 */ /* 0x000fe80000100800 */
[----:B------:R-:W-:Y:S04]  /*5bc10*/  STL [R1+0x2d50], R67 ;  /* 0x002d504301007387 */ /* 0x000fe80000100800 */
[----:B-1----:R-:W-:Y:S04]  /*5bc20*/  STL [R1+0x583c], R70 ;  /* 0x00583c4601007387 */ /* 0x002fe80000100800 */
[----:B------:R-:W-:Y:S04]  /*5bc30*/  STL [R1+0x5838], R71 ;  /* 0x0058384701007387 */ /* 0x000fe80000100800 */
[----:B------:R-:W-:Y:S04]  /*5bc40*/  LDS R12, [R49+0x20080] ;  /* 0x02008000310c7984 */ /* 0x000fe80000000800 */
[----:B------:R-:W-:Y:S04]  /*5bc50*/  LDS R14, [R49+0x20880] ;  /* 0x02088000310e7984 */ /* 0x000fe80000000800 */
[----:B------:R-:W-:Y:S04]  /*5bc60*/  LDS R13, [R51+0x20080] ;  /* 0x02008000330d7984 */ /* 0x000fe80000000800 */
[----:B------:R-:W1:Y:S04]  /*5bc70*/  LDS R15, [R51+0x20880] ;  /* 0x02088000330f7984 */ /* 0x000e680000000800 */
        /* <DEDUP_REMOVED lines=12> */
[----:B------:R-:W-:Y:S04]  /*5bd40*/  LDSM.16.M88.4 R112, [R0+0x3000] ;  /* 0x003000000070783b */ /* 0x000fe80000000200 */
        /* <DEDUP_REMOVED lines=12> */
[----:B------:R-:W-:Y:S04]  /*5be10*/  LDS R48, [R49+0x21180] ;  /* 0x0211800031307984 */ /* 0x000fe80000000800 */
[----:B------:R-:W-:Y:S01]  /*5be20*/  LDS R50, [R49+0x21980] ;  /* 0x0219800031327984 */ /* 0x000fe20000000800 */
[-C--:B---3--:R-:W-:Y:S03]  /*5be30*/  HMMA.1688.F32.TF32 R232, R8, R204.reuse, R44 ;  /* 0x000000cc08e8723c */ /* 0x088fe6000008102c */
[----:B------:R-:W3:Y:S04]  /*5be40*/  LDL.LU.64 R44, [R1+0x2450] ;  /* 0x00245000012c7983 */ /* 0x000ee80000300a00 */
[----:B------:R-:W3:Y:S04]  /*5be50*/  LDL.LU.64 R46, [R1+0x2458] ;  /* 0x00245800012e7983 */ /* 0x000ee80000300a00 */
[----:B------:R-:W-:Y:S04]  /*5be60*/  LDS R64, [R65+0x21180] ;  /* 0x0211800041407984 */ /* 0x000fe80000000800 */
[----:B------:R-:W-:Y:S01]  /*5be70*/  LDS R66, [R65+0x21980] ;  /* 0x0219800041427984 */ /* 0x000fe20000000800 */
[-C--:B--2---:R-:W-:Y:S03]  /*5be80*/  HMMA.1688.F32.TF32 R216, R28, R204.reuse, R40 ;  /* 0x000000cc1cd8723c */ /* 0x084fe60000081028 */
[----:B------:R-:W2:Y:S04]  /*5be90*/  LDL.LU.64 R40, [R1+0x2440] ;  /* 0x0024400001287983 */ /* 0x000ea80000300a00 */
[----:B------:R-:W2:Y:S01]  /*5bea0*/  LDL.LU.64 R42, [R1+0x2448] ;  /* 0x00244800012a7983 */ /* 0x000ea20000300a00 */
[----:B----4-:R-:W-:Y:S08]  /*5beb0*/  HMMA.1688.F32.TF32 R220, R32, R204, R72 ;  /* 0x000000cc20dc723c */ /* 0x010ff00000081048 */
[-C--:B-----5:R-:W-:Y:S01]  /*5bec0*/  HMMA.1688.F32.TF32 R72, R4, R68.reuse, R56 ;  /* 0x000000440448723c */ /* 0x0a0fe20000081038 */
[----:B------:R-:W4:Y:S07]  /*5bed0*/  LDL.LU.64 R56, [R1+0x2430] ;  /* 0x0024300001387983 */ /* 0x000f2e0000300a00 */
[-C--:B------:R-:W-:Y:S11]  /*5bee0*/  HMMA.1688.F32.TF32 R248, R8, R68.reuse, R36 ;  /* 0x0000004408f8723c */ /* 0x080ff60000081024 */
[----:B------:R-:W-:Y:S04]  /*5bef0*/  @!UPT UIADD3 URZ, URZ, URZ, URZ ;  /* 0x0000003f3f3ff290 */ /* 0x000fe8000fffe03f */
[----:B------:R-:W-:Y:S04]  /*5bf00*/  STL.64 [R1], R72 ;  /* 0x0000004801007387 */ /* 0x000fe80000100a00 */
[----:B------:R-:W-:Y:S04]  /*5bf10*/  STL.64 [R1+0x8], R74 ;  /* 0x0000084a01007387 */ /* 0x000fe80000100a00 */
[----:B------:R-:W4:Y:S04]  /*5bf20*/  LDL.LU.64 R58, [R1+0x2438] ;  /* 0x00243800013a7983 */ /* 0x000f280000300a00 */
[----:B------:R-:W5:Y:S04]  /*5bf30*/  LDL.LU.64 R36, [R1+0x2420] ;  /* 0x0024200001247983 */ /* 0x000f680000300a00 */
[----:B------:R-:W5:Y:S01]  /*5bf40*/  LDL.LU.64 R38, [R1+0x2428] ;  /* 0x0024280001267983 */ /* 0x000f620000300a00 */
[-C--:B-1----:R-:W-:Y:S08]  /*5bf50*/  HMMA.1688.F32.TF32 R244, R12, R68.reuse, R60 ;  /* 0x000000440cf4723c */ /* 0x082ff0000008103c */
[-C--:B------:R-:W-:Y:S01]  /*5bf60*/  HMMA.1688.F32.TF32 R240, R16, R68.reuse, R52 ;  /* 0x0000004410f0723c */ /* 0x080fe20000081034 */
        /* <DEDUP_REMOVED lines=8> */
[----:B------:R-:W4:Y:S04]  /*5bff0*/  LDL.LU.64 R52, [R1+0x23f0] ;  /* 0x0023f00001347983 */ /* 0x000f280000300a00 */
[----:B------:R-:W4:Y:S04]  /*5c000*/  LDL.LU.64 R54, [R1+0x23f8] ;  /* 0x0023f80001367983 */ /* 0x000f280000300a00 */
[----:B------:R-:W-:Y:S04]  /*5c010*/  STL [R1+0x5864], R240 ;  /* 0x005864f001007387 */ /* 0x000fe80000100800 */
[----:B------:R-:W-:Y:S04]  /*5c020*/  STL [R1+0x5860], R241 ;  /* 0x005860f101007387 */ /* 0x000fe80000100800 */
[----:B------:R-:W-:Y:S04]  /*5c030*/  STL [R1+0x585c], R242 ;  /* 0x00585cf201007387 */ /* 0x000fe80000100800 */
[----:B------:R-:W-:Y:S04]  /*5c040*/  STL [R1+0x5830], R243 ;  /* 0x005830f301007387 */ /* 0x000fe80000100800 */
[----:B------:R-:W4:Y:S01]  /*5c050*/  LDSM.16.M88.4 R72, [R0+0x800] ;  /* 0x000800000048783b */ /* 0x000f220000000200 */
[-C--:B---3--:R-:W-:Y:S03]  /*5c060*/  HMMA.1688.F32.TF32 R188, R20, R68.reuse, R44 ;  /* 0x0000004414bc723c */ /* 0x088fe6000008102c */
[----:B------:R-:W3:Y:S04]  /*5c070*/  LDL.LU.64 R44, [R1+0x23e0] ;  /* 0x0023e000012c7983 */ /* 0x000ee80000300a00 */
[----:B------:R-:W3:Y:S11]  /*5c080*/  LDL.LU.64 R46, [R1+0x23e8] ;  /* 0x0023e800012e7983 */ /* 0x000ef60000300a00 */
[----:B------:R-:W-:Y:S05]  /*5c090*/  @!UPT UIADD3 URZ, URZ, URZ, URZ ;  /* 0x0000003f3f3ff290 */ /* 0x000fea000fffe03f */
[----:B------:R-:W-:Y:S04]  /*5c0a0*/  STL [R1+0x586c], R188 ;  /* 0x00586cbc01007387 */ /* 0x000fe80000100800 */
[----:B------:R-:W-:Y:S04]  /*5c0b0*/  STL [R1+0x5868], R189 ;  /* 0x005868bd01007387 */ /* 0x000fe80000100800 */
[----:B------:R-:W-:Y:S04]  /*5c0c0*/  STL [R1+0x582c], R190 ;  /* 0x00582cbe01007387 */ /* 0x000fe80000100800 */
[----:B------:R-:W-:Y:S01]  /*5c0d0*/  STL [R1+0x5828], R191 ;  /* 0x005828bf01007387 */ /* 0x000fe20000100800 */
[-C--:B--2---:R-:W-:Y:S03]  /*5c0e0*/  HMMA.1688.F32.TF32 R192, R24, R68.reuse, R40 ;  /* 0x0000004418c0723c */ /* 0x084fe60000081028 */
[----:B------:R-:W2:Y:S04]  /*5c0f0*/  LDL.LU.64 R40, [R1+0x23d0] ;  /* 0x0023d00001287983 */ /* 0x000ea80000300a00 */
[----:B------:R-:W2:Y:S11]  /*5c100*/  LDL.LU.64 R42, [R1+0x23d8] ;  /* 0x0023d800012a7983 */ /* 0x000eb60000300a00 */
[----:B------:R-:W-:Y:S05]  /*5c110*/  @!UPT UIADD3 URZ, URZ, URZ, URZ ;  /* 0x0000003f3f3ff290 */ /* 0x000fea000fffe03f */
[----:B------:R-:W-:Y:S04]  /*5c120*/  STL [R1+0x587c], R192 ;  /* 0x00587cc001007387 */ /* 0x000fe80000100800 */
[----:B------:R-:W-:Y:S04]  /*5c130*/  STL [R1+0x5878], R193 ;  /* 0x005878c101007387 */ /* 0x000fe80000100800 */
[----:B------:R-:W-:Y:S04]  /*5c140*/  STL [R1+0x5874], R194 ;  /* 0x005874c201007387 */ /* 0x000fe80000100800 */
[----:B------:R-:W-:Y:S01]  /*5c150*/  STL [R1+0x5870], R195 ;  /* 0x005870c301007387 */ /* 0x000fe20000100800 */
[----:B-----5:R-:W-:Y:S03]  /*5c160*/  HMMA.1688.F32.TF32 R200, R32, R68, R36 ;  /* 0x0000004420c8723c */ /* 0x020fe60000081024 */
[----:B------:R-:W5:Y:S04]  /*5c170*/  LDL.LU.64 R36, [R1+0x23c0] ;  /* 0x0023c00001247983 */ /* 0x000f680000300a00 */
[----:B------:R-:W5:Y:S01]  /*5c180*/  LDL.LU.64 R38, [R1+0x23c8] ;  /* 0x0023c80001267983 */ /* 0x000f620000300a00 */
[-C--:B------:R-:W-:Y:S03]  /*5c190*/  HMMA.1688.F32.TF32 R208, R20, R204.reuse, R80 ;  /* 0x000000cc14d0723c */ /* 0x080fe60000081050 */
[----:B------:R-:W1:Y:S05]  /*5c1a0*/  LDSM.16.M88.4 R80, [R0+0x1000] ;  /* 0x001000000050783b */ /* 0x000e6a0000000200 */
[-C--:B------:R-:W-:Y:S01]  /*5c1b0*/  HMMA.1688.F32.TF32 R236, R16, R204.reuse, R84 ;  /* 0x000000cc10ec723c */ /* 0x080fe20000081054 */
[----:B------:R-:W1:Y:S07]  /*5c1c0*/  LDSM.16.M88.4 R84, [R0+0x1400] ;  /* 0x001400000054783b */ /* 0x000e6e0000000200 */
[----:B------:R-:W-:Y:S08]  /*5c1d0*/  HMMA.1688.F32.TF32 R228, R12, R204, R88 ;  /* 0x000000cc0ce4723c */ /* 0x000ff00000081058 */
[----:B----4-:R-:W-:Y:S01]  /*5c1e0*/  HMMA.1688.F32.TF32 R52, R4, R72, R52 ;  /* 0x000000480434723c */ /* 0x010fe20000081034 */
[----:B-1----:R-:W-:Y:S04]  /*5c1f0*/  STL [R1+0x57f4], R82 ;  /* 0x0057f45201007387 */ /* 0x002fe80000100800 */
[----:B------:R-:W-:Y:S04]  /*5c200*/  STL [R1+0x57f0], R83 ;  /* 0x0057f05301007387 */ /* 0x000fe80000100800 */
[----:B------:R-:W-:Y:S04]  /*5c210*/  STL [R1+0x57fc], R86 ;  /* 0x0057fc5601007387 */ /* 0x000fe80000100800 */
[----:B------:R-:W-:Y:S01]  /*5c220*/  STL [R1+0x57f8], R87 ;  /* 0x0057f85701007387 */ /* 0x000fe20000100800 */
[----:B------:R-:W-:Y:S03]  /*5c230*/  HMMA.1688.F32.TF32 R196, R28, R68, R56 ;  /* 0x000000441cc4723c */ /* 0x000fe60000081038 */
[----:B------:R-:W4:Y:S04]  /*5c240*/  LDL.LU.64 R88, [R1+0x23b0] ;  /* 0x0023b00001587983 */ /* 0x000f280000300a00 */
[----:B------:R-:W4:Y:S04]  /*5c250*/  LDL.LU.64 R90, [R1+0x23b8] ;  /* 0x0023b800015a7983 */ /* 0x000f280000300a00 */
[----:B------:R-:W4:Y:S04]  /*5c260*/  LDL.LU.64 R60, [R1+0x23a0] ;  /* 0x0023a000013c7983 */ /* 0x000f280000300a00 */
[----:B------:R-:W4:Y:S04]  /*5c270*/  LDL.LU.64 R62, [R1+0x23a8] ;  /* 0x0023a800013e7983 */ /* 0x000f280000300a00 */
[----:B------:R-:W4:Y:S04]  /*5c280*/  LDL.LU.64 R56, [R1+0x2390] ;  /* 0x0023900001387983 */ /* 0x000f280000300a00 */
[----:B------:R-:W4:Y:S01]  /*5c290*/  LDL.LU.64 R58, [R1+0x2398] ;  /* 0x00239800013a7983 */ /* 0x000f220000300a00 */
[----:B------:R-:W-:Y:S01]  /*5c2a0*/  IMAD.MOV.U32 R248, RZ, RZ, R52 ;  /* 0x000000fffff87224 */ /* 0x000fe200078e0034 */
[----:B------:R-:W-:Y:S01]  /*5c2b0*/  MOV R251, R55 ;  /* 0x0000003700fb7202 */ /* 0x000fe20000000f00 */
[----:B------:R-:W-:-:S02]  /*5c2c0*/  IMAD.MOV.U32 R249, RZ, RZ, R53 ;  /* 0x000000fffff97224 */ /* 0x000fc400078e0035 */
[----:B------:R-:W-:Y:S01]  /*5c2d0*/  IMAD.MOV.U32 R250, RZ, RZ, R54 ;  /* 0x000000fffffa7224 */ /* 0x000fe200078e0036 */
[----:B------:R-:W4:Y:S04]  /*5c2e0*/  LDL.LU.64 R52, [R1+0x2380] ;  /* 0x0023800001347983 */ /* 0x000f280000300a00 */
[----:B------:R-:W4:Y:S01]  /*5c2f0*/  LDL.LU.64 R54, [R1+0x2388] ;  /* 0x0023880001367983 */ /* 0x000f220000300a00 */
[----:B---3--:R-:W-:Y:S11]  /*5c300*/  HMMA.1688.F32.TF32 R44, R8, R72, R44 ;  /* 0x00000048082c723c */ /* 0x008ff6000008102c */
[----:B------:R-:W-:Y:S11]  /*5c310*/  @!UPT UIADD3 URZ, URZ, URZ, URZ ;  /* 0x0000003f3f3ff290 */ /* 0x000ff6000fffe03f */
[----:B------:R-:W-:Y:S02]  /*5c320*/  @!UPT UIADD3 URZ, URZ, URZ, URZ ;  /* 0x0000003f3f3ff290 */ /* 0x000fe4000fffe03f */
[----:B------:R-:W-:Y:S02]  /*5c330*/  IMAD.MOV.U32 R70, RZ, RZ, R44 ;  /* 0x000000ffff467224 */ /* 0x000fe400078e002c */
[----:B------:R-:W-:Y:S02]  /*5c340*/  IMAD.MOV.U32 R71, RZ, RZ, R45 ;  /* 0x000000ffff477224 */ /* 0x000fe400078e002d */
[----:B------:R-:W-:Y:S01]  /*5c350*/  IMAD.MOV.U32 R247, RZ, RZ, R46 ;  /* 0x000000fffff77224 */ /* 0x000fe200078e002e */
[----:B------:R-:W3:Y:S01]  /*5c360*/  LDL.LU.64 R44, [R1+0x2360] ;  /* 0x00236000012c7983 */ /* 0x000ee20000300a00 */
[----:B------:R-:W-:-:S03]  /*5c370*/  IMAD.MOV.U32 R243, RZ, RZ, R47 ;  /* 0x000000fffff37224 */ /* 0x000fc600078e002f */
[----:B------:R-:W3:Y:S01]  /*5c380*/  LDL.LU.64 R46, [R1+0x2368] ;  /* 0x00236800012e7983 */ /* 0x000ee20000300a00 */
[----:B--2---:R-:W-:Y:S11]  /*5c390*/  HMMA.1688.F32.TF32 R40, R12, R72, R40 ;  /* 0x000000480c28723c */ /* 0x004ff60000081028 */
[----:B------:R-:W-:Y:S11]  /*5c3a0*/  @!UPT UIADD3 URZ, URZ, URZ, URZ ;  /* 0x0000003f3f3ff290 */ /* 0x000ff6000fffe03f */
[----:B------:R-:W-:Y:S02]  /*5c3b0*/  @!UPT UIADD3 URZ, URZ, URZ, URZ ;  /* 0x0000003f3f3ff290 */ /* 0x000fe4000fffe03f */
[----:B------:R-:W-:Y:S02]  /*5c3c0*/  IMAD.MOV.U32 R242, RZ, RZ, R40 ;  /* 0x000000fffff27224 */ /* 0x000fe400078e0028 */
[----:B------:R-:W-:Y:S02]  /*5c3d0*/  IMAD.MOV.U32 R244, RZ, RZ, R41 ;  /* 0x000000fffff47224 */ /* 0x000fe400078e0029 */
[----:B------:R-:W-:Y:S01]  /*5c3e0*/  IMAD.MOV.U32 R245, RZ, RZ, R42 ;  /* 0x000000fffff57224 */ /* 0x000fe200078e002a */
[----:B------:R-:W2:Y:S01]  /*5c3f0*/  LDL.LU.64 R40, [R1+0x2350] ;  /* 0x0023500001287983 */ /* 0x000ea20000300a00 */
[----:B------:R-:W-:-:S03]  /*5c400*/  IMAD.MOV.U32 R246, RZ, RZ, R43 ;  /* 0x000000fffff67224 */ /* 0x000fc600078e002b */
[----:B------:R-:W2:Y:S01]  /*5c410*/  LDL.LU.64 R42, [R1+0x2358] ;  /* 0x00235800012a7983 */ /* 0x000ea20000300a00 */
[----:B-----5:R-:W-:Y:S11]  /*5c420*/  HMMA.1688.F32.TF32 R36, R16, R72, R36 ;  /* 0x000000481024723c */ /* 0x020ff60000081024 */
[----:B------:R-:W-:Y:S11]  /*5c430*/  @!UPT UIADD3 URZ, URZ, URZ, URZ ;  /* 0x0000003f3f3ff290 */ /* 0x000ff6000fffe03f */
[----:B------:R-:W-:Y:S02]  /*5c440*/  @!UPT UIADD3 URZ, URZ, URZ, URZ ;  /* 0x0000003f3f3ff290 */ /* 0x000fe4000fffe03f */
[----:B------:R-:W-:Y:S01]  /*5c450*/  IMAD.MOV.U32 R188, RZ, RZ, R36 ;  /* 0x000000ffffbc7224 */ /* 0x000fe200078e0024 */
[----:B------:R-:W-:Y:S01]  /*5c460*/  MOV R241, R39 ;  /* 0x0000002700f17202 */ /* 0x000fe20000000f00 */
[----:B------:R-:W-:Y:S02]  /*5c470*/  IMAD.MOV.U32 R189, RZ, RZ, R37 ;  /* 0x000000ffffbd7224 */ /* 0x000fe400078e0025 */
[----:B------:R-:W-:Y:S01]  /*5c480*/  IMAD.MOV.U32 R240, RZ, RZ, R38 ;  /* 0x000000fffff07224 */ /* 0x000fe200078e0026 */
[----:B------:R-:W5:Y:S04]  /*5c490*/  LDL.LU.64 R36, [R1+0x2340] ;  /* 0x0023400001247983 */ /* 0x000f680000300a00 */
[----:B------:R-:W5:Y:S01]  /*5c4a0*/  LDL.LU.64 R38, [R1+0x2348] ;  /* 0x0023480001267983 */ /* 0x000f620000300a00 */
[-C--:B------:R-:W-:Y:S03]  /*5c4b0*/  HMMA.1688.F32.TF32 R212, R24, R204.reuse, R76 ;  /* 0x000000cc18d4723c */ /* 0x080fe6000008104c */
[----:B------:R-:W3:Y:S04]  /*5c4c0*/  LDSM.16.M88.4 R76, [R0+0xc00] ;  /* 0x000c0000004c783b */ /* 0x000ee80000000200 */
[----:B------:R-:W5:Y:S04]  /*5c4d0*/  LDL.LU.64 R108, [R1+0x2330] ;  /* 0x00233000016c7983 */ /* 0x000f680000300a00 */
[----:B------:R-:W5:Y:S01]  /*5c4e0*/  LDL.LU.64 R110, [R1+0x2338] ;  /* 0x00233800016e7983 */ /* 0x000f620000300a00 */
[----:B------:R-:W-:Y:S08]  /*5c4f0*/  HMMA.1688.F32.TF32 R224, R4, R204, R92 ;  /* 0x000000cc04e0723c */ /* 0x000ff0000008105c */
[-C--:B----4-:R-:W-:Y:S08]  /*5c500*/  HMMA.1688.F32.TF32 R56, R28, R72.reuse, R56 ;  /* 0x000000481c38723c */ /* 0x090ff00000081038 */
[-C--:B------:R-:W-:Y:S11]  /*5c510*/  HMMA.1688.F32.TF32 R52, R32, R72.reuse, R52 ;  /* 0x000000482034723c */ /* 0x080ff60000081034 */
[----:B------:R-:W-:Y:S04]  /*5c520*/  @!UPT UIADD3 URZ, URZ, URZ, URZ ;  /* 0x0000003f3f3ff290 */ /* 0x000fe8000fffe03f */
[----:B------:R-:W-:Y:S04]  /*5c530*/  STL.64 [R1+0x20], R56 ;  /* 0x0000203801007387 */ /* 0x000fe80000100a00 */
[----:B------:R-:W-:Y:S04]  /*5c540*/  STL.64 [R1+0x28], R58 ;  /* 0x0000283a01007387 */ /* 0x000fe80000100a00 */
        /* <DEDUP_REMOVED lines=8> */
[-C--:B------:R-:W-:Y:S08]  /*5c5d0*/  HMMA.1688.F32.TF32 R88, R20, R72.reuse, R88 ;  /* 0x000000481458723c */ /* 0x080ff00000081058 */
[----:B------:R-:W-:Y:S11]  /*5c5e0*/  HMMA.1688.F32.TF32 R60, R24, R72, R60 ;  /* 0x00000048183c723c */ /* 0x000ff6000008103c */
[----:B------:R-:W-:Y:S05]  /*5c5f0*/  @!UPT UIADD3 URZ, URZ, URZ, URZ ;  /* 0x0000003f3f3ff290 */ /* 0x000fea000fffe03f */
[----:B------:R-:W-:Y:S02]  /*5c600*/  IMAD.MOV.U32 R192, RZ, RZ, R88 ;  /* 0x000000ffffc07224 */ /* 0x000fe400078e0058 */
[----:B------:R-:W-:Y:S02]  /*5c610*/  IMAD.MOV.U32 R193, RZ, RZ, R89 ;  /* 0x000000ffffc17224 */ /* 0x000fe400078e0059 */
[----:B------:R-:W-:Y:S02]  /*5c620*/  IMAD.MOV.U32 R194, RZ, RZ, R90 ;  /* 0x000000ffffc27224 */ /* 0x000fe400078e005a */
[----:B------:R-:W-:Y:S01]  /*5c630*/  IMAD.MOV.U32 R195, RZ, RZ, R91 ;  /* 0x000000ffffc37224 */ /* 0x000fe200078e005b */
[-C--:B---3--:R-:W-:Y:S11]  /*5c640*/  HMMA.1688.F32.TF32 R44, R4, R76.reuse, R44 ;  /* 0x0000004c042c723c */ /* 0x088ff6000008102c */
[----:B------:R-:W-:Y:S11]  /*5c650*/  @!UPT UIADD3 URZ, URZ, URZ, URZ ;  /* 0x0000003f3f3ff290 */ /* 0x000ff6000fffe03f */
[----:B------:R-:W-:Y:S01]  /*5c660*/  @!UPT UIADD3 URZ, URZ, URZ, URZ ;  /* 0x0000003f3f3ff290 */ /* 0x000fe2000fffe03f */
[----:B------:R-:W-:Y:S04]  /*5c670*/  STL.64 [R1+0x100], R44 ;  /* 0x0001002c01007387 */ /* 0x000fe80000100a00 */
[----:B------:R-:W-:Y:S04]  /*5c680*/  STL.64 [R1+0x108], R46 ;  /* 0x0001082e01007387 */ /* 0x000fe80000100a00 */
[----:B------:R-:W3:Y:S04]  /*5c690*/  LDL.LU.64 R92, [R1+0x22f0] ;  /* 0x0022f000015c7983 */ /* 0x000ee80000300a00 */
[----:B------:R-:W3:Y:S01]  /*5c6a0*/  LDL.LU.64 R94, [R1+0x22f8] ;  /* 0x0022f800015e7983 */ /* 0x000ee20000300a00 */
[-C--:B--2---:R-:W-:Y:S11]  /*5c6b0*/  HMMA.1688.F32.TF32 R40, R8, R76.reuse, R40 ;  /* 0x0000004c0828723c */ /* 0x084ff60000081028 */
[----:B------:R-:W-:Y:S11]  /*5c6c0*/  @!UPT UIADD3 URZ, URZ, URZ, URZ ;  /* 0x0000003f3f3ff290 */ /* 0x000ff6000fffe03f */
[----:B------:R-:W-:Y:S01]  /*5c6d0*/  @!UPT UIADD3 URZ, URZ, URZ, URZ ;  /* 0x0000003f3f3ff290 */ /* 0x000fe2000fffe03f */
[----:B------:R1:W-:Y:S04]  /*5c6e0*/  STL.64 [R1+0xf0], R40 ;  /* 0x0000f02801007387 */ /* 0x0003e80000100a00 */
[----:B------:R2:W-:Y:S04]  /*5c6f0*/  STL.64 [R1+0xf8], R42 ;  /* 0x0000f82a01007387 */ /* 0x0005e80000100a00 */
[----:B-1----:R-:W3:Y:S04]  /*5c700*/  LDL.LU.64 R40, [R1+0x22b0] ;  /* 0x0022b00001287983 */ /* 0x002ee80000300a00 */
[----:B--2---:R-:W2:Y:S01]  /*5c710*/  LDL.LU.64 R42, [R1+0x22b8] ;  /* 0x0022b800012a7983 */ /* 0x004ea20000300a00 */
[----:B-----5:R-:W-:Y:S03]  /*5c720*/  HMMA.1688.F32.TF32 R36, R12, R76, R36 ;  /* 0x0000004c0c24723c */ /* 0x020fe60000081024 */
[----:B------:R-:W5:Y:S01]  /*5c730*/  LDL.LU.64 R88, [R1+0x22a0] ;  /* 0x0022a00001587983 */ /* 0x000f620000300a00 */
[----:B------:R-:W-:-:S03]  /*5c740*/  IMAD.MOV.U32 R190, RZ, RZ, R60 ;  /* 0x000000ffffbe7224 */ /* 0x000fc600078e003c */
[----:B------:R-:W5:Y:S01]  /*5c750*/  LDL.LU.64 R90, [R1+0x22a8] ;  /* 0x0022a800015a7983 */ /* 0x000f620000300a00 */
[----:B------:R-:W-:Y:S02]  /*5c760*/  IMAD.MOV.U32 R191, RZ, RZ, R61 ;  /* 0x000000ffffbf7224 */ /* 0x000fe400078e003d */
[----:B------:R-:W-:Y:S02]  /*5c770*/  IMAD.MOV.U32 R69, RZ, RZ, R62 ;  /* 0x000000ffff457224 */ /* 0x000fe400078e003e */
[----:B------:R-:W-:-:S11]  /*5c780*/  IMAD.MOV.U32 R68, RZ, RZ, R63 ;  /* 0x000000ffff447224 */ /* 0x000fd600078e003f */
[----:B------:R1:W-:Y:S04]  /*5c790*/  STL.64 [R1+0xe0], R36 ;  /* 0x0000e02401007387 */ /* 0x0003e80000100a00 */
[----:B------:R1:W-:Y:S04]  /*5c7a0*/  STL.64 [R1+0xe8], R38 ;  /* 0x0000e82601007387 */ /* 0x0003e80000100a00 */
[----:B------:R-:W5:Y:S04]  /*5c7b0*/  LDL.LU.64 R60, [R1+0x2290] ;  /* 0x00229000013c7983 */ /* 0x000f680000300a00 */
[----:B------:R-:W5:Y:S04]  /*5c7c0*/  LDL.LU.64 R62, [R1+0x2298] ;  /* 0x00229800013e7983 */ /* 0x000f680000300a00 */
[----:B------:R-:W5:Y:S04]  /*5c7d0*/  LDL.LU.64 R56, [R1+0x2280] ;  /* 0x0022800001387983 */ /* 0x000f680000300a00 */
[----:B------:R-:W5:Y:S04]  /*5c7e0*/  LDL.LU.64 R58, [R1+0x2288] ;  /* 0x00228800013a7983 */ /* 0x000f680000300a00 */
[----:B------:R-:W5:Y:S04]  /*5c7f0*/  LDL.LU.64 R52, [R1+0x2270] ;  /* 0x0022700001347983 */ /* 0x000f680000300a00 */
[----:B------:R-:W5:Y:S04]  /*5c800*/  LDL.LU.64 R54, [R1+0x2278] ;  /* 0x0022780001367983 */ /* 0x000f680000300a00 */
[----:B------:R-:W5:Y:S04]  /*5c810*/  LDL.LU.64 R44, [R1+0x2260] ;  /* 0x00226000012c7983 */ /* 0x000f680000300a00 */
[----:B------:R-:W5:Y:S04]  /*5c820*/  LDL.LU.64 R46, [R1+0x2268] ;  /* 0x00226800012e7983 */ /* 0x000f680000300a00 */
[----:B-1----:R-:W5:Y:S04]  /*5c830*/  LDL.LU.64 R36, [R1+0x2250] ;  /* 0x0022500001247983 */ /* 0x002f680000300a00 */
[----:B------:R-:W5:Y:S01]  /*5c840*/  LDL.LU.64 R38, [R1+0x2258] ;  /* 0x0022580001267983 */ /* 0x000f620000300a00 */
[-C--:B------:R-:W-:Y:S08]  /*5c850*/  HMMA.1688.F32.TF32 R108, R16, R76.reuse, R108 ;  /* 0x0000004c106c723c */ /* 0x080ff0000008106c */
[-C--:B----4-:R-:W-:Y:S08]  /*5c860*/  HMMA.1688.F32.TF32 R104, R20, R76.reuse, R104 ;  /* 0x0000004c1468723c */ /* 0x090ff00000081068 */
[-C--:B------:R-:W-:Y:S08]  /*5c870*/  HMMA.1688.F32.TF32 R100, R24, R76.reuse, R100 ;  /* 0x0000004c1864723c */ /* 0x080ff00000081064 */
[-C--:B------:R-:W-:Y:S01]  /*5c880*/  HMMA.1688.F32.TF32 R96, R28, R76.reuse, R96 ;  /* 0x0000004c1c60723c */ /* 0x080fe20000081060 */
        /* <DEDUP_REMOVED lines=8> */
[----:B------:R-:W-:Y:S04]  /*5c910*/  LDSM.16.M88.4 R96, [R0+0x2000] ;  /* 0x002000000060783b */ /* 0x000fe80000000200 */
[----:B------:R-:W-:Y:S04]  /*5c920*/  LDSM.16.M88.4 R100, [R0+0x2400] ;  /* 0x002400000064783b */ /* 0x000fe80000000200 */
[----:B------:R-:W-:Y:S04]  /*5c930*/  LDSM.16.M88.4 R104, [R0+0x2800] ;  /* 0x002800000068783b */ /* 0x000fe80000000200 */
[----:B------:R-:W-:Y:S01]  /*5c940*/  LDSM.16.M88.4 R108, [R0+0x2c00] ;  /* 0x002c0000006c783b */ /* 0x000fe20000000200 */
[----:B---3--:R-:W-:Y:S11]  /*5c950*/  HMMA.1688.F32.TF32 R92, R32, R76, R92 ;  /* 0x0000004c205c723c */ /* 0x008ff6000008105c */
[----:B------:R-:W-:Y:S11]  /*5c960*/  @!UPT UIADD3 URZ, URZ, URZ, URZ ;  /* 0x0000003f3f3ff290 */ /* 0x000ff6000fffe03f */
[----:B------:R-:W-:Y:S01]  /*5c970*/  @!UPT UIADD3 URZ, URZ, URZ, URZ ;  /* 0x0000003f3f3ff290 */ /* 0x000fe2000fffe03f */
[----:B------:R-:W-:Y:S04]  /*5c980*/  STL.64 [R1+0x90], R92 ;  /* 0x0000905c01007387 */ /* 0x000fe80000100a00 */
[----:B------:R2:W-:Y:S02]  /*5c990*/  STL.64 [R1+0x5820], R78 ;  /* 0x0058204e01007387 */ /* 0x0005e40000100a00 */
[-C--:B--2---:R-:W-:Y:S02]  /*5c9a0*/  HMMA.1688.F32.TF32 R76, R4, R80.reuse, R40 ;  /* 0x00000050044c723c */ /* 0x084fe40000081028 */
[----:B------:R-:W2:Y:S04]  /*5c9b0*/  LDL.LU.64 R40, [R1+0x2240] ;  /* 0x0022400001287983 */ /* 0x000ea80000300a00 */
[----:B------:R-:W2:Y:S11]  /*5c9c0*/  LDL.LU.64 R42, [R1+0x2248] ;  /* 0x00224800012a7983 */ /* 0x000eb60000300a00 */
[----:B------:R-:W-:Y:S06]  /*5c9d0*/  @!UPT UIADD3 URZ, URZ, URZ, URZ ;  /* 0x0000003f3f3ff290 */ /* 0x000fec000fffe03f */
[----:B------:R-:W-:Y:S04]  /*5c9e0*/  STL.64 [R1+0x180], R76 ;  /* 0x0001804c01007387 */ /* 0x000fe80000100a00 */
[----:B------:R5:W-:Y:S02]  /*5c9f0*/  STL.64 [R1+0x188], R78 ;  /* 0x0001884e01007387 */ /* 0x000be40000100a00 */
[-C--:B-----5:R-:W-:Y:S08]  /*5ca00*/  HMMA.1688.F32.TF32 R76, R8, R80.reuse, R88 ;  /* 0x00000050084c723c */ /* 0x0a0ff00000081058 */
[-C--:B------:R-:W-:Y:S08]  /*5ca10*/  HMMA.1688.F32.TF32 R60, R12, R80.reuse, R60 ;  /* 0x000000500c3c723c */ /* 0x080ff0000008103c */
[-C--:B------:R-:W-:Y:S08]  /*5ca20*/  HMMA.1688.F32.TF32 R56, R16, R80.reuse, R56 ;  /* 0x000000501038723c */ /* 0x080ff00000081038 */
[-C--:B------:R-:W-:Y:S08]  /*5ca30*/  HMMA.1688.F32.TF32 R52, R20, R80.reuse, R52 ;  /* 0x000000501434723c */ /* 0x080ff00000081034 */
[-C--:B------:R-:W-:Y:S01]  /*5ca40*/  HMMA.1688.F32.TF32 R44, R24, R80.reuse, R44 ;  /* 0x00000050182c723c */ /* 0x080fe2000008102c */
[----:B------:R1:W-:Y:S04]  /*5ca50*/  STL.64 [R1+0x170], R76 ;  /* 0x0001704c01007387 */ /* 0x0003e80000100a00 */
[----:B------:R3:W-:Y:S04]  /*5ca60*/  STL.64 [R1+0x178], R78 ;  /* 0x0001784e01007387 */ /* 0x0007e80000100a00 */
[----:B------:R-:W-:Y:S04]  /*5ca70*/  STL.64 [R1+0x160], R60 ;  /* 0x0001603c01007387 */ /* 0x000fe80000100a00 */
[----:B------:R-:W-:Y:S04]  /*5ca80*/  STL.64 [R1+0x168], R62 ;  /* 0x0001683e01007387 */ /* 0x000fe80000100a00 */
[----:B------:R4:W-:Y:S04]  /*5ca90*/  STL.64 [R1+0x150], R56 ;  /* 0x0001503801007387 */ /* 0x0009e80000100a00 */
[----:B------:R5:W-:Y:S04]  /*5caa0*/  STL.64 [R1+0x158], R58 ;  /* 0x0001583a01007387 */ /* 0x000be80000100a00 */
[----:B------:R1:W-:Y:S04]  /*5cab0*/  STL.64 [R1+0x140], R52 ;  /* 0x0001403401007387 */ /* 0x0003e80000100a00 */
[----:B------:R1:W-:Y:S04]  /*5cac0*/  STL.64 [R1+0x148], R54 ;  /* 0x0001483601007387 */ /* 0x0003e80000100a00 */
[----:B------:R1:W-:Y:S01]  /*5cad0*/  STL.64 [R1+0x130], R44 ;  /* 0x0001302c01007387 */ /* 0x0003e20000100a00 */
[----:B------:R-:W-:Y:S03]  /*5cae0*/  HMMA.1688.F32.TF32 R36, R28, R80, R36 ;  /* 0x000000501c24723c */ /* 0x000fe60000081024 */
[----:B------:R1:W-:Y:S04]  /*5caf0*/  STL.64 [R1+0x138], R46 ;  /* 0x0001382e01007387 */ /* 0x0003e80000100a00 */
[----:B------:R-:W2:Y:S04]  /*5cb00*/  LDL.LU.64 R88, [R1+0x2220] ;  /* 0x0022200001587983 */ /* 0x000ea80000300a00 */
[----:B------:R-:W2:Y:S04]  /*5cb10*/  LDL.LU.64 R90, [R1+0x2228] ;  /* 0x00222800015a7983 */ /* 0x000ea80000300a00 */
[----:B-1----:R-:W2:Y:S04]  /*5cb20*/  LDL.LU.64 R76, [R1+0x2210] ;  /* 0x00221000014c7983 */ /* 0x002ea80000300a00 */
[----:B---3--:R-:W3:Y:S05]  /*5cb30*/  LDL.LU.64 R78, [R1+0x2218] ;  /* 0x00221800014e7983 */ /* 0x008eea0000300a00 */
[----:B------:R-:W-:Y:S01]  /*5cb40*/  IMAD.MOV.U32 R83, RZ, RZ, R36 ;  /* 0x000000ffff537224 */ /* 0x000fe200078e0024 */
[----:B------:R-:W-:Y:S01]  /*5cb50*/  MOV R252, R37 ;  /* 0x0000002500fc7202 */ /* 0x000fe20000000f00 */
[----:B------:R-:W-:Y:S01]  /*5cb60*/  IMAD.MOV.U32 R3, RZ, RZ, R38 ;  /* 0x000000ffff037224 */ /* 0x000fe200078e0026 */
[----:B------:R-:W3:Y:S01]  /*5cb70*/  LDL.LU.64 R36, [R1+0x2200] ;  /* 0x0022000001247983 */ /* 0x000ee20000300a00 */
[----:B------:R-:W-:-:S03]  /*5cb80*/  IMAD.MOV.U32 R2, RZ, RZ, R39 ;  /* 0x000000ffff027224 */ /* 0x000fc600078e0027 */
[----:B------:R-:W3:Y:S04]  /*5cb90*/  LDL.LU.64 R38, [R1+0x2208] ;  /* 0x0022080001267983 */ /* 0x000ee80000300a00 */
[----:B----4-:R-:W4:Y:S04]  /*5cba0*/  LDL.LU.64 R56, [R1+0x21f0] ;  /* 0x0021f00001387983 */ /* 0x010f280000300a00 */
[----:B-----5:R-:W4:Y:S04]  /*5cbb0*/  LDL.LU.64 R58, [R1+0x21f8] ;  /* 0x0021f800013a7983 */ /* 0x020f280000300a00 */
[----:B------:R-:W5:Y:S04]  /*5cbc0*/  LDL.LU.64 R52, [R1+0x21e0] ;  /* 0x0021e00001347983 */ /* 0x000f680000300a00 */
[----:B------:R-:W5:Y:S04]  /*5cbd0*/  LDL.LU.64 R54, [R1+0x21e8] ;  /* 0x0021e80001367983 */ /* 0x000f680000300a00 */
[----:B------:R-:W-:Y:S04]  /*5cbe0*/  STL [R1+0x580c], R2 ;  /* 0x00580c0201007387 */ /* 0x000fe80000100800 */
[----:B------:R-:W-:Y:S04]  /*5cbf0*/  STL [R1+0x5808], R3 ;  /* 0x0058080301007387 */ /* 0x000fe80000100800 */
[----:B------:R-:W-:Y:S04]  /*5cc00*/  STL [R1+0x5804], R83 ;  /* 0x0058045301007387 */ /* 0x000fe80000100800 */
[----:B------:R-:W-:Y:S04]  /*5cc10*/  STL [R1+0x5800], R252 ;  /* 0x005800fc01007387 */ /* 0x000fe80000100800 */
[----:B------:R-:W4:Y:S04]  /*5cc20*/  LDL.LU.64 R44, [R1+0x21d0] ;  /* 0x0021d000012c7983 */ /* 0x000f280000300a00 */
[----:B------:R-:W4:Y:S01]  /*5cc30*/  LDL.LU.64 R46, [R1+0x21d8] ;  /* 0x0021d800012e7983 */ /* 0x000f220000300a00 */
        /* <DEDUP_REMOVED lines=8> */
[----:B------:R-:W2:Y:S04]  /*5ccc0*/  LDL.LU.64 R42, [R1+0x21c8] ;  /* 0x0021c800012a7983 */ /* 0x000ea80000300a00 */
[----:B------:R-:W2:Y:S04]  /*5ccd0*/  LDL.LU.64 R60, [R1+0x21b0] ;  /* 0x0021b000013c7983 */ /* 0x000ea80000300a00 */
[----:B------:R-:W2:Y:S04]  /*5cce0*/  LDL.LU.64 R62, [R1+0x21b8] ;  /* 0x0021b800013e7983 */ /* 0x000ea80000300a00 */
[----:B------:R1:W-:Y:S04]  /*5ccf0*/  STL [R1+0x5818], R81 ;  /* 0x0058185101007387 */ /* 0x0003e80000100800 */
[----:B------:R1:W-:Y:S04]  /*5cd00*/  STL [R1+0x5814], R82 ;  /* 0x0058145201007387 */ /* 0x0003e80000100800 */
[----:B------:R1:W-:Y:S01]  /*5cd10*/  STL [R1+0x5810], R87 ;  /* 0x0058105701007387 */ /* 0x0003e20000100800 */
[-C--:B---3--:R-:W-:Y:S11]  /*5cd20*/  HMMA.1688.F32.TF32 R76, R8, R84.reuse, R76 ;  /* 0x00000054084c723c */ /* 0x088ff6000008104c */
[----:B------:R-:W-:Y:S11]  /*5cd30*/  @!UPT UIADD3 URZ, URZ, URZ, URZ ;  /* 0x0000003f3f3ff290 */ /* 0x000ff6000fffe03f */
[----:B------:R-:W-:Y:S02]  /*5cd40*/  @!UPT UIADD3 URZ, URZ, URZ, URZ ;  /* 0x0000003f3f3ff290 */ /* 0x000fe4000fffe03f */
[----:B-1----:R-:W-:Y:S01]  /*5cd50*/  IMAD.MOV.U32 R81, RZ, RZ, R76 ;  /* 0x000000ffff517224 */ /* 0x002fe200078e004c */
[----:B------:R-:W-:Y:S01]  /*5cd60*/  MOV R82, R77 ;  /* 0x0000004d00527202 */ /* 0x000fe20000000f00 */
[----:B------:R-:W-:Y:S02]  /*5cd70*/  IMAD.MOV.U32 R87, RZ, RZ, R78 ;  /* 0x000000ffff577224 */ /* 0x000fe400078e004e */
[----:B------:R-:W-:Y:S02]  /*5cd80*/  IMAD.MOV.U32 R2, RZ, RZ, R79 ;  /* 0x000000ffff027224 */ /* 0x000fe400078e004f */
[-C--:B------:R-:W-:Y:S01]  /*5cd90*/  HMMA.1688.F32.TF32 R76, R12, R84.reuse, R36 ;  /* 0x000000540c4c723c */ /* 0x080fe20000081024 */
[----:B------:R-:W3:Y:S04]  /*5cda0*/  LDL.LU.64 R36, [R1+0x2180] ;  /* 0x0021800001247983 */ /* 0x000ee80000300a00 */
[----:B------:R-:W3:Y:S11]  /*5cdb0*/  LDL.LU.64 R38, [R1+0x2188] ;  /* 0x0021880001267983 */ /* 0x000ef60000300a00 */
[----:B------:R-:W-:Y:S07]  /*5cdc0*/  @!UPT UIADD3 URZ, URZ, URZ, URZ ;  /* 0x0000003f3f3ff290 */ /* 0x000fee000fffe03f */
[----:B------:R-:W-:Y:S04]  /*5cdd0*/  STL.64 [R1+0x1e0], R76 ;  /* 0x0001e04c01007387 */ /* 0x000fe80000100a00 */
[----:B------:R4:W-:Y:S02]  /*5cde0*/  STL.64 [R1+0x1e8], R78 ;  /* 0x0001e84e01007387 */ /* 0x0009e40000100a00 */
[-C--:B----4-:R-:W-:Y:S02]  /*5cdf0*/  HMMA.1688.F32.TF32 R76, R16, R84.reuse, R56 ;  /* 0x00000054104c723c */ /* 0x090fe40000081038 */
[----:B------:R-:W4:Y:S04]  /*5ce00*/  LDL.LU.64 R56, [R1+0x2170] ;  /* 0x0021700001387983 */ /* 0x000f280000300a00 */
[----:B------:R-:W4:Y:S11]  /*5ce10*/  LDL.LU.64 R58, [R1+0x2178] ;  /* 0x00217800013a7983 */ /* 0x000f360000300a00 */
[----:B------:R-:W-:Y:S06]  /*5ce20*/  @!UPT UIADD3 URZ, URZ, URZ, URZ ;  /* 0x0000003f3f3ff290 */ /* 0x000fec000fffe03f */
[----:B------:R-:W-:Y:S04]  /*5ce30*/  STL.64 [R1+0x1d0], R76 ;  /* 0x0001d04c01007387 */ /* 0x000fe80000100a00 */
[----:B------:R5:W-:Y:S02]  /*5ce40*/  STL.64 [R1+0x1d8], R78 ;  /* 0x0001d84e01007387 */ /* 0x000be40000100a00 */
[-C--:B-----5:R-:W-:Y:S02]  /*5ce50*/  HMMA.1688.F32.TF32 R76, R20, R84.reuse, R52 ;  /* 0x00000054144c723c */ /* 0x0a0fe40000081034 */
[----:B------:R-:W5:Y:S04]  /*5ce60*/  LDL.LU.64 R52, [R1+0x2160] ;  /* 0x0021600001347983 */ /* 0x000f680000300a00 */
[----:B------:R-:W5:Y:S11]  /*5ce70*/  LDL.LU.64 R54, [R1+0x2168] ;  /* 0x0021680001367983 */ /* 0x000f760000300a00 */
[----:B------:R-:W-:Y:S06]  /*5ce80*/  @!UPT UIADD3 URZ, URZ, URZ, URZ ;  /* 0x0000003f3f3ff290 */ /* 0x000fec000fffe03f */
[----:B------:R-:W-:Y:S04]  /*5ce90*/  STL.64 [R1+0x1c0], R76 ;  /* 0x0001c04c01007387 */ /* 0x000fe80000100a00 */
[----:B------:R1:W-:Y:S02]  /*5cea0*/  STL.64 [R1+0x1c8], R78 ;  /* 0x0001c84e01007387 */ /* 0x0003e40000100a00 */
[-C--:B-1----:R-:W-:Y:S02]  /*5ceb0*/  HMMA.1688.F32.TF32 R76, R24, R84.reuse, R44 ;  /* 0x00000054184c723c */ /* 0x082fe4000008102c */
[----:B------:R-:W5:Y:S04]  /*5cec0*/  LDL.LU.64 R44, [R1+0x2150] ;  /* 0x00215000012c7983 */ /* 0x000f680000300a00 */
[----:B------:R-:W5:Y:S02]  /*5ced0*/  LDL.LU.64 R46, [R1+0x2158] ;  /* 0x00215800012e7983 */ /* 0x000f640000300a00 */
[----:B------:R-:W-:Y:S01]  /*5cee0*/  HMMA.1688.F32.TF32 R88, R4, R84, R88 ;  /* 0x000000540458723c */ /* 0x000fe20000081058 */
[----:B------:R-:W-:-:S02]  /*5cef0*/  IMAD.MOV.U32 R73, RZ, RZ, R94 ;  /* 0x000000ffff497224 */ /* 0x000fc400078e005e */
[----:B------:R-:W-:Y:S02]  /*5cf00*/  IMAD.MOV.U32 R72, RZ, RZ, R95 ;  /* 0x000000ffff487224 */ /* 0x000fe400078e005f */
[----:B------:R-:W-:Y:S10]  /*5cf10*/  LDSM.16.M88.4 R92, [R0+0x1c00] ;  /* 0x001c0000005c783b */ /* 0x000ff40000000200 */
[----:B------:R-:W-:Y:S04]  /*5cf20*/  STL.64 [R1+0x1b0], R76 ;  /* 0x0001b04c01007387 */ /* 0x000fe80000100a00 */
[----:B------:R2:W-:Y:S05]  /*5cf30*/  STL.64 [R1+0x1b8], R78 ;  /* 0x0001b84e01007387 */ /* 0x0005ea0000100a00 */
[----:B------:R-:W-:-:S02]  /*5cf40*/  IMAD.MOV.U32 R3, RZ, RZ, R88 ;  /* 0x000000ffff037224 */ /* 0x000fc400078e0058 */
[----:B------:R-:W-:Y:S02]  /*5cf50*/  IMAD.MOV.U32 R83, RZ, RZ, R89 ;  /* 0x000000ffff537224 */ /* 0x000fe400078e0059 */
[----:B------:R-:W-:Y:S02]  /*5cf60*/  IMAD.MOV.U32 R252, RZ, RZ, R90 ;  /* 0x000000fffffc7224 */ /* 0x000fe400078e005a */
[----:B------:R-:W-:Y:S02]  /*5cf70*/  IMAD.MOV.U32 R86, RZ, RZ, R91 ;  /* 0x000000ffff567224 */ /* 0x000fe400078e005b */
[----:B------:R-:W1:Y:S01]  /*5cf80*/  LDSM.16.M88.4 R88, [R0+0x1800] ;  /* 0x001800000058783b */ /* 0x000e620000000200 */
[-C--:B--2---:R-:W-:Y:S03]  /*5cf90*/  HMMA.1688.F32.TF32 R76, R28, R84.reuse, R40 ;  /* 0x000000541c4c723c */ /* 0x084fe60000081028 */
[----:B------:R-:W2:Y:S04]  /*5cfa0*/  LDL.LU.64 R40, [R1+0x2140] ;  /* 0x0021400001287983 */ /* 0x000ea80000300a00 */
[----:B------:R-:W2:Y:S01]  /*5cfb0*/  LDL.LU.64 R42, [R1+0x2148] ;  /* 0x00214800012a7983 */ /* 0x000ea20000300a00 */
[----:B------:R-:W-:Y:S11]  /*5cfc0*/  HMMA.1688.F32.TF32 R60, R32, R84, R60 ;  /* 0x00000054203c723c */ /* 0x000ff6000008103c */
[----:B------:R-:W-:Y:S04]  /*5cfd0*/  @!UPT UIADD3 URZ, URZ, URZ, URZ ;  /* 0x0000003f3f3ff290 */ /* 0x000fe8000fffe03f */
[----:B------:R1:W-:Y:S04]  /*5cfe0*/  STL.64 [R1+0x1a0], R76 ;  /* 0x0001a04c01007387 */ /* 0x0003e80000100a00 */
[----:B------:R1:W-:Y:S04]  /*5cff0*/  STL.64 [R1+0x1a8], R78 ;  /* 0x0001a84e01007387 */ /* 0x0003e80000100a00 */
[----:B-1----:R-:W2:Y:S04]  /*5d000*/  LDL.LU.64 R76, [R1+0x2130] ;  /* 0x00213000014c7983 */ /* 0x002ea80000300a00 */
[----:B------:R-:W2:Y:S04]  /*5d010*/  LDL.LU.64 R78, [R1+0x2138] ;  /* 0x00213800014e7983 */ /* 0x000ea80000300a00 */
[----:B------:R-:W-:Y:S04]  /*5d020*/  STL.64 [R1+0x190], R60 ;  /* 0x0001903c01007387 */ /* 0x000fe80000100a00 */
[----:B------:R3:W-:Y:S04]  /*5d030*/  STL.64 [R1+0x198], R62 ;  /* 0x0001983e01007387 */ /* 0x0007e80000100a00 */
        /* <DEDUP_REMOVED lines=8> */
[-C--:B---3--:R-:W-:Y:S03]  /*5d0c0*/  HMMA.1688.F32.TF32 R60, R4, R88.reuse, R36 ;  /* 0x00000058043c723c */ /* 0x088fe60000081024 */
[----:B------:R-:W3:Y:S04]  /*5d0d0*/  LDL.LU.64 R36, [R1+0x2120] ;  /* 0x0021200001247983 */ /* 0x000ee80000300a00 */
[----:B------:R-:W3:Y:S11]  /*5d0e0*/  LDL.LU.64 R38, [R1+0x2128] ;  /* 0x0021280001267983 */ /* 0x000ef60000300a00 */
[----:B------:R-:W-:Y:S05]  /*5d0f0*/  @!UPT UIADD3 URZ, URZ, URZ, URZ ;  /* 0x0000003f3f3ff290 */ /* 0x000fea000fffe03f */
        /* <DEDUP_REMOVED lines=16> */
[----:B------:R-:W5:Y:S11]  /*5d200*/  LDL.LU.64 R46, [R1+0x20b8] ;  /* 0x0020b800012e7983 */ /* 0x000f760000300a00 */
[----:B------:R-:W-:Y:S06]  /*5d210*/  @!UPT UIADD3 URZ, URZ, URZ, URZ ;  /* 0x0000003f3f3ff290 */ /* 0x000fec000fffe03f */
[----:B------:R-:W-:Y:S04]  /*5d220*/  STL.64 [R1+0x250], R60 ;  /* 0x0002503c01007387 */ /* 0x000fe80000100a00 */
[----:B------:R2:W-:Y:S02]  /*5d230*/  STL.64 [R1+0x258], R62 ;  /* 0x0002583e01007387 */ /* 0x0005e40000100a00 */
[-C--:B--2---:R-:W-:Y:S02]  /*5d240*/  HMMA.1688.F32.TF32 R60, R20, R88.reuse, R40 ;  /* 0x00000058143c723c */ /* 0x084fe40000081028 */
[----:B------:R-:W2:Y:S04]  /*5d250*/  LDL.LU.64 R40, [R1+0x20a0] ;  /* 0x0020a00001287983 */ /* 0x000ea80000300a00 */
[----:B------:R-:W2:Y:S11]  /*5d260*/  LDL.LU.64 R42, [R1+0x20a8] ;  /* 0x0020a800012a7983 */ /* 0x000eb60000300a00 */
[----:B------:R-:W-:Y:S06]  /*5d270*/  @!UPT UIADD3 URZ, URZ, URZ, URZ ;  /* 0x0000003f3f3ff290 */ /* 0x000fec000fffe03f */
[----:B------:R1:W-:Y:S04]  /*5d280*/  STL.64 [R1+0x240], R60 ;  /* 0x0002403c01007387 */ /* 0x0003e80000100a00 */
[----:B------:R1:W-:Y:S01]  /*5d290*/  STL.64 [R1+0x248], R62 ;  /* 0x0002483e01007387 */ /* 0x0003e20000100a00 */
[-C--:B------:R-:W-:Y:S03]  /*5d2a0*/  HMMA.1688.F32.TF32 R76, R24, R88.reuse, R76 ;  /* 0x00000058184c723c */ /* 0x080fe6000008104c */
[----:B-1----:R-:W2:Y:S04]  /*5d2b0*/  LDL.LU.64 R60, [R1+0x2080] ;  /* 0x00208000013c7983 */ /* 0x002ea80000300a00 */
[----:B------:R-:W2:Y:S11]  /*5d2c0*/  LDL.LU.64 R62, [R1+0x2088] ;  /* 0x00208800013e7983 */ /* 0x000eb60000300a00 */
[----:B------:R-:W-:Y:S06]  /*5d2d0*/  @!UPT UIADD3 URZ, URZ, URZ, URZ ;  /* 0x0000003f3f3ff290 */ /* 0x000fec000fffe03f */
[----:B------:R-:W-:Y:S02]  /*5d2e0*/  IMAD.MOV.U32 R90, RZ, RZ, R76 ;  /* 0x000000ffff5a7224 */ /* 0x000fe400078e004c */
[----:B------:R-:W-:Y:S02]  /*5d2f0*/  IMAD.MOV.U32 R91, RZ, RZ, R77 ;  /* 0x000000ffff5b7224 */ /* 0x000fe400078e004d */
[----:B------:R-:W-:Y:S02]  /*5d300*/  IMAD.MOV.U32 R85, RZ, RZ, R78 ;  /* 0x000000ffff557224 */ /* 0x000fe400078e004e */
[----:B------:R-:W-:Y:S02]  /*5d310*/  IMAD.MOV.U32 R84, RZ, RZ, R79 ;  /* 0x000000ffff547224 */ /* 0x000fe400078e004f */
[-C--:B---3--:R-:W-:Y:S01]  /*5d320*/  HMMA.1688.F32.TF32 R76, R28, R88.reuse, R36 ;  /* 0x000000581c4c723c */ /* 0x088fe20000081024 */
[----:B------:R-:W3:Y:S04]  /*5d330*/  LDL.LU.64 R36, [R1+0x2070] ;  /* 0x0020700001247983 */ /* 0x000ee80000300a00 */
[----:B------:R-:W3:Y:S11]  /*5d340*/  LDL.LU.64 R38, [R1+0x2078] ;  /* 0x0020780001267983 */ /* 0x000ef60000300a00 */
[----:B------:R-:W-:Y:S07]  /*5d350*/  @!UPT UIADD3 URZ, URZ, URZ, URZ ;  /* 0x0000003f3f3ff290 */ /* 0x000fee000fffe03f */
[----:B------:R-:W-:Y:S04]  /*5d360*/  STL.64 [R1+0x220], R76 ;  /* 0x0002204c01007387 */ /* 0x000fe80000100a00 */
[----:B------:R4:W-:Y:S02]  /*5d370*/  STL.64 [R1+0x228], R78 ;  /* 0x0002284e01007387 */ /* 0x0009e40000100a00 */
[----:B----4-:R-:W-:Y:S02]  /*5d380*/  HMMA.1688.F32.TF32 R76, R32, R88, R56 ;  /* 0x00000058204c723c */ /* 0x010fe40000081038 */
        /* <DEDUP_REMOVED lines=9> */
[----:B------:R1:W-:Y:S04]  /*5d420*/  STL.64 [R1+0x300], R76 ;  /* 0x0003004c01007387 */ /* 0x0003e80000100a00 */
[----:B------:R1:W-:Y:S04]  /*5d430*/  STL.64 [R1+0x308], R78 ;  /* 0x0003084e01007387 */ /* 0x0003e80000100a00 */
[----:B-1----:R-:W5:Y:S01]  /*5d440*/  LDL.LU.64 R76, [R1+0x2040] ;  /* 0x00204000014c7983 */ /* 0x002f620000300a00 */
[-C--:B------:R-:W-:Y:S03]  /*5d450*/  HMMA.1688.F32.TF32 R44, R8, R92.reuse, R44 ;  /* 0x0000005c082c723c */ /* 0x080fe6000008102c */
[----:B------:R-:W5:Y:S11]  /*5d460*/  LDL.LU.64 R78, [R1+0x2048] ;  /* 0x00204800014e7983 */ /* 0x000f760000300a00 */
[----:B------:R-:W-:Y:S09]  /*5d470*/  @!UPT UIADD3 URZ, URZ, URZ, URZ ;  /* 0x0000003f3f3ff290 */ /* 0x000ff2000fffe03f */
[----:B------:R1:W-:Y:S04]  /*5d480*/  STL.64 [R1+0x2f0], R44 ;  /* 0x0002f02c01007387 */ /* 0x0003e80000100a00 */
[----:B------:R1:W-:Y:S04]  /*5d490*/  STL.64 [R1+0x2f8], R46 ;  /* 0x0002f82e01007387 */ /* 0x0003e80000100a00 */
[----:B-1----:R-:W5:Y:S04]  /*5d4a0*/  LDL.LU.64 R44, [R1+0x2010] ;  /* 0x00201000012c7983 */ /* 0x002f680000300a00 */
[----:B------:R-:W5:Y:S01]  /*5d4b0*/  LDL.LU.64 R46, [R1+0x2018] ;  /* 0x00201800012e7983 */ /* 0x000f620000300a00 */
[-C--:B--2---:R-:W-:Y:S11]  /*5d4c0*/  HMMA.1688.F32.TF32 R40, R12, R92.reuse, R40 ;  /* 0x0000005c0c28723c */ /* 0x084ff60000081028 */
[----:B------:R-:W-:Y:S11]  /*5d4d0*/  @!UPT UIADD3 URZ, URZ, URZ, URZ ;  /* 0x0000003f3f3ff290 */ /* 0x000ff6000fffe03f */
[----:B------:R-:W-:Y:S01]  /*5d4e0*/  @!UPT UIADD3 URZ, URZ, URZ, URZ ;  /* 0x0000003f3f3ff290 */ /* 0x000fe2000fffe03f */
[----:B------:R1:W-:Y:S04]  /*5d4f0*/  STL.64 [R1+0x2e0], R40 ;  /* 0x0002e02801007387 */ /* 0x0003e80000100a00 */
[----:B------:R2:W-:Y:S01]  /*5d500*/  STL.64 [R1+0x2e8], R42 ;  /* 0x0002e82a01007387 */ /* 0x0005e20000100a00 */
[-C--:B------:R-:W-:Y:S03]  /*5d510*/  HMMA.1688.F32.TF32 R60, R16, R92.reuse, R60 ;  /* 0x0000005c103c723c */ /* 0x080fe6000008103c */
[----:B-1----:R-:W5:Y:S04]  /*5d520*/  LDL.LU.64 R40, [R1+0x2000] ;  /* 0x0020000001287983 */ /* 0x002f680000300a00 */
[----:B--2---:R-:W2:Y:S11]  /*5d530*/  LDL.LU.64 R42, [R1+0x2008] ;  /* 0x00200800012a7983 */ /* 0x004eb60000300a00 */
[----:B------:R-:W-:Y:S06]  /*5d540*/  @!UPT UIADD3 URZ, URZ, URZ, URZ ;  /* 0x0000003f3f3ff290 */ /* 0x000fec000fffe03f */
[----:B------:R-:W-:Y:S02]  /*5d550*/  IMAD.MOV.U32 R95, RZ, RZ, R63 ;  /* 0x000000ffff5f7224 */ /* 0x000fe400078e003f */
[----:B------:R-:W-:Y:S01]  /*5d560*/  IMAD.MOV.U32 R94, RZ, RZ, R62 ;  /* 0x000000ffff5e7224 */ /* 0x000fe200078e003e */
[----:B------:R1:W-:Y:S04]  /*5d570*/  STL.64 [R1+0x2d0], R60 ;  /* 0x0002d03c01007387 */ /* 0x0003e80000100a00 */
[----:B------:R-:W-:Y:S04]  /*5d580*/  STL [R1+0x57e4], R95 ;  /* 0x0057e45f01007387 */ /* 0x000fe80000100800 */
[----:B------:R-:W-:Y:S04]  /*5d590*/  STL [R1+0x57e0], R94 ;  /* 0x0057e05e01007387 */ /* 0x000fe80000100800 */
[----:B-1----:R-:W2:Y:S04]  /*5d5a0*/  LDL.LU.64 R60, [R1+0x1ff0] ;  /* 0x001ff000013c7983 */ /* 0x002ea80000300a00 */
[----:B------:R-:W2:Y:S01]  /*5d5b0*/  LDL.LU.64 R62, [R1+0x1ff8] ;  /* 0x001ff800013e7983 */ /* 0x000ea20000300a00 */
[-C--:B---3--:R-:W-:Y:S11]  /*5d5c0*/  HMMA.1688.F32.TF32 R36, R20, R92.reuse, R36 ;  /* 0x0000005c1424723c */ /* 0x088ff60000081024 */
[----:B------:R-:W-:Y:S11]  /*5d5d0*/  @!UPT UIADD3 URZ, URZ, URZ, URZ ;  /* 0x0000003f3f3ff290 */ /* 0x000ff6000fffe03f */
[----:B------:R-:W-:Y:S01]  /*5d5e0*/  @!UPT UIADD3 URZ, URZ, URZ, URZ ;  /* 0x0000003f3f3ff290 */ /* 0x000fe2000fffe03f */
[----:B------:R1:W-:Y:S04]  /*5d5f0*/  STL.64 [R1+0x2c0], R36 ;  /* 0x0002c02401007387 */ /* 0x0003e80000100a00 */
[----:B------:R3:W-:Y:S04]  /*5d600*/  STL.64 [R1+0x2c8], R38 ;  /* 0x0002c82601007387 */ /* 0x0007e80000100a00 */
[----:B-1----:R-:W2:Y:S04]  /*5d610*/  LDL.LU.64 R36, [R1+0x1fe0] ;  /* 0x001fe00001247983 */ /* 0x002ea80000300a00 */
[----:B---3--:R-:W3:Y:S01]  /*5d620*/  LDL.LU.64 R38, [R1+0x1fe8] ;  /* 0x001fe80001267983 */ /* 0x008ee20000300a00 */
[-C--:B----4-:R-:W-:Y:S08]  /*5d630*/  HMMA.1688.F32.TF32 R56, R24, R92.reuse, R56 ;  /* 0x0000005c1838723c */ /* 0x090ff00000081038 */
[-C--:B-----5:R-:W-:Y:S11]  /*5d640*/  HMMA.1688.F32.TF32 R52, R28, R92.reuse, R52 ;  /* 0x0000005c1c34723c */ /* 0x0a0ff60000081034 */
[----:B------:R-:W-:Y:S04]  /*5d650*/  @!UPT UIADD3 URZ, URZ, URZ, URZ ;  /* 0x0000003f3f3ff290 */ /* 0x000fe8000fffe03f */
[----:B------:R1:W-:Y:S01]  /*5d660*/  STL.64 [R1+0x2b0], R56 ;  /* 0x0002b03801007387 */ /* 0x0003e20000100a00 */
[----:B------:R-:W-:Y:S02]  /*5d670*/  IMAD.MOV.U32 R95, RZ, RZ, R58 ;  /* 0x000000ffff5f7224 */ /* 0x000fe400078e003a */
[----:B------:R-:W-:Y:S01]  /*5d680*/  IMAD.MOV.U32 R94, RZ, RZ, R59 ;  /* 0x000000ffff5e7224 */ /* 0x000fe200078e003b */
[----:B-1----:R-:W4:Y:S04]  /*5d690*/  LDL.LU.64 R56, [R1+0x1fd0] ;  /* 0x001fd00001387983 */ /* 0x002f280000300a00 */
[----:B------:R-:W4:Y:S01]  /*5d6a0*/  LDL.LU.64 R58, [R1+0x1fd8] ;  /* 0x001fd800013a7983 */ /* 0x000f220000300a00 */
[----:B------:R-:W-:Y:S03]  /*5d6b0*/  HMMA.1688.F32.TF32 R76, R32, R92, R76 ;  /* 0x0000005c204c723c */ /* 0x000fe6000008104c */
[----:B------:R1:W-:Y:S04]  /*5d6c0*/  STL.64 [R1+0x2a0], R52 ;  /* 0x0002a03401007387 */ /* 0x0003e80000100a00 */
[----:B------:R5:W-:Y:S04]  /*5d6d0*/  STL.64 [R1+0x2a8], R54 ;  /* 0x0002a83601007387 */ /* 0x000be80000100a00 */
[----:B-1----:R-:W4:Y:S04]  /*5d6e0*/  LDL.LU.64 R52, [R1+0x1fc0] ;  /* 0x001fc00001347983 */ /* 0x002f280000300a00 */
[----:B-----5:R-:W5:Y:S09]  /*5d6f0*/  LDL.LU.64 R54, [R1+0x1fc8] ;  /* 0x001fc80001367983 */ /* 0x020f720000300a00 */
[----:B------:R-:W-:Y:S01]  /*5d700*/  IMAD.MOV.U32 R93, RZ, RZ, R76 ;  /* 0x000000ffff5d7224 */ /* 0x000fe200078e004c */
[----:B------:R-:W-:Y:S01]  /*5d710*/  MOV R92, R77 ;  /* 0x0000004d005c7202 */ /* 0x000fe20000000f00 */
[----:B------:R-:W-:-:S02]  /*5d720*/  IMAD.MOV.U32 R89, RZ, RZ, R78 ;  /* 0x000000ffff597224 */ /* 0x000fc400078e004e */
[----:B------:R-:W-:Y:S02]  /*5d730*/  IMAD.MOV.U32 R88, RZ, RZ, R79 ;  /* 0x000000ffff587224 */ /* 0x000fe400078e004f */
[-C--:B------:R-:W-:Y:S01]  /*5d740*/  HMMA.1688.F32.TF32 R76, R4, R96.reuse, R44 ;  /* 0x00000060044c723c */ /* 0x080fe2000008102c */
[----:B------:R-:W5:Y:S04]  /*5d750*/  LDL.LU.64 R44, [R1+0x1fb0] ;  /* 0x001fb000012c7983 */ /* 0x000f680000300a00 */
[----:B------:R-:W5:Y:S11]  /*5d760*/  LDL.LU.64 R46, [R1+0x1fb8] ;  /* 0x001fb800012e7983 */ /* 0x000f760000300a00 */
[----:B------:R-:W-:Y:S07]  /*5d770*/  @!UPT UIADD3 URZ, URZ, URZ, URZ ;  /* 0x0000003f3f3ff290 */ /* 0x000fee000fffe03f */
        /* <DEDUP_REMOVED lines=8> */
[-C--:B-1----:R-:W-:Y:S08]  /*5d800*/  HMMA.1688.F32.TF32 R76, R12, R96.reuse, R60 ;  /* 0x000000600c4c723c */ /* 0x082ff0000008103c */
[-C--:B---3--:R-:W-:Y:S01]  /*5d810*/  HMMA.1688.F32.TF32 R60, R16, R96.reuse, R36 ;  /* 0x00000060103c723c */ /* 0x088fe20000081024 */
[----:B------:R-:W3:Y:S11]  /*5d820*/  LDL.LU.64 R36, [R1+0x1f30] ;  /* 0x001f300001247983 */ /* 0x000ef60000300a00 */
[----:B------:R-:W-:Y:S03]  /*5d830*/  @!UPT UIADD3 URZ, URZ, URZ, URZ ;  /* 0x0000003f3f3ff290 */ /* 0x000fe6000fffe03f */
[----:B------:R1:W-:Y:S04]  /*5d840*/  STL.64 [R1+0x360], R76 ;  /* 0x0003604c01007387 */ /* 0x0003e80000100a00 */
[----:B------:R1:W-:Y:S04]  /*5d850*/  STL.64 [R1+0x368], R78 ;  /* 0x0003684e01007387 */ /* 0x0003e80000100a00 */
[----:B------:R-:W3:Y:S04]  /*5d860*/  LDL.LU.64 R38, [R1+0x1f38] ;  /* 0x001f380001267983 */ /* 0x000ee80000300a00 */
[----:B------:R1:W-:Y:S04]  /*5d870*/  STL.64 [R1+0x350], R60 ;  /* 0x0003503c01007387 */ /* 0x0003e80000100a00 */
[----:B------:R1:W-:Y:S01]  /*5d880*/  STL.64 [R1+0x358], R62 ;  /* 0x0003583e01007387 */ /* 0x0003e20000100a00 */
[-C--:B----4-:R-:W-:Y:S08]  /*5d890*/  HMMA.1688.F32.TF32 R56, R20, R96.reuse, R56 ;  /* 0x000000601438723c */ /* 0x090ff00000081038 */
[-C--:B-----5:R-:W-:Y:S11]  /*5d8a0*/  HMMA.1688.F32.TF32 R52, R24, R96.reuse, R52 ;  /* 0x000000601834723c */ /* 0x0a0ff60000081034 */
[----:B------:R-:W-:Y:S04]  /*5d8b0*/  @!UPT UIADD3 URZ, URZ, URZ, URZ ;  /* 0x0000003f3f3ff290 */ /* 0x000fe8000fffe03f */
[----:B------:R4:W-:Y:S01]  /*5d8c0*/  STL.64 [R1+0x340], R56 ;  /* 0x0003403801007387 */ /* 0x0009e20000100a00 */
[----:B------:R-:W-:Y:S02]  /*5d8d0*/  IMAD.MOV.U32 R103, RZ, RZ, R59 ;  /* 0x000000ffff677224 */ /* 0x000fe400078e003b */
[----:B------:R-:W-:Y:S01]  /*5d8e0*/  IMAD.MOV.U32 R102, RZ, RZ, R58 ;  /* 0x000000ffff667224 */ /* 0x000fe200078e003a */
[----:B-1----:R-:W5:Y:S04]  /*5d8f0*/  LDL.LU.64 R76, [R1+0x1f10] ;  /* 0x001f1000014c7983 */ /* 0x002f680000300a00 */
[----:B------:R-:W5:Y:S04]  /*5d900*/  LDL.LU.64 R78, [R1+0x1f18] ;  /* 0x001f1800014e7983 */ /* 0x000f680000300a00 */
[----:B------:R-:W5:Y:S04]  /*5d910*/  LDL.LU.64 R60, [R1+0x1f00] ;  /* 0x001f0000013c7983 */ /* 0x000f680000300a00 */
[----:B------:R-:W5:Y:S01]  /*5d920*/  LDL.LU.64 R62, [R1+0x1f08] ;  /* 0x001f0800013e7983 */ /* 0x000f620000300a00 */
[----:B------:R-:W-:Y:S03]  /*5d930*/  HMMA.1688.F32.TF32 R44, R28, R96, R44 ;  /* 0x000000601c2c723c */ /* 0x000fe6000008102c */
[----:B------:R-:W-:Y:S04]  /*5d940*/  STL [R1+0x57bc], R103 ;  /* 0x0057bc6701007387 */ /* 0x000fe80000100800 */
[----:B------:R-:W-:Y:S04]  /*5d950*/  STL [R1+0x57b8], R102 ;  /* 0x0057b86601007387 */ /* 0x000fe80000100800 */
[----:B------:R1:W-:Y:S04]  /*5d960*/  STL.64 [R1+0x330], R52 ;  /* 0x0003303401007387 */ /* 0x0003e80000100a00 */
[----:B------:R1:W-:Y:S08]  /*5d970*/  STL.64 [R1+0x338], R54 ;  /* 0x0003383601007387 */ /* 0x0003f00000100a00 */
[----:B------:R1:W-:Y:S04]  /*5d980*/  STL.64 [R1+0x320], R44 ;  /* 0x0003202c01007387 */ /* 0x0003e80000100a00 */
[----:B----4-:R-:W4:Y:S04]  /*5d990*/  LDL.LU.64 R56, [R1+0x1ef0] ;  /* 0x001ef00001387983 */ /* 0x010f280000300a00 */
[----:B------:R-:W4:Y:S04]  /*5d9a0*/  LDL.LU.64 R58, [R1+0x1ef8] ;  /* 0x001ef800013a7983 */ /* 0x000f280000300a00 */
[----:B-1----:R-:W4:Y:S04]  /*5d9b0*/  LDL.LU.64 R52, [R1+0x1ee0] ;  /* 0x001ee00001347983 */ /* 0x002f280000300a00 */
[----:B------:R-:W4:Y:S01]  /*5d9c0*/  LDL.LU.64 R54, [R1+0x1ee8] ;  /* 0x001ee80001367983 */ /* 0x000f220000300a00 */
[----:B------:R-:W-:-:S02]  /*5d9d0*/  IMAD.MOV.U32 R103, RZ, RZ, R46 ;  /* 0x000000ffff677224 */ /* 0x000fc400078e002e */
[----:B------:R-:W-:Y:S01]  /*5d9e0*/  IMAD.MOV.U32 R102, RZ, RZ, R47 ;  /* 0x000000ffff667224 */ /* 0x000fe200078e002f */
[----:B------:R-:W4:Y:S04]  /*5d9f0*/  LDL.LU.64 R44, [R1+0x1ed0] ;  /* 0x001ed000012c7983 */ /* 0x000f280000300a00 */
[----:B------:R-:W4:Y:S01]  /*5da00*/  LDL.LU.64 R46, [R1+0x1ed8] ;  /* 0x001ed800012e7983 */ /* 0x000f220000300a00 */
[----:B--2---:R-:W-:Y:S03]  /*5da10*/  HMMA.1688.F32.TF32 R40, R32, R96, R40 ;  /* 0x000000602028723c */ /* 0x004fe60000081028 */
[----:B------:R-:W-:Y:S04]  /*5da20*/  STL [R1+0x57cc], R103 ;  /* 0x0057cc6701007387 */ /* 0x000fe80000100800 */
[----:B------:R-:W-:Y:S11]  /*5da30*/  STL [R1+0x57c8], R102 ;  /* 0x0057c86601007387 */ /* 0x000ff60000100800 */
[----:B------:R-:W-:Y:S06]  /*5da40*/  @!UPT UIADD3 URZ, URZ, URZ, URZ ;  /* 0x0000003f3f3ff290 */ /* 0x000fec000fffe03f */
[----:B------:R-:W-:Y:S02]  /*5da50*/  IMAD.MOV.U32 R96, RZ, RZ, R43 ;  /* 0x000000ffff607224 */ /* 0x000fe400078e002b */
[----:B------:R-:W-:Y:S02]  /*5da60*/  IMAD.MOV.U32 R97, RZ, RZ, R42 ;  /* 0x000000ffff617224 */ /* 0x000fe400078e002a */
[----:B------:R-:W-:Y:S02]  /*5da70*/  IMAD.MOV.U32 R99, RZ, RZ, R41 ;  /* 0x000000ffff637224 */ /* 0x000fe400078e0029 */
[----:B------:R-:W-:Y:S01]  /*5da80*/  IMAD.MOV.U32 R98, RZ, RZ, R40 ;  /* 0x000000ffff627224 */ /* 0x000fe200078e0028 */
[----:B------:R-:W-:Y:S04]  /*5da90*/  STL [R1+0x57d4], R96 ;  /* 0x0057d46001007387 */ /* 0x000fe80000100800 */
[----:B------:R-:W-:Y:S04]  /*5daa0*/  STL [R1+0x57d0], R97 ;  /* 0x0057d06101007387 */ /* 0x000fe80000100800 */
[----:B------:R-:W-:Y:S04]  /*5dab0*/  STL [R1+0x57c4], R99 ;  /* 0x0057c46301007387 */ /* 0x000fe80000100800 */
[----:B------:R-:W-:Y:S04]  /*5dac0*/  STL [R1+0x57c0], R98 ;  /* 0x0057c06201007387 */ /* 0x000fe80000100800 */
[----:B------:R-:W4:Y:S04]  /*5dad0*/  LDL.LU.64 R40, [R1+0x1ec0] ;  /* 0x001ec00001287983 */ /* 0x000f280000300a00 */
[----:B------:R-:W4:Y:S01]  /*5dae0*/  LDL.LU.64 R42, [R1+0x1ec8] ;  /* 0x001ec800012a7983 */ /* 0x000f220000300a00 */
[-C--:B---3--:R-:W-:Y:S11]  /*5daf0*/  HMMA.1688.F32.TF32 R36, R4, R100.reuse, R36 ;  /* 0x000000640424723c */ /* 0x088ff60000081024 */
[----:B------:R-:W-:Y:S11]  /*5db00*/  @!UPT UIADD3 URZ, URZ, URZ, URZ ;  /* 0x0000003f3f3ff290 */ /* 0x000ff6000fffe03f */
[----:B------:R-:W-:Y:S01]  /*5db10*/  @!UPT UIADD3 URZ, URZ, URZ, URZ ;  /* 0x0000003f3f3ff290 */ /* 0x000fe2000fffe03f */
[----:B------:R1:W-:Y:S04]  /*5db20*/  STL.64 [R1+0x400], R36 ;  /* 0x0004002401007387 */ /* 0x0003e80000100a00 */
[----:B------:R3:W-:Y:S04]  /*5db30*/  STL.64 [R1+0x408], R38 ;  /* 0x0004082601007387 */ /* 0x0007e80000100a00 */
[----:B-1----:R-:W2:Y:S04]  /*5db40*/  LDL.LU.64 R36, [R1+0x1eb0] ;  /* 0x001eb00001247983 */ /* 0x002ea80000300a00 */
[----:B---3--:R-:W2:Y:S01]  /*5db50*/  LDL.LU.64 R38, [R1+0x1eb8] ;  /* 0x001eb80001267983 */ /* 0x008ea20000300a00 */
[-C--:B-----5:R-:W-:Y:S08]  /*5db60*/  HMMA.1688.F32.TF32 R76, R8, R100.reuse, R76 ;  /* 0x00000064084c723c */ /* 0x0a0ff0000008104c */
[-C--:B------:R-:W-:Y:S11]  /*5db70*/  HMMA.1688.F32.TF32 R60, R12, R100.reuse, R60 ;  /* 0x000000640c3c723c */ /* 0x080ff6000008103c */
[----:B------:R-:W-:Y:S04]  /*5db80*/  @!UPT UIADD3 URZ, URZ, URZ, URZ ;  /* 0x0000003f3f3ff290 */ /* 0x000fe8000fffe03f */
[----:B------:R1:W-:Y:S01]  /*5db90*/  STL.64 [R1+0x3f0], R76 ;  /* 0x0003f04c01007387 */ /* 0x0003e20000100a00 */
[----:B------:R-:W-:Y:S01]  /*5dba0*/  IMAD.MOV.U32 R96, RZ, RZ, R78 ;  /* 0x000000ffff607224 */ /* 0x000fe200078e004e */
[----:B------:R-:W-:Y:S01]  /*5dbb0*/  MOV R97, R79 ;  /* 0x0000004f00617202 */ /* 0x000fe20000000f00 */
[-C--:B----4-:R-:W-:Y:S01]  /*5dbc0*/  HMMA.1688.F32.TF32 R56, R16, R100.reuse, R56 ;  /* 0x000000641038723c */ /* 0x090fe20000081038 */
[----:B-1----:R-:W3:Y:S07]  /*5dbd0*/  LDL.LU.64 R76, [R1+0x1e80] ;  /* 0x001e8000014c7983 */ /* 0x002eee0000300a00 */
[----:B------:R-:W-:Y:S01]  /*5dbe0*/  HMMA.1688.F32.TF32 R52, R20, R100, R52 ;  /* 0x000000641434723c */ /* 0x000fe20000081034 */
[----:B------:R-:W3:Y:S01]  /*5dbf0*/  LDL.LU.64 R78, [R1+0x1e88] ;  /* 0x001e8800014e7983 */ /* 0x000ee20000300a00 */
[----:B------:R-:W-:-:S02]  /*5dc00*/  IMAD.MOV.U32 R103, RZ, RZ, R60 ;  /* 0x000000ffff677224 */ /* 0x000fc400078e003c */
[----:B------:R-:W-:Y:S02]  /*5dc10*/  IMAD.MOV.U32 R102, RZ, RZ, R61 ;  /* 0x000000ffff667224 */ /* 0x000fe400078e003d */
[----:B------:R-:W-:Y:S02]  /*5dc20*/  IMAD.MOV.U32 R99, RZ, RZ, R62 ;  /* 0x000000ffff637224 */ /* 0x000fe400078e003e */
[----:B------:R-:W-:Y:S01]  /*5dc30*/  IMAD.MOV.U32 R98, RZ, RZ, R63 ;  /* 0x000000ffff627224 */ /* 0x000fe200078e003f */
[-C--:B------:R-:W-:Y:S06]  /*5dc40*/  HMMA.1688.F32.TF32 R44, R24, R100.reuse, R44 ;  /* 0x00000064182c723c */ /* 0x080fec000008102c */
[----:B------:R1:W-:Y:S04]  /*5dc50*/  STL.64 [R1+0x3d0], R56 ;  /* 0x0003d03801007387 */ /* 0x0003e80000100a00 */
[----:B------:R4:W-:Y:S04]  /*5dc60*/  STL.64 [R1+0x3d8], R58 ;  /* 0x0003d83a01007387 */ /* 0x0009e80000100a00 */
[----:B------:R-:W5:Y:S04]  /*5dc70*/  LDL.LU.64 R60, [R1+0x1e70] ;  /* 0x001e7000013c7983 */ /* 0x000f680000300a00 */
[----:B------:R-:W5:Y:S04]  /*5dc80*/  LDL.LU.64 R62, [R1+0x1e78] ;  /* 0x001e7800013e7983 */ /* 0x000f680000300a00 */
[----:B------:R4:W-:Y:S04]  /*5dc90*/  STL.64 [R1+0x3c0], R52 ;  /* 0x0003c03401007387 */ /* 0x0009e80000100a00 */
[----:B------:R4:W-:Y:S04]  /*5dca0*/  STL.64 [R1+0x3c8], R54 ;  /* 0x0003c83601007387 */ /* 0x0009e80000100a00 */
[----:B-1----:R-:W5:Y:S04]  /*5dcb0*/  LDL.LU.64 R56, [R1+0x1e60] ;  /* 0x001e600001387983 */ /* 0x002f680000300a00 */
[----:B----4-:R-:W4:Y:S04]  /*5dcc0*/  LDL.LU.64 R58, [R1+0x1e68] ;  /* 0x001e6800013a7983 */ /* 0x010f280000300a00 */
[----:B------:R-:W-:Y:S04]  /*5dcd0*/  STL.64 [R1+0x3b0], R44 ;  /* 0x0003b02c01007387 */ /* 0x000fe80000100a00 */
[----:B------:R1:W-:Y:S04]  /*5dce0*/  STL.64 [R1+0x3b8], R46 ;  /* 0x0003b82e01007387 */ /* 0x0003e80000100a00 */
[----:B------:R-:W4:Y:S04]  /*5dcf0*/  LDL.LU.64 R52, [R1+0x1e50] ;  /* 0x001e500001347983 */ /* 0x000f280000300a00 */
[----:B------:R-:W4:Y:S01]  /*5dd00*/  LDL.LU.64 R54, [R1+0x1e58] ;  /* 0x001e580001367983 */ /* 0x000f220000300a00 */
[-C--:B-1----:R-:W-:Y:S08]  /*5dd10*/  HMMA.1688.F32.TF32 R44, R28, R100.reuse, R40 ;  /* 0x000000641c2c723c */ /* 0x082ff00000081028 */
[----:B--2---:R-:W-:Y:S01]  /*5dd20*/  HMMA.1688.F32.TF32 R40, R32, R100, R36 ;  /* 0x000000642028723c */ /* 0x004fe20000081024 */
[----:B------:R-:W2:Y:S11]  /*5dd30*/  LDL.LU.64 R36, [R1+0x1e40] ;  /* 0x001e400001247983 */ /* 0x000eb60000300a00 */
[----:B------:R-:W-:Y:S03]  /*5dd40*/  @!UPT UIADD3 URZ, URZ, URZ, URZ ;  /* 0x0000003f3f3ff290 */ /* 0x000fe6000fffe03f */
[----:B------:R1:W-:Y:S04]  /*5dd50*/  STL.64 [R1+0x3a0], R44 ;  /* 0x0003a02c01007387 */ /* 0x0003e80000100a00 */
[----:B------:R1:W-:Y:S04]  /*5dd60*/  STL.64 [R1+0x3a8], R46 ;  /* 0x0003a82e01007387 */ /* 0x0003e80000100a00 */
[----:B------:R-:W2:Y:S04]  /*5dd70*/  LDL.LU.64 R38, [R1+0x1e48] ;  /* 0x001e480001267983 */ /* 0x000ea80000300a00 */
[----:B------:R1:W-:Y:S04]  /*5dd80*/  STL.64 [R1+0x390], R40 ;  /* 0x0003902801007387 */ /* 0x0003e80000100a00 */
[----:B------:R1:W-:Y:S04]  /*5dd90*/  STL.64 [R1+0x398], R42 ;  /* 0x0003982a01007387 */ /* 0x0003e80000100a00 */
[----:B-1----:R-:W2:Y:S04]  /*5dda0*/  LDL.LU.64 R44, [R1+0x1e30] ;  /* 0x001e3000012c7983 */ /* 0x002ea80000300a00 */
[----:B------:R-:W2:Y:S04]  /*5ddb0*/  LDL.LU.64 R46, [R1+0x1e38] ;  /* 0x001e3800012e7983 */ /* 0x000ea80000300a00 */
[----:B------:R-:W2:Y:S04]  /*5ddc0*/  LDL.LU.64 R40, [R1+0x1e20] ;  /* 0x001e200001287983 */ /* 0x000ea80000300a00 */
[----:B------:R-:W2:Y:S04]  /*5ddd0*/  LDL.LU.64 R42, [R1+0x1e28] ;  /* 0x001e2800012a7983 */ /* 0x000ea80000300a00 */
[----:B------:R-:W-:Y:S04]  /*5dde0*/  STL [R1+0x57a4], R106 ;  /* 0x0057a46a01007387 */ /* 0x000fe80000100800 */
[----:B------:R-:W-:Y:S04]  /*5ddf0*/  STL [R1+0x57a0], R107 ;  /* 0x0057a06b01007387 */ /* 0x000fe80000100800 */
[----:B------:R-:W-:Y:S04]  /*5de00*/  STL [R1+0x578c], R110 ;  /* 0x00578c6e01007387 */ /* 0x000fe80000100800 */
[----:B------:R-:W-:Y:S01]  /*5de10*/  STL [R1+0x5788], R111 ;  /* 0x0057886f01007387 */ /* 0x000fe20000100800 */
[-C--:B---3--:R-:W-:Y:S08]  /*5de20*/  HMMA.1688.F32.TF32 R76, R4, R104.reuse, R76 ;  /* 0x00000068044c723c */ /* 0x088ff0000008104c */
[-C--:B-----5:R-:W-:Y:S08]  /*5de30*/  HMMA.1688.F32.TF32 R60, R8, R104.reuse, R60 ;  /* 0x00000068083c723c */ /* 0x0a0ff0000008103c */
[-C--:B----4-:R-:W-:Y:S07]  /*5de40*/  HMMA.1688.F32.TF32 R56, R12, R104.reuse, R56 ;  /* 0x000000680c38723c */ /* 0x090fee0000081038 */
[----:B------:R-:W-:Y:S04]  /*5de50*/  STL.64 [R1+0x480], R76 ;  /* 0x0004804c01007387 */ /* 0x000fe80000100a00 */
[----:B------:R-:W-:Y:S04]  /*5de60*/  STL.64 [R1+0x488], R78 ;  /* 0x0004884e01007387 */ /* 0x000fe80000100a00 */
[----:B------:R-:W-:Y:S04]  /*5de70*/  STL.64 [R1+0x470], R60 ;  /* 0x0004703c01007387 */ /* 0x000fe80000100a00 */
[----:B------:R-:W-:Y:S04]  /*5de80*/  STL.64 [R1+0x478], R62 ;  /* 0x0004783e01007387 */ /* 0x000fe80000100a00 */
[----:B------:R-:W3:Y:S01]  /*5de90*/  LDL.LU.64 R124, [R1+0x1e10] ;  /* 0x001e1000017c7983 */ /* 0x000ee20000300a00 */
[-C--:B------:R-:W-:Y:S03]  /*5dea0*/  HMMA.1688.F32.TF32 R52, R16, R104.reuse, R52 ;  /* 0x000000681034723c */ /* 0x080fe60000081034 */
[----:B------:R-:W-:Y:S04]  /*5deb0*/  STL.64 [R1+0x460], R56 ;  /* 0x0004603801007387 */ /* 0x000fe80000100a00 */
[----:B------:R-:W-:Y:S04]  /*5dec0*/  STL.64 [R1+0x468], R58 ;  /* 0x0004683a01007387 */ /* 0x000fe80000100a00 */
[----:B------:R-:W3:Y:S11]  /*5ded0*/  LDL.LU.64 R126, [R1+0x1e18] ;  /* 0x001e1800017e7983 */ /* 0x000ef60000300a00 */
[----:B------:R-:W-:Y:S01]  /*5dee0*/  @!UPT UIADD3 URZ, URZ, URZ, URZ ;  /* 0x0000003f3f3ff290 */ /* 0x000fe2000fffe03f */
[----:B------:R-:W-:Y:S04]  /*5def0*/  STL.64 [R1+0x450], R52 ;  /* 0x0004503401007387 */ /* 0x000fe80000100a00 */
[----:B------:R2:W-:Y:S04]  /*5df00*/  STL.64 [R1+0x458], R54 ;  /* 0x0004583601007387 */ /* 0x0005e80000100a00 */
[----:B------:R-:W4:Y:S04]  /*5df10*/  LDL.LU.64 R120, [R1+0x1d80] ;  /* 0x001d800001787983 */ /* 0x000f280000300a00 */
[----:B------:R-:W4:Y:S01]  /*5df20*/  LDL.LU.64 R122, [R1+0x1d88] ;  /* 0x001d8800017a7983 */ /* 0x000f220000300a00 */
[-C--:B--2---:R-:W-:Y:S03]  /*5df30*/  HMMA.1688.F32.TF32 R52, R20, R104.reuse, R36 ;  /* 0x000000681434723c */ /* 0x084fe60000081024 */
[----:B------:R-:W2:Y:S04]  /*5df40*/  LDL.LU.64 R36, [R1+0x1d70] ;  /* 0x001d700001247983 */ /* 0x000ea80000300a00 */
[----:B------:R-:W2:Y:S01]  /*5df50*/  LDL.LU.64 R38, [R1+0x1d78] ;  /* 0x001d780001267983 */ /* 0x000ea20000300a00 */
[-C--:B------:R-:W-:Y:S11]  /*5df60*/  HMMA.1688.F32.TF32 R44, R24, R104.reuse, R44 ;  /* 0x00000068182c723c */ /* 0x080ff6000008102c */
[----:B------:R-:W-:Y:S04]  /*5df70*/  @!UPT UIADD3 URZ, URZ, URZ, URZ ;  /* 0x0000003f3f3ff290 */ /* 0x000fe8000fffe03f */
[----:B------:R-:W-:Y:S04]  /*5df80*/  STL.64 [R1+0x440], R52 ;  /* 0x0004403401007387 */ /* 0x000fe80000100a00 */
[----:B------:R-:W-:Y:S04]  /*5df90*/  STL.64 [R1+0x448], R54 ;  /* 0x0004483601007387 */ /* 0x000fe80000100a00 */
[----:B------:R-:W5:Y:S01]  /*5dfa0*/  LDL.LU.64 R76, [R1+0x1cc0] ;  /* 0x001cc000014c7983 */ /* 0x000f620000300a00 */
[-C--:B------:R-:W-:Y:S03]  /*5dfb0*/  HMMA.1688.F32.TF32 R40, R28, R104.reuse, R40 ;  /* 0x000000681c28723c */ /* 0x080fe60000081028 */
[----:B------:R-:W5:Y:S04]  /*5dfc0*/  LDL.LU.64 R78, [R1+0x1cc8] ;  /* 0x001cc800014e7983 */ /* 0x000f680000300a00 */
[----:B------:R1:W-:Y:S04]  /*5dfd0*/  STL.64 [R1+0x430], R44 ;  /* 0x0004302c01007387 */ /* 0x0003e80000100a00 */
[----:B------:R1:W-:Y:S04]  /*5dfe0*/  STL.64 [R1+0x438], R46 ;  /* 0x0004382e01007387 */ /* 0x0003e80000100a00 */
[----:B------:R-:W5:Y:S04]  /*5dff0*/  LDL.LU.64 R60, [R1+0x1cb0] ;  /* 0x001cb000013c7983 */ /* 0x000f680000300a00 */
[----:B------:R-:W5:Y:S04]  /*5e000*/  LDL.LU.64 R62, [R1+0x1cb8] ;  /* 0x001cb800013e7983 */ /* 0x000f680000300a00 */
[----:B------:R1:W-:Y:S04]  /*5e010*/  STL.64 [R1+0x420], R40 ;  /* 0x0004202801007387 */ /* 0x0003e80000100a00 */
[----:B------:R1:W-:Y:S04]  /*5e020*/  STL.64 [R1+0x428], R42 ;  /* 0x0004282a01007387 */ /* 0x0003e80000100a00 */
[----:B------:R-:W5:Y:S04]  /*5e030*/  LDL.LU.64 R56, [R1+0x1c90] ;  /* 0x001c900001387983 */ /* 0x000f680000300a00 */
[----:B------:R-:W5:Y:S04]  /*5e040*/  LDL.LU.64 R58, [R1+0x1c98] ;  /* 0x001c9800013a7983 */ /* 0x000f680000300a00 */
[----:B-1----:R-:W5:Y:S04]  /*5e050*/  LDL.LU.64 R44, [R1+0x1c80] ;  /* 0x001c8000012c7983 */ /* 0x002f680000300a00 */
[----:B------:R-:W5:Y:S04]  /*5e060*/  LDL.LU.64 R46, [R1+0x1c88] ;  /* 0x001c8800012e7983 */ /* 0x000f680000300a00 */
[----:B------:R-:W5:Y:S04]  /*5e070*/  LDL.LU.64 R52, [R1+0x1c70] ;  /* 0x001c700001347983 */ /* 0x000f680000300a00 */
[----:B------:R-:W5:Y:S04]  /*5e080*/  LDL.LU.64 R54, [R1+0x1c78] ;  /* 0x001c780001367983 */ /* 0x000f680000300a00 */
[----:B------:R-:W5:Y:S04]  /*5e090*/  LDL.LU.64 R40, [R1+0x1bd0] ;  /* 0x001bd00001287983 */ /* 0x000f680000300a00 */
[----:B------:R-:W5:Y:S01]  /*5e0a0*/  LDL.LU.64 R42, [R1+0x1bd8] ;  /* 0x001bd800012a7983 */ /* 0x000f620000300a00 */
[----:B---3--:R-:W-:Y:S11]  /*5e0b0*/  HMMA.1688.F32.TF32 R124, R32, R104, R124 ;  /* 0x00000068207c723c */ /* 0x008ff6000008107c */
[----:B------:R-:W-:Y:S11]  /*5e0c0*/  @!UPT UIADD3 URZ, URZ, URZ, URZ ;  /* 0x0000003f3f3ff290 */ /* 0x000ff6000fffe03f */
[----:B------:R-:W-:Y:S02]  /*5e0d0*/  @!UPT UIADD3 URZ, URZ, URZ, URZ ;  /* 0x0000003f3f3ff290 */ /* 0x000fe4000fffe03f */
[----:B------:R-:W-:Y:S02]  /*5e0e0*/  IMAD.MOV.U32 R106, RZ, RZ, R124 ;  /* 0x000000ffff6a7224 */ /* 0x000fe400078e007c */
[----:B------:R-:W-:Y:S02]  /*5e0f0*/  IMAD.MOV.U32 R107, RZ, RZ, R125 ;  /* 0x000000ffff6b7224 */ /* 0x000fe400078e007d */
[----:B------:R-:W-:Y:S02]  /*5e100*/  IMAD.MOV.U32 R101, RZ, RZ, R126 ;  /* 0x000000ffff657224 */ /* 0x000fe400078e007e */
[----:B------:R-:W-:Y:S02]  /*5e110*/  IMAD.MOV.U32 R100, RZ, RZ, R127 ;  /* 0x000000ffff647224 */ /* 0x000fe400078e007f */
[-C--:B----4-:R-:W-:Y:S08]  /*5e120*/  HMMA.1688.F32.TF32 R124, R4, R108.reuse, R120 ;  /* 0x0000006c047c723c */ /* 0x090ff00000081078 */
[-C--:B--2---:R-:W-:Y:S01]  /*5e130*/  HMMA.1688.F32.TF32 R120, R8, R108.reuse, R36 ;  /* 0x0000006c0878723c */ /* 0x084fe20000081024 */
[----:B------:R-:W2:Y:S11]  /*5e140*/  LDL.LU.64 R36, [R1+0x1a40] ;  /* 0x001a400001247983 */ /* 0x000eb60000300a00 */
[----:B------:R-:W-:Y:S03]  /*5e150*/  @!UPT UIADD3 URZ, URZ, URZ, URZ ;  /* 0x0000003f3f3ff290 */ /* 0x000fe6000fffe03f */
[----:B------:R-:W-:Y:S04]  /*5e160*/  STL.64 [R1+0x500], R124 ;  /* 0x0005007c01007387 */ /* 0x000fe80000100a00 */
[----:B------:R-:W-:Y:S04]  /*5e170*/  STL.64 [R1+0x508], R126 ;  /* 0x0005087e01007387 */ /* 0x000fe80000100a00 */
[----:B------:R-:W2:Y:S01]  /*5e180*/  LDL.LU.64 R38, [R1+0x1a48] ;  /* 0x001a480001267983 */ /* 0x000ea20000300a00 */
[-C--:B-----5:R-:W-:Y:S03]  /*5e190*/  HMMA.1688.F32.TF32 R76, R12, R108.reuse, R76 ;  /* 0x0000006c0c4c723c */ /* 0x0a0fe6000008104c */
[----:B------:R-:W-:Y:S04]  /*5e1a0*/  STL.64 [R1+0x4f0], R120 ;  /* 0x0004f07801007387 */ /* 0x000fe80000100a00 */
[----:B------:R-:W-:Y:S11]  /*5e1b0*/  STL.64 [R1+0x4f8], R122 ;  /* 0x0004f87a01007387 */ /* 0x000ff60000100a00 */
[----:B------:R-:W-:Y:S05]  /*5e1c0*/  @!UPT UIADD3 URZ, URZ, URZ, URZ ;  /* 0x0000003f3f3ff290 */ /* 0x000fea000fffe03f */
[----:B------:R1:W-:Y:S01]  /*5e1d0*/  STL.64 [R1+0x4e0], R76 ;  /* 0x0004e04c01007387 */ /* 0x0003e20000100a00 */
[----:B------:R-:W-:Y:S02]  /*5e1e0*/  IMAD.MOV.U32 R110, RZ, RZ, R78 ;  /* 0x000000ffff6e7224 */ /* 0x000fe400078e004e */
[----:B------:R-:W-:Y:S02]  /*5e1f0*/  IMAD.MOV.U32 R111, RZ, RZ, R79 ;  /* 0x000000ffff6f7224 */ /* 0x000fe400078e004f */
[-C--:B-1----:R-:W-:Y:S08]  /*5e200*/  HMMA.1688.F32.TF32 R76, R16, R108.reuse, R60 ;  /* 0x0000006c104c723c */ /* 0x082ff0000008103c */
[-C--:B------:R-:W-:Y:S01]  /*5e210*/  HMMA.1688.F32.TF32 R60, R20, R108.reuse, R56 ;  /* 0x0000006c143c723c */ /* 0x080fe20000081038 */
[----:B------:R1:W-:Y:S04]  /*5e220*/  STL [R1+0x5794], R111 ;  /* 0x0057946f01007387 */ /* 0x0003e80000100800 */
[----:B------:R3:W-:Y:S03]  /*5e230*/  STL [R1+0x5790], R110 ;  /* 0x0057906e01007387 */ /* 0x0007e60000100800 */
[-C--:B------:R-:W-:Y:S07]  /*5e240*/  HMMA.1688.F32.TF32 R56, R24, R108.reuse, R44 ;  /* 0x0000006c1838723c */ /* 0x080fee000008102c */
[----:B------:R-:W-:Y:S04]  /*5e250*/  STL.64 [R1+0x4d0], R76 ;  /* 0x0004d04c01007387 */ /* 0x000fe80000100a00 */
[----:B------:R-:W-:Y:S04]  /*5e260*/  STL.64 [R1+0x4d8], R78 ;  /* 0x0004d84e01007387 */ /* 0x000fe80000100a00 */
[----:B------:R-:W4:Y:S04]  /*5e270*/  LDL.LU.64 R44, [R1+0x1a30] ;  /* 0x001a3000012c7983 */ /* 0x000f280000300a00 */
[----:B------:R-:W-:Y:S01]  /*5e280*/  STL.64 [R1+0x4c0], R60 ;  /* 0x0004c03c01007387 */ /* 0x000fe20000100a00 */
[-C--:B------:R-:W-:Y:S03]  /*5e290*/  HMMA.1688.F32.TF32 R52, R28, R108.reuse, R52 ;  /* 0x0000006c1c34723c */ /* 0x080fe60000081034 */
[----:B------:R-:W-:Y:S04]  /*5e2a0*/  STL.64 [R1+0x4c8], R62 ;  /* 0x0004c83e01007387 */ /* 0x000fe80000100a00 */
[----:B------:R-:W4:Y:S01]  /*5e2b0*/  LDL.LU.64 R46, [R1+0x1a38] ;  /* 0x001a3800012e7983 */ /* 0x000f220000300a00 */
[----:B------:R-:W-:Y:S03]  /*5e2c0*/  HMMA.1688.F32.TF32 R40, R32, R108, R40 ;  /* 0x0000006c2028723c */ /* 0x000fe60000081028 */
[----:B------:R-:W-:Y:S04]  /*5e2d0*/  STL.64 [R1+0x4b0], R56 ;  /* 0x0004b03801007387 */ /* 0x000fe80000100a00 */
[----:B------:R-:W-:Y:S08]  /*5e2e0*/  STL.64 [R1+0x4b8], R58 ;  /* 0x0004b83a01007387 */ /* 0x000ff00000100a00 */
[----:B------:R-:W-:Y:S04]  /*5e2f0*/  STL.64 [R1+0x4a0], R52 ;  /* 0x0004a03401007387 */ /* 0x000fe80000100a00 */
[----:B------:R-:W-:Y:S04]  /*5e300*/  STL.64 [R1+0x4a8], R54 ;  /* 0x0004a83601007387 */ /* 0x000fe80000100a00 */
[----:B------:R-:W5:Y:S04]  /*5e310*/  LDL.LU.64 R136, [R1+0x1a20] ;  /* 0x001a200001887983 */ /* 0x000f680000300a00 */
[----:B------:R-:W5:Y:S01]  /*5e320*/  LDL.LU.64 R138, [R1+0x1a28] ;  /* 0x001a2800018a7983 */ /* 0x000f620000300a00 */
[----:B-1----:R-:W-:Y:S01]  /*5e330*/  IMAD.MOV.U32 R111, RZ, RZ, R40 ;  /* 0x000000ffff6f7224 */ /* 0x002fe200078e0028 */
[----:B---3--:R-:W-:Y:S01]  /*5e340*/  MOV R110, R41 ;  /* 0x00000029006e7202 */ /* 0x008fe20000000f00 */
[----:B------:R-:W-:Y:S01]  /*5e350*/  IMAD.MOV.U32 R109, RZ, RZ, R42 ;  /* 0x000000ffff6d7224 */ /* 0x000fe200078e002a */
[----:B------:R-:W5:Y:S01]  /*5e360*/  LDL.LU.64 R40, [R1+0x1a10] ;  /* 0x001a100001287983 */ /* 0x000f620000300a00 */
[----:B------:R-:W-:-:S03]  /*5e370*/  IMAD.MOV.U32 R108, RZ, RZ, R43 ;  /* 0x000000ffff6c7224 */ /* 0x000fc600078e002b */
[----:B------:R-:W5:Y:S04]  /*5e380*/  LDL.LU.64 R42, [R1+0x1a18] ;  /* 0x001a1800012a7983 */ /* 0x000f680000300a00 */
[----:B------:R-:W-:Y:S04]  /*5e390*/  STL [R1+0x579c], R110 ;  /* 0x00579c6e01007387 */ /* 0x000fe80000100800 */
[----:B------:R-:W-:Y:S04]  /*5e3a0*/  STL [R1+0x5798], R111 ;  /* 0x0057986f01007387 */ /* 0x000fe80000100800 */
[----:B------:R-:W5:Y:S04]  /*5e3b0*/  LDL.LU.64 R132, [R1+0x1a00] ;  /* 0x001a000001847983 */ /* 0x000f680000300a00 */
[----:B------:R-:W5:Y:S01]  /*5e3c0*/  LDL.LU.64 R134, [R1+0x1a08] ;  /* 0x001a080001867983 */ /* 0x000f620000300a00 */
[-C--:B--2---:R-:W-:Y:S11]  /*5e3d0*/  HMMA.1688.F32.TF32 R36, R4, R112.reuse, R36 ;  /* 0x000000700424723c */ /* 0x084ff60000081024 */
[----:B------:R-:W-:Y:S11]  /*5e3e0*/  @!UPT UIADD3 URZ, URZ, URZ, URZ ;  /* 0x0000003f3f3ff290 */ /* 0x000ff6000fffe03f */
[----:B------:R-:W-:Y:S01]  /*5e3f0*/  @!UPT UIADD3 URZ, URZ, URZ, URZ ;  /* 0x0000003f3f3ff290 */ /* 0x000fe2000fffe03f */
        /* <DEDUP_REMOVED lines=8> */
[----:B-1----:R-:W3:Y:S04]  /*5e480*/  LDL.LU.64 R36, [R1+0x1930] ;  /* 0x0019300001247983 */ /* 0x002ee80000300a00 */
[----:B--2---:R-:W2:Y:S04]  /*5e490*/  LDL.LU.64 R38, [R1+0x1938] ;  /* 0x0019380001267983 */ /* 0x004ea80000300a00 */
        /* <DEDUP_REMOVED lines=8> */
[-C--:B----4-:R-:W-:Y:S11]  /*5e520*/  HMMA.1688.F32.TF32 R44, R8, R112.reuse, R44 ;  /* 0x00000070082c723c */ /* 0x090ff6000008102c */
[----:B------:R-:W-:Y:S11]  /*5e530*/  @!UPT UIADD3 URZ, URZ, URZ, URZ ;  /* 0x0000003f3f3ff290 */ /* 0x000ff6000fffe03f */
[----:B------:R-:W-:Y:S02]  /*5e540*/  @!UPT UIADD3 URZ, URZ, URZ, URZ ;  /* 0x0000003f3f3ff290 */ /* 0x000fe4000fffe03f */
[----:B------:R-:W-:Y:S02]  /*5e550*/  IMAD.MOV.U32 R110, RZ, RZ, R44 ;  /* 0x000000ffff6e7224 */ /* 0x000fe400078e002c */
[----:B------:R-:W-:Y:S02]  /*5e560*/  IMAD.MOV.U32 R111, RZ, RZ, R45 ;  /* 0x000000ffff6f7224 */ /* 0x000fe400078e002d */
[----:B------:R-:W-:Y:S01]  /*5e570*/  IMAD.MOV.U32 R105, RZ, RZ, R46 ;  /* 0x000000ffff697224 */ /* 0x000fe200078e002e */
[----:B------:R-:W4:Y:S01]  /*5e580*/  LDL.LU.64 R44, [R1+0x18e0] ;  /* 0x0018e000012c7983 */ /* 0x000f220000300a00 */
[----:B------:R-:W-:Y:S01]  /*5e590*/  IMAD.MOV.U32 R104, RZ, RZ, R47 ;  /* 0x000000ffff687224 */ /* 0x000fe200078e002f */
[-C--:B-----5:R-:W-:Y:S02]  /*5e5a0*/  HMMA.1688.F32.TF32 R140, R12, R112.reuse, R136 ;  /* 0x000000700c8c723c */ /* 0x0a0fe40000081088 */
[----:B------:R-:W4:Y:S06]  /*5e5b0*/  LDL.LU.64 R46, [R1+0x18e8] ;  /* 0x0018e800012e7983 */ /* 0x000f2c0000300a00 */
[-C--:B------:R-:W-:Y:S01]  /*5e5c0*/  HMMA.1688.F32.TF32 R136, R16, R112.reuse, R40 ;  /* 0x000000701088723c */ /* 0x080fe20000081028 */
[----:B------:R-:W5:Y:S11]  /*5e5d0*/  LDL.LU.64 R40, [R1+0x18d0] ;  /* 0x0018d00001287983 */ /* 0x000f760000300a00 */
[----:B------:R-:W-:Y:S03]  /*5e5e0*/  @!UPT UIADD3 URZ, URZ, URZ, URZ ;  /* 0x0000003f3f3ff290 */ /* 0x000fe6000fffe03f */
[----:B------:R-:W-:Y:S04]  /*5e5f0*/  STL.64 [R1+0x560], R140 ;  /* 0x0005608c01007387 */ /* 0x000fe80000100a00 */
[----:B------:R-:W-:Y:S04]  /*5e600*/  STL.64 [R1+0x568], R142 ;  /* 0x0005688e01007387 */ /* 0x000fe80000100a00 */
[----:B------:R-:W5:Y:S04]  /*5e610*/  LDL.LU.64 R42, [R1+0x18d8] ;  /* 0x0018d800012a7983 */ /* 0x000f680000300a00 */
[----:B------:R-:W-:Y:S04]  /*5e620*/  STL.64 [R1+0x550], R136 ;  /* 0x0005508801007387 */ /* 0x000fe80000100a00 */
[----:B------:R1:W-:Y:S04]  /*5e630*/  STL.64 [R1+0x558], R138 ;  /* 0x0005588a01007387 */ /* 0x0003e80000100a00 */
[----:B------:R-:W-:Y:S01]  /*5e640*/  LDSM.16.M88.4 R140, [R0+0x4c00] ;  /* 0x004c0000008c783b */ /* 0x000fe20000000200 */
[-C--:B-1----:R-:W-:Y:S11]  /*5e650*/  HMMA.1688.F32.TF32 R136, R20, R112.reuse, R132 ;  /* 0x000000701488723c */ /* 0x082ff60000081084 */
[----:B------:R-:W-:Y:S11]  /*5e660*/  @!UPT UIADD3 URZ, URZ, URZ, URZ ;  /* 0x0000003f3f3ff290 */ /* 0x000ff6000fffe03f */
[----:B------:R-:W-:Y:S01]  /*5e670*/  @!UPT UIADD3 URZ, URZ, URZ, URZ ;  /* 0x0000003f3f3ff290 */ /* 0x000fe2000fffe03f */
[----:B------:R-:W-:Y:S04]  /*5e680*/  STL.64 [R1+0x540], R136 ;  /* 0x0005408801007387 */ /* 0x000fe80000100a00 */
[----:B------:R-:W-:Y:S04]  /*5e690*/  STL.64 [R1+0x548], R138 ;  /* 0x0005488a01007387 */ /* 0x000fe80000100a00 */
[----:B------:R-:W-:Y:S01]  /*5e6a0*/  LDSM.16.M88.4 R136, [R0+0x4800] ;  /* 0x004800000088783b */ /* 0x000fe20000000200 */
[-C--:B---3--:R-:W-:Y:S08]  /*5e6b0*/  HMMA.1688.F32.TF32 R132, R24, R112.reuse, R128 ;  /* 0x000000701884723c */ /* 0x088ff00000081080 */
[-C--:B------:R-:W-:Y:S08]  /*5e6c0*/  HMMA.1688.F32.TF32 R128, R28, R112.reuse, R124 ;  /* 0x000000701c80723c */ /* 0x080ff0000008107c */
[----:B------:R-:W-:Y:S07]  /*5e6d0*/  HMMA.1688.F32.TF32 R124, R32, R112, R120 ;  /* 0x00000070207c723c */ /* 0x000fee0000081078 */
[----:B------:R-:W-:Y:S01]  /*5e6e0*/  STL.64 [R1+0x530], R132 ;  /* 0x0005308401007387 */ /* 0x000fe20000100a00 */
[-C--:B--2---:R-:W-:Y:S03]  /*5e6f0*/  HMMA.1688.F32.TF32 R120, R4, R116.reuse, R36 ;  /* 0x000000740478723c */ /* 0x084fe60000081024 */
[----:B------:R-:W-:Y:S04]  /*5e700*/  STL.64 [R1+0x538], R134 ;  /* 0x0005388601007387 */ /* 0x000fe80000100a00 */
[----:B------:R-:W-:Y:S04]  /*5e710*/  STL.64 [R1+0x520], R128 ;  /* 0x0005208001007387 */ /* 0x000fe80000100a00 */
[----:B------:R-:W-:Y:S04]  /*5e720*/  STL.64 [R1+0x528], R130 ;  /* 0x0005288201007387 */ /* 0x000fe80000100a00 */
[----:B------:R-:W2:Y:S04]  /*5e730*/  LDL.LU.64 R36, [R1+0x1820] ;  /* 0x0018200001247983 */ /* 0x000ea80000300a00 */
[----:B------:R-:W-:Y:S04]  /*5e740*/  STL.64 [R1+0x510], R124 ;  /* 0x0005107c01007387 */ /* 0x000fe80000100a00 */
[----:B------:R-:W-:Y:S04]  /*5e750*/  STL.64 [R1+0x518], R126 ;  /* 0x0005187e01007387 */ /* 0x000fe80000100a00 */
[----:B------:R-:W2:Y:S01]  /*5e760*/  LDL.LU.64 R38, [R1+0x1828] ;  /* 0x0018280001267983 */ /* 0x000ea20000300a00 */
[-C--:B------:R-:W-:Y:S08]  /*5e770*/  HMMA.1688.F32.TF32 R76, R8, R116.reuse, R76 ;  /* 0x00000074084c723c */ /* 0x080ff0000008104c */
[-C--:B------:R-:W-:Y:S08]  /*5e780*/  HMMA.1688.F32.TF32 R60, R12, R116.reuse, R60 ;  /* 0x000000740c3c723c */ /* 0x080ff0000008103c */
[-C--:B------:R-:W-:Y:S08]  /*5e790*/  HMMA.1688.F32.TF32 R56, R16, R116.reuse, R56 ;  /* 0x000000741038723c */ /* 0x080ff00000081038 */
[-C--:B------:R-:W-:Y:S01]  /*5e7a0*/  HMMA.1688.F32.TF32 R52, R20, R116.reuse, R52 ;  /* 0x000000741434723c */ /* 0x080fe20000081034 */
[----:B------:R-:W-:Y:S04]  /*5e7b0*/  STL.64 [R1+0x600], R120 ;  /* 0x0006007801007387 */ /* 0x000fe80000100a00 */
[----:B------:R-:W-:Y:S03]  /*5e7c0*/  STL.64 [R1+0x608], R122 ;  /* 0x0006087a01007387 */ /* 0x000fe60000100a00 */
[-C--:B----4-:R-:W-:Y:S01]  /*5e7d0*/  HMMA.1688.F32.TF32 R44, R24, R116.reuse, R44 ;  /* 0x00000074182c723c */ /* 0x090fe2000008102c */
[----:B------:R1:W-:Y:S04]  /*5e7e0*/  STL.64 [R1+0x5f0], R76 ;  /* 0x0005f04c01007387 */ /* 0x0003e80000100a00 */
[----:B------:R3:W-:Y:S04]  /*5e7f0*/  STL.64 [R1+0x5f8], R78 ;  /* 0x0005f84e01007387 */ /* 0x0007e80000100a00 */
[----:B------:R4:W-:Y:S04]  /*5e800*/  STL.64 [R1+0x5e0], R60 ;  /* 0x0005e03c01007387 */ /* 0x0009e80000100a00 */
[----:B------:R1:W-:Y:S04]  /*5e810*/  STL.64 [R1+0x5e8], R62 ;  /* 0x0005e83e01007387 */ /* 0x0003e80000100a00 */
[----:B------:R3:W-:Y:S04]  /*5e820*/  STL.64 [R1+0x5d0], R56 ;  /* 0x0005d03801007387 */ /* 0x0007e80000100a00 */
[----:B------:R3:W-:Y:S04]  /*5e830*/  STL.64 [R1+0x5d8], R58 ;  /* 0x0005d83a01007387 */ /* 0x0007e80000100a00 */
[----:B-1----:R-:W2:Y:S04]  /*5e840*/  LDL.LU.64 R76, [R1+0x18a0] ;  /* 0x0018a000014c7983 */ /* 0x002ea80000300a00 */
[----:B------:R1:W-:Y:S04]  /*5e850*/  STL.64 [R1+0x5c0], R52 ;  /* 0x0005c03401007387 */ /* 0x0003e80000100a00 */
[----:B------:R1:W-:Y:S04]  /*5e860*/  STL.64 [R1+0x5c8], R54 ;  /* 0x0005c83601007387 */ /* 0x0003e80000100a00 */
[----:B---3--:R-:W3:Y:S04]  /*5e870*/  LDL.LU.64 R78, [R1+0x18a8] ;  /* 0x0018a800014e7983 */ /* 0x008ee80000300a00 */
[----:B------:R-:W-:Y:S01]  /*5e880*/  STL.64 [R1+0x5b0], R44 ;  /* 0x0005b02c01007387 */ /* 0x000fe20000100a00 */
[-C--:B-----5:R-:W-:Y:S03]  /*5e890*/  HMMA.1688.F32.TF32 R40, R28, R116.reuse, R40 ;  /* 0x000000741c28723c */ /* 0x0a0fe60000081028 */
[----:B------:R-:W-:Y:S04]  /*5e8a0*/  STL.64 [R1+0x5b8], R46 ;  /* 0x0005b82e01007387 */ /* 0x000fe80000100a00 */
[----:B----4-:R-:W4:Y:S04]  /*5e8b0*/  LDL.LU.64 R60, [R1+0x1890] ;  /* 0x00189000013c7983 */ /* 0x010f280000300a00 */
[----:B------:R-:W4:Y:S04]  /*5e8c0*/  LDL.LU.64 R62, [R1+0x1898] ;  /* 0x00189800013e7983 */ /* 0x000f280000300a00 */
[----:B------:R-:W4:Y:S04]  /*5e8d0*/  LDL.LU.64 R56, [R1+0x1880] ;  /* 0x0018800001387983 */ /* 0x000f280000300a00 */
[----:B------:R-:W4:Y:S04]  /*5e8e0*/  LDL.LU.64 R58, [R1+0x1888] ;  /* 0x00188800013a7983 */ /* 0x000f280000300a00 */
[----:B------:R1:W-:Y:S04]  /*5e8f0*/  STL.64 [R1+0x5a0], R40 ;  /* 0x0005a02801007387 */ /* 0x0003e80000100a00 */
[----:B------:R1:W-:Y:S04]  /*5e900*/  STL.64 [R1+0x5a8], R42 ;  /* 0x0005a82a01007387 */ /* 0x0003e80000100a00 */
[----:B-1----:R-:W4:Y:S04]  /*5e910*/  LDL.LU.64 R52, [R1+0x1870] ;  /* 0x0018700001347983 */ /* 0x002f280000300a00 */
[----:B------:R-:W4:Y:S04]  /*5e920*/  LDL.LU.64 R54, [R1+0x1878] ;  /* 0x0018780001367983 */ /* 0x000f280000300a00 */
[----:B------:R-:W4:Y:S04]  /*5e930*/  LDL.LU.64 R40, [R1+0x1860] ;  /* 0x0018600001287983 */ /* 0x000f280000300a00 */
[----:B------:R-:W4:Y:S04]  /*5e940*/  LDL.LU.64 R42, [R1+0x1868] ;  /* 0x00186800012a7983 */ /* 0x000f280000300a00 */
[----:B------:R-:W1:Y:S04]  /*5e950*/  LDSM.16.M88.4 R120, [R0+0x3800] ;  /* 0x003800000078783b */ /* 0x000e680000000200 */
[----:B------:R-:W1:Y:S04]  /*5e960*/  LDSM.16.M88.4 R124, [R0+0x3c00] ;  /* 0x003c0000007c783b */ /* 0x000e680000000200 */
[----:B------:R-:W1:Y:S04]  /*5e970*/  LDSM.16.M88.4 R128, [R0+0x4000] ;  /* 0x004000000080783b */ /* 0x000e680000000200 */
[----:B------:R-:W1:Y:S01]  /*5e980*/  LDSM.16.M88.4 R132, [R0+0x4400] ;  /* 0x004400000084783b */ /* 0x000e620000000200 */
[----:B--2---:R-:W-:Y:S11]  /*5e990*/  HMMA.1688.F32.TF32 R36, R32, R116, R36 ;  /* 0x000000742024723c */ /* 0x004ff60000081024 */
[----:B------:R-:W-:Y:S11]  /*5e9a0*/  @!UPT UIADD3 URZ, URZ, URZ, URZ ;  /* 0x0000003f3f3ff290 */ /* 0x000ff6000fffe03f */
[----:B------:R-:W-:Y:S01]  /*5e9b0*/  @!UPT UIADD3 URZ, URZ, URZ, URZ ;  /* 0x0000003f3f3ff290 */ /* 0x000fe2000fffe03f */
[----:B------:R2:W-:Y:S04]  /*5e9c0*/  STL.64 [R1+0x590], R36 ;  /* 0x0005902401007387 */ /* 0x0005e80000100a00 */
[----:B------:R-:W5:Y:S04]  /*5e9d0*/  LDL.LU.64 R44, [R1+0x1850] ;  /* 0x00185000012c7983 */ /* 0x000f680000300a00 */
[----:B------:R-:W5:Y:S01]  /*5e9e0*/  LDL.LU.64 R46, [R1+0x1858] ;  /* 0x00185800012e7983 */ /* 0x000f620000300a00 */
[----:B------:R-:W-:Y:S02]  /*5e9f0*/  IMAD.MOV.U32 R113, RZ, RZ, R38 ;  /* 0x000000ffff717224 */ /* 0x000fe400078e0026 */
[----:B------:R-:W-:Y:S01]  /*5ea00*/  IMAD.MOV.U32 R112, RZ, RZ, R39 ;  /* 0x000000ffff707224 */ /* 0x000fe200078e0027 */
[----:B--2---:R-:W2:Y:S04]  /*5ea10*/  LDL.LU.64 R36, [R1+0x1830] ;  /* 0x0018300001247983 */ /* 0x004ea80000300a00 */
[----:B------:R-:W2:Y:S04]  /*5ea20*/  LDL.LU.64 R38, [R1+0x1838] ;  /* 0x0018380001267983 */ /* 0x000ea80000300a00 */
[----:B------:R-:W-:Y:S04]  /*5ea30*/  STL.64 [R1+0x5770], R114 ;  /* 0x0057707201007387 */ /* 0x000fe80000100a00 */
[----:B------:R-:W-:Y:S04]  /*5ea40*/  STL.64 [R1+0x5768], R112 ;  /* 0x0057687001007387 */ /* 0x000fe80000100a00 */
[----:B------:R-:W-:Y:S04]  /*5ea50*/  STL.64 [R1+0x5760], R118 ;  /* 0x0057607601007387 */ /* 0x000fe80000100a00 */
[----:B-1----:R-:W-:Y:S04]  /*5ea60*/  STL [R1+0x575c], R122 ;  /* 0x00575c7a01007387 */ /* 0x002fe80000100800 */
[----:B------:R-:W-:Y:S01]  /*5ea70*/  STL [R1+0x5758], R123 ;  /* 0x0057587b01007387 */ /* 0x000fe20000100800 */
[-C--:B---3--:R-:W-:Y:S03]  /*5ea80*/  HMMA.1688.F32.TF32 R76, R4, R120.reuse, R76 ;  /* 0x00000078044c723c */ /* 0x088fe6000008104c */
[----:B------:R-:W-:Y:S05]  /*5ea90*/  STL [R1+0x574c], R126 ;  /* 0x00574c7e01007387 */ /* 0x000fea0000100800 */
[-C--:B----4-:R-:W-:Y:S01]  /*5eaa0*/  HMMA.1688.F32.TF32 R60, R8, R120.reuse, R60 ;  /* 0x00000078083c723c */ /* 0x090fe2000008103c */
[----:B------:R-:W-:Y:S04]  /*5eab0*/  STL [R1+0x5748], R127 ;  /* 0x0057487f01007387 */ /* 0x000fe80000100800 */
[----:B------:R-:W-:Y:S04]  /*5eac0*/  STL [R1+0x5724], R130 ;  /* 0x0057248201007387 */ /* 0x000fe80000100800 */
[----:B------:R-:W-:Y:S04]  /*5ead0*/  STL [R1+0x5720], R131 ;  /* 0x0057208301007387 */ /* 0x000fe80000100800 */
[----:B------:R-:W-:Y:S04]  /*5eae0*/  STL [R1+0x571c], R134 ;  /* 0x00571c8601007387 */ /* 0x000fe80000100800 */
[----:B------:R-:W-:Y:S01]  /*5eaf0*/  STL [R1+0x5718], R135 ;  /* 0x0057188701007387 */ /* 0x000fe20000100800 */
[-C--:B------:R-:W-:Y:S03]  /*5eb00*/  HMMA.1688.F32.TF32 R56, R12, R120.reuse, R56 ;  /* 0x000000780c38723c */ /* 0x080fe60000081038 */
[----:B------:R1:W-:Y:S04]  /*5eb10*/  STL.64 [R1+0x680], R76 ;  /* 0x0006804c01007387 */ /* 0x0003e80000100a00 */
[----:B------:R3:W-:Y:S01]  /*5eb20*/  STL.64 [R1+0x688], R78 ;  /* 0x0006884e01007387 */ /* 0x0007e20000100a00 */
[-C--:B------:R-:W-:Y:S03]  /*5eb30*/  HMMA.1688.F32.TF32 R52, R16, R120.reuse, R52 ;  /* 0x000000781034723c */ /* 0x080fe60000081034 */
[----:B-1----:R-:W4:Y:S04]  /*5eb40*/  LDL.LU.64 R76, [R1+0x1800] ;  /* 0x00180000014c7983 */ /* 0x002f280000300a00 */
[----:B------:R1:W-:Y:S04]  /*5eb50*/  STL.64 [R1+0x670], R60 ;  /* 0x0006703c01007387 */ /* 0x0003e80000100a00 */
[----:B------:R1:W-:Y:S04]  /*5eb60*/  STL.64 [R1+0x678], R62 ;  /* 0x0006783e01007387 */ /* 0x0003e80000100a00 */
[----:B---3--:R-:W4:Y:S04]  /*5eb70*/  LDL.LU.64 R78, [R1+0x1808] ;  /* 0x00180800014e7983 */ /* 0x008f280000300a00 */
[----:B------:R-:W-:Y:S04]  /*5eb80*/  STL.64 [R1+0x660], R56 ;  /* 0x0006603801007387 */ /* 0x000fe80000100a00 */
[----:B------:R-:W-:Y:S04]  /*5eb90*/  STL.64 [R1+0x668], R58 ;  /* 0x0006683a01007387 */ /* 0x000fe80000100a00 */
[----:B-1----:R-:W3:Y:S04]  /*5eba0*/  LDL.LU.64 R60, [R1+0x1770] ;  /* 0x00177000013c7983 */ /* 0x002ee80000300a00 */
[----:B------:R-:W3:Y:S04]  /*5ebb0*/  LDL.LU.64 R62, [R1+0x1778] ;  /* 0x00177800013e7983 */ /* 0x000ee80000300a00 */
[----:B------:R-:W-:Y:S04]  /*5ebc0*/  STL.64 [R1+0x650], R52 ;  /* 0x0006503401007387 */ /* 0x000fe80000100a00 */
[----:B------:R1:W-:Y:S02]  /*5ebd0*/  STL.64 [R1+0x658], R54 ;  /* 0x0006583601007387 */ /* 0x0003e40000100a00 */
[-C--:B-1----:R-:W-:Y:S02]  /*5ebe0*/  HMMA.1688.F32.TF32 R52, R20, R120.reuse, R40 ;  /* 0x000000781434723c */ /* 0x082fe40000081028 */
[----:B------:R-:W3:Y:S04]  /*5ebf0*/  LDL.LU.64 R40, [R1+0x1760] ;  /* 0x0017600001287983 */ /* 0x000ee80000300a00 */
[----:B------:R-:W3:Y:S11]  /*5ec00*/  LDL.LU.64 R42, [R1+0x1768] ;  /* 0x00176800012a7983 */ /* 0x000ef60000300a00 */
[----:B------:R-:W-:Y:S06]  /*5ec10*/  @!UPT UIADD3 URZ, URZ, URZ, URZ ;  /* 0x0000003f3f3ff290 */ /* 0x000fec000fffe03f */
[----:B------:R1:W-:Y:S04]  /*5ec20*/  STL.64 [R1+0x640], R52 ;  /* 0x0006403401007387 */ /* 0x0003e80000100a00 */
[----:B------:R1:W-:Y:S04]  /*5ec30*/  STL.64 [R1+0x648], R54 ;  /* 0x0006483601007387 */ /* 0x0003e80000100a00 */
[----:B------:R-:W3:Y:S04]  /*5ec40*/  LDL.LU.64 R56, [R1+0x1740] ;  /* 0x0017400001387983 */ /* 0x000ee80000300a00 */
[----:B------:R-:W3:Y:S01]  /*5ec50*/  LDL.LU.64 R58, [R1+0x1748] ;  /* 0x00174800013a7983 */ /* 0x000ee20000300a00 */
[-C--:B-----5:R-:W-:Y:S08]  /*5ec60*/  HMMA.1688.F32.TF32 R44, R24, R120.reuse, R44 ;  /* 0x00000078182c723c */ /* 0x0a0ff0000008102c */
[-C--:B--2---:R-:W-:Y:S11]  /*5ec70*/  HMMA.1688.F32.TF32 R36, R28, R120.reuse, R36 ;  /* 0x000000781c24723c */ /* 0x084ff60000081024 */
[----:B------:R-:W-:Y:S04]  /*5ec80*/  @!UPT UIADD3 URZ, URZ, URZ, URZ ;  /* 0x0000003f3f3ff290 */ /* 0x000fe8000fffe03f */
[----:B------:R-:W-:Y:S04]  /*5ec90*/  STL.64 [R1+0x630], R44 ;  /* 0x0006302c01007387 */ /* 0x000fe80000100a00 */
[----:B------:R-:W-:Y:S04]  /*5eca0*/  STL.64 [R1+0x638], R46 ;  /* 0x0006382e01007387 */ /* 0x000fe80000100a00 */
[----:B-1----:R-:W2:Y:S04]  /*5ecb0*/  LDL.LU.64 R52, [R1+0x1730] ;  /* 0x0017300001347983 */ /* 0x002ea80000300a00 */
[----:B------:R-:W2:Y:S04]  /*5ecc0*/  LDL.LU.64 R54, [R1+0x1738] ;  /* 0x0017380001367983 */ /* 0x000ea80000300a00 */
[----:B------:R1:W-:Y:S04]  /*5ecd0*/  STL.64 [R1+0x620], R36 ;  /* 0x0006202401007387 */ /* 0x0003e80000100a00 */
[----:B------:R5:W-:Y:S04]  /*5ece0*/  STL.64 [R1+0x628], R38 ;  /* 0x0006282601007387 */ /* 0x000be80000100a00 */
[----:B-1----:R-:W2:Y:S04]  /*5ecf0*/  LDL.LU.64 R36, [R1+0x1720] ;  /* 0x0017200001247983 */ /* 0x002ea80000300a00 */
[----:B-----5:R-:W5:Y:S04]  /*5ed00*/  LDL.LU.64 R38, [R1+0x1728] ;  /* 0x0017280001267983 */ /* 0x020f680000300a00 */
[----:B------:R-:W5:Y:S04]  /*5ed10*/  LDL.LU.64 R44, [R1+0x1710] ;  /* 0x00171000012c7983 */ /* 0x000f680000300a00 */
[----:B------:R-:W5:Y:S01]  /*5ed20*/  LDL.LU.64 R46, [R1+0x1718] ;  /* 0x00171800012e7983 */ /* 0x000f620000300a00 */
[----:B----4-:R-:W-:Y:S11]  /*5ed30*/  HMMA.1688.F32.TF32 R76, R32, R120, R76 ;  /* 0x00000078204c723c */ /* 0x010ff6000008104c */
[----:B------:R-:W-:Y:S11]  /*5ed40*/  @!UPT UIADD3 URZ, URZ, URZ, URZ ;  /* 0x0000003f3f3ff290 */ /* 0x000ff6000fffe03f */
[----:B------:R-:W-:Y:S02]  /*5ed50*/  @!UPT UIADD3 URZ, URZ, URZ, URZ ;  /* 0x0000003f3f3ff290 */ /* 0x000fe4000fffe03f */
[----:B------:R-:W-:Y:S01]  /*5ed60*/  IMAD.MOV.U32 R122, RZ, RZ, R76 ;  /* 0x000000ffff7a7224 */ /* 0x000fe200078e004c */
[----:B------:R-:W-:Y:S01]  /*5ed70*/  MOV R120, R79 ;  /* 0x0000004f00787202 */ /* 0x000fe20000000f00 */
[----:B------:R-:W-:Y:S02]  /*5ed80*/  IMAD.MOV.U32 R123, RZ, RZ, R77 ;  /* 0x000000ffff7b7224 */ /* 0x000fe400078e004d */
[----:B------:R-:W-:Y:S02]  /*5ed90*/  IMAD.MOV.U32 R121, RZ, RZ, R78 ;  /* 0x000000ffff797224 */ /* 0x000fe400078e004e */
[-C--:B---3--:R-:W-:Y:S01]  /*5eda0*/  HMMA.1688.F32.TF32 R76, R4, R124.reuse, R60 ;  /* 0x0000007c044c723c */ /* 0x088fe2000008103c */
[----:B------:R-:W-:Y:S04]  /*5edb0*/  STL.64 [R1+0x5780], R122 ;  /* 0x0057807a01007387 */ /* 0x000fe80000100a00 */
[----:B------:R-:W-:Y:S03]  /*5edc0*/  STL.64 [R1+0x5778], R120 ;  /* 0x0057787801007387 */ /* 0x000fe60000100a00 */
[-C--:B------:R-:W-:Y:S01]  /*5edd0*/  HMMA.1688.F32.TF32 R60, R8, R124.reuse, R40 ;  /* 0x0000007c083c723c */ /* 0x080fe20000081028 */
[----:B------:R-:W3:Y:S11]  /*5ede0*/  LDL.LU.64 R40, [R1+0x1700] ;  /* 0x0017000001287983 */ /* 0x000ef60000300a00 */
[----:B------:R-:W-:Y:S03]  /*5edf0*/  @!UPT UIADD3 URZ, URZ, URZ, URZ ;  /* 0x0000003f3f3ff290 */ /* 0x000fe6000fffe03f */
[----:B------:R1:W-:Y:S04]  /*5ee00*/  STL.64 [R1+0x700], R76 ;  /* 0x0007004c01007387 */ /* 0x0003e80000100a00 */
[----:B------:R4:W-:Y:S04]  /*5ee10*/  STL.64 [R1+0x708], R78 ;  /* 0x0007084e01007387 */ /* 0x0009e80000100a00 */
[----:B------:R-:W3:Y:S01]  /*5ee20*/  LDL.LU.64 R42, [R1+0x1708] ;  /* 0x00170800012a7983 */ /* 0x000ee20000300a00 */
[-C--:B------:R-:W-:Y:S03]  /*5ee30*/  HMMA.1688.F32.TF32 R56, R12, R124.reuse, R56 ;  /* 0x0000007c0c38723c */ /* 0x080fe60000081038 */
[----:B------:R1:W-:Y:S04]  /*5ee40*/  STL.64 [R1+0x6f0], R60 ;  /* 0x0006f03c01007387 */ /* 0x0003e80000100a00 */
[----:B------:R1:W-:Y:S04]  /*5ee50*/  STL.64 [R1+0x6f8], R62 ;  /* 0x0006f83e01007387 */ /* 0x0003e80000100a00 */
[----:B------:R-:W3:Y:S11]  /*5ee60*/  LDL.LU.64 R112, [R1+0x16e0] ;  /* 0x0016e00001707983 */ /* 0x000ef60000300a00 */
[----:B------:R-:W-:Y:S01]  /*5ee70*/  @!UPT UIADD3 URZ, URZ, URZ, URZ ;  /* 0x0000003f3f3ff290 */ /* 0x000fe2000fffe03f */
[----:B------:R-:W-:Y:S04]  /*5ee80*/  STL.64 [R1+0x6e0], R56 ;  /* 0x0006e03801007387 */ /* 0x000fe80000100a00 */
[----:B------:R-:W-:Y:S04]  /*5ee90*/  STL.64 [R1+0x6e8], R58 ;  /* 0x0006e83a01007387 */ /* 0x000fe80000100a00 */
[----:B------:R-:W3:Y:S01]  /*5eea0*/  LDL.LU.64 R114, [R1+0x16e8] ;  /* 0x0016e80001727983 */ /* 0x000ee20000300a00 */
[-C--:B--2---:R-:W-:Y:S08]  /*5eeb0*/  HMMA.1688.F32.TF32 R52, R16, R124.reuse, R52 ;  /* 0x0000007c1034723c */ /* 0x084ff00000081034 */
[-C--:B-----5:R-:W-:Y:S11]  /*5eec0*/  HMMA.1688.F32.TF32 R36, R20, R124.reuse, R36 ;  /* 0x0000007c1424723c */ /* 0x0a0ff60000081024 */
[----:B------:R-:W-:Y:S04]  /*5eed0*/  @!UPT UIADD3 URZ, URZ, URZ, URZ ;  /* 0x0000003f3f3ff290 */ /* 0x000fe8000fffe03f */
[----:B------:R-:W-:Y:S04]  /*5eee0*/  STL.64 [R1+0x6d0], R52 ;  /* 0x0006d03401007387 */ /* 0x000fe80000100a00 */
[----:B------:R-:W-:Y:S04]  /*5eef0*/  STL.64 [R1+0x6d8], R54 ;  /* 0x0006d83601007387 */ /* 0x000fe80000100a00 */
[----:B-1----:R-:W2:Y:S04]  /*5ef00*/  LDL.LU.64 R76, [R1+0x1680] ;  /* 0x00168000014c7983 */ /* 0x002ea80000300a00 */
[----:B----4-:R-:W2:Y:S04]  /*5ef10*/  LDL.LU.64 R78, [R1+0x1688] ;  /* 0x00168800014e7983 */ /* 0x010ea80000300a00 */
[----:B------:R-:W4:Y:S04]  /*5ef20*/  LDL.LU.64 R60, [R1+0x1670] ;  /* 0x00167000013c7983 */ /* 0x000f280000300a00 */
[----:B------:R-:W4:Y:S04]  /*5ef30*/  LDL.LU.64 R62, [R1+0x1678] ;  /* 0x00167800013e7983 */ /* 0x000f280000300a00 */
[----:B------:R1:W-:Y:S04]  /*5ef40*/  STL.64 [R1+0x6c0], R36 ;  /* 0x0006c02401007387 */ /* 0x0003e80000100a00 */
[----:B------:R5:W-:Y:S04]  /*5ef50*/  STL.64 [R1+0x6c8], R38 ;  /* 0x0006c82601007387 */ /* 0x000be80000100a00 */
[----:B-1----:R-:W4:Y:S04]  /*5ef60*/  LDL.LU.64 R36, [R1+0x1660] ;  /* 0x0016600001247983 */ /* 0x002f280000300a00 */
[----:B-----5:R-:W5:Y:S01]  /*5ef70*/  LDL.LU.64 R38, [R1+0x1668] ;  /* 0x0016680001267983 */ /* 0x020f620000300a00 */
[-C--:B------:R-:W-:Y:S11]  /*5ef80*/  HMMA.1688.F32.TF32 R44, R24, R124.reuse, R44 ;  /* 0x0000007c182c723c */ /* 0x080ff6000008102c */
[----:B------:R-:W-:Y:S11]  /*5ef90*/  @!UPT UIADD3 URZ, URZ, URZ, URZ ;  /* 0x0000003f3f3ff290 */ /* 0x000ff6000fffe03f */
[----:B------:R-:W-:Y:S01]  /*5efa0*/  @!UPT UIADD3 URZ, URZ, URZ, URZ ;  /* 0x0000003f3f3ff290 */ /* 0x000fe2000fffe03f */
[----:B------:R-:W-:Y:S01]  /*5efb0*/  STL [R1+0x6b0], R44 ;  /* 0x0006b02c01007387 */ /* 0x000fe20000100800 */
[----:B------:R-:W-:Y:S02]  /*5efc0*/  IMAD.MOV.U32 R126, RZ, RZ, R45 ;  /* 0x000000ffff7e7224 */ /* 0x000fe400078e002d */
[----:B------:R-:W-:Y:S01]  /*5efd0*/  IMAD.MOV.U32 R127, RZ, RZ, R46 ;  /* 0x000000ffff7f7224 */ /* 0x000fe200078e002e */
[----:B------:R3:W-:Y:S04]  /*5efe0*/  STL [R1+0x6bc], R47 ;  /* 0x0006bc2f01007387 */ /* 0x0007e80000100800 */
[----:B------:R-:W-:Y:S04]  /*5eff0*/  STL [R1+0x5754], R127 ;  /* 0x0057547f01007387 */ /* 0x000fe80000100800 */
[----:B------:R-:W-:Y:S01]  /*5f000*/  STL [R1+0x5750], R126 ;  /* 0x0057507e01007387 */ /* 0x000fe20000100800 */
[-C--:B---3--:R-:W-:Y:S03]  /*5f010*/  HMMA.1688.F32.TF32 R44, R28, R124.reuse, R40 ;  /* 0x0000007c1c2c723c */ /* 0x088fe60000081028 */
[----:B------:R-:W3:Y:S04]  /*5f020*/  LDL.LU.64 R40, [R1+0x1650] ;  /* 0x0016500001287983 */ /* 0x000ee80000300a00 */
[----:B------:R-:W3:Y:S11]  /*5f030*/  LDL.LU.64 R42, [R1+0x1658] ;  /* 0x00165800012a7983 */ /* 0x000ef60000300a00 */
[----:B------:R-:W-:Y:S05]  /*5f040*/  @!UPT UIADD3 URZ, URZ, URZ, URZ ;  /* 0x0000003f3f3ff290 */ /* 0x000fea000fffe03f */
[----:B------:R1:W-:Y:S04]  /*5f050*/  STL.64 [R1+0x6a0], R44 ;  /* 0x0006a02c01007387 */ /* 0x0003e80000100a00 */
[----:B------:R1:W-:Y:S04]  /*5f060*/  STL.64 [R1+0x6a8], R46 ;  /* 0x0006a82e01007387 */ /* 0x0003e80000100a00 */
[----:B------:R-:W3:Y:S04]  /*5f070*/  LDL.LU.64 R56, [R1+0x1640] ;  /* 0x0016400001387983 */ /* 0x000ee80000300a00 */
[----:B------:R-:W3:Y:S04]  /*5f080*/  LDL.LU.64 R58, [R1+0x1648] ;  /* 0x00164800013a7983 */ /* 0x000ee80000300a00 */
[----:B------:R-:W3:Y:S01]  /*5f090*/  LDL.LU.64 R52, [R1+0x1620] ;  /* 0x0016200001347983 */ /* 0x000ee20000300a00 */
[----:B------:R-:W-:Y:S03]  /*5f0a0*/  HMMA.1688.F32.TF32 R112, R32, R124, R112 ;  /* 0x0000007c2070723c */ /* 0x000fe60000081070 */
[----:B------:R-:W3:Y:S04]  /*5f0b0*/  LDL.LU.64 R54, [R1+0x1628] ;  /* 0x0016280001367983 */ /* 0x000ee80000300a00 */
[----:B-1----:R-:W3:Y:S04]  /*5f0c0*/  LDL.LU.64 R44, [R1+0x720] ;  /* 0x00072000012c7983 */ /* 0x002ee80000300a00 */
[----:B------:R-:W3:Y:S11]  /*5f0d0*/  LDL.LU.64 R46, [R1+0x728] ;  /* 0x00072800012e7983 */ /* 0x000ef60000300a00 */
[----:B------:R-:W-:Y:S02]  /*5f0e0*/  @!UPT UIADD3 URZ, URZ, URZ, URZ ;  /* 0x0000003f3f3ff290 */ /* 0x000fe4000fffe03f */
[----:B------:R-:W-:Y:S02]  /*5f0f0*/  IMAD.MOV.U32 R127, RZ, RZ, R112 ;  /* 0x000000ffff7f7224 */ /* 0x000fe400078e0070 */
[----:B------:R-:W-:Y:S02]  /*5f100*/  IMAD.MOV.U32 R126, RZ, RZ, R113 ;  /* 0x000000ffff7e7224 */ /* 0x000fe400078e0071 */
[----:B------:R-:W-:Y:S02]  /*5f110*/  IMAD.MOV.U32 R125, RZ, RZ, R114 ;  /* 0x000000ffff7d7224 */ /* 0x000fe400078e0072 */
[----:B------:R-:W-:Y:S02]  /*5f120*/  IMAD.MOV.U32 R124, RZ, RZ, R115 ;  /* 0x000000ffff7c7224 */ /* 0x000fe400078e0073 */
[-C--:B--2---:R-:W-:Y:S08]  /*5f130*/  HMMA.1688.F32.TF32 R112, R4, R128.reuse, R76 ;  /* 0x000000800470723c */ /* 0x084ff0000008104c */
[-C--:B----4-:R-:W-:Y:S11]  /*5f140*/  HMMA.1688.F32.TF32 R76, R8, R128.reuse, R60 ;  /* 0x00000080084c723c */ /* 0x090ff6000008103c */
[----:B------:R-:W-:Y:S04]  /*5f150*/  @!UPT UIADD3 URZ, URZ, URZ, URZ ;  /* 0x0000003f3f3ff290 */ /* 0x000fe8000fffe03f */
[----:B------:R-:W-:Y:S04]  /*5f160*/  STL.64 [R1+0x780], R112 ;  /* 0x0007807001007387 */ /* 0x000fe80000100a00 */
[----:B------:R-:W-:Y:S01]  /*5f170*/  STL.64 [R1+0x788], R114 ;  /* 0x0007887201007387 */ /* 0x000fe20000100a00 */
[-C--:B-----5:R-:W-:Y:S03]  /*5f180*/  HMMA.1688.F32.TF32 R60, R12, R128.reuse, R36 ;  /* 0x000000800c3c723c */ /* 0x0a0fe60000081024 */
[----:B------:R-:W2:Y:S04]  /*5f190*/  LDL.LU.64 R36, [R1+0x710] ;  /* 0x0007100001247983 */ /* 0x000ea80000300a00 */
[----:B------:R-:W-:Y:S04]  /*5f1a0*/  STL.64 [R1+0x770], R76 ;  /* 0x0007704c01007387 */ /* 0x000fe80000100a00 */
[----:B------:R-:W-:Y:S04]  /*5f1b0*/  STL.64 [R1+0x778], R78 ;  /* 0x0007784e01007387 */ /* 0x000fe80000100a00 */
[----:B------:R-:W2:Y:S08]  /*5f1c0*/  LDL.LU.64 R38, [R1+0x718] ;  /* 0x0007180001267983 */ /* 0x000eb00000300a00 */
[----:B------:R-:W-:Y:S04]  /*5f1d0*/  STL.64 [R1+0x760], R60 ;  /* 0x0007603c01007387 */ /* 0x000fe80000100a00 */
[----:B------:R3:W-:Y:S02]  /*5f1e0*/  STL.64 [R1+0x768], R62 ;  /* 0x0007683e01007387 */ /* 0x0007e40000100a00 */
[-C--:B---3--:R-:W-:Y:S02]  /*5f1f0*/  HMMA.1688.F32.TF32 R60, R16, R128.reuse, R40 ;  /* 0x00000080103c723c */ /* 0x088fe40000081028 */
[----:B------:R-:W3:Y:S04]  /*5f200*/  LDL.LU.64 R40, [R1+0x1580] ;  /* 0x0015800001287983 */ /* 0x000ee80000300a00 */
[----:B------:R-:W3:Y:S02]  /*5f210*/  LDL.LU.64 R42, [R1+0x1588] ;  /* 0x00158800012a7983 */ /* 0x000ee40000300a00 */
[-C--:B------:R-:W-:Y:S08]  /*5f220*/  HMMA.1688.F32.TF32 R56, R20, R128.reuse, R56 ;  /* 0x000000801438723c */ /* 0x080ff00000081038 */
[-C--:B------:R-:W-:Y:S08]  /*5f230*/  HMMA.1688.F32.TF32 R52, R24, R128.reuse, R52 ;  /* 0x000000801834723c */ /* 0x080ff00000081034 */
[----:B------:R-:W-:Y:S01]  /*5f240*/  HMMA.1688.F32.TF32 R44, R28, R128, R44 ;  /* 0x000000801c2c723c */ /* 0x000fe2000008102c */
[----:B------:R1:W-:Y:S04]  /*5f250*/  STL.64 [R1+0x750], R60 ;  /* 0x0007503c01007387 */ /* 0x0003e80000100a00 */
[----:B------:R4:W-:Y:S04]  /*5f260*/  STL.64 [R1+0x758], R62 ;  /* 0x0007583e01007387 */ /* 0x0009e80000100a00 */
[----:B------:R-:W5:Y:S04]  /*5f270*/  LDL.LU.64 R112, [R1+0x1570] ;  /* 0x0015700001707983 */ /* 0x000f680000300a00 */
[----:B------:R-:W-:Y:S04]  /*5f280*/  STL.64 [R1+0x740], R56 ;  /* 0x0007403801007387 */ /* 0x000fe80000100a00 */
[----:B------:R-:W-:Y:S04]  /*5f290*/  STL.64 [R1+0x748], R58 ;  /* 0x0007483a01007387 */ /* 0x000fe80000100a00 */
[----:B------:R-:W5:Y:S04]  /*5f2a0*/  LDL.LU.64 R114, [R1+0x1578] ;  /* 0x0015780001727983 */ /* 0x000f680000300a00 */
[----:B------:R-:W-:Y:S04]  /*5f2b0*/  STL.64 [R1+0x730], R52 ;  /* 0x0007303401007387 */ /* 0x000fe80000100a00 */
[----:B------:R-:W-:Y:S04]  /*5f2c0*/  STL.64 [R1+0x738], R54 ;  /* 0x0007383601007387 */ /* 0x000fe80000100a00 */
[----:B------:R2:W-:Y:S04]  /*5f2d0*/  STL.64 [R1+0x720], R44 ;  /* 0x0007202c01007387 */ /* 0x0005e80000100a00 */
[----:B------:R-:W5:Y:S04]  /*5f2e0*/  LDL.LU.64 R76, [R1+0x1550] ;  /* 0x00155000014c7983 */ /* 0x000f680000300a00 */
[----:B------:R-:W5:Y:S04]  /*5f2f0*/  LDL.LU.64 R78, [R1+0x1558] ;  /* 0x00155800014e7983 */ /* 0x000f680000300a00 */
[----:B-1----:R-:W5:Y:S04]  /*5f300*/  LDL.LU.64 R60, [R1+0x1540] ;  /* 0x00154000013c7983 */ /* 0x002f680000300a00 */
[----:B----4-:R-:W4:Y:S01]  /*5f310*/  LDL.LU.64 R62, [R1+0x1548] ;  /* 0x00154800013e7983 */ /* 0x010f220000300a00 */
[----:B------:R-:W-:-:S02]  /*5f320*/  IMAD.MOV.U32 R131, RZ, RZ, R47 ;  /* 0x000000ffff837224 */ /* 0x000fc400078e002f */
[----:B------:R-:W-:-:S03]  /*5f330*/  IMAD.MOV.U32 R130, RZ, RZ, R46 ;  /* 0x000000ffff827224 */ /* 0x000fc600078e002e */
[----:B------:R-:W-:Y:S04]  /*5f340*/  STL [R1+0x572c], R131 ;  /* 0x00572c8301007387 */ /* 0x000fe80000100800 */
[----:B------:R-:W-:Y:S01]  /*5f350*/  STL [R1+0x5728], R130 ;  /* 0x0057288201007387 */ /* 0x000fe20000100800 */
[----:B--2---:R-:W-:Y:S03]  /*5f360*/  HMMA.1688.F32.TF32 R44, R32, R128, R36 ;  /* 0x00000080202c723c */ /* 0x004fe60000081024 */
[----:B------:R-:W2:Y:S04]  /*5f370*/  LDL.LU.64 R36, [R1+0x1530] ;  /* 0x0015300001247983 */ /* 0x000ea80000300a00 */
[----:B------:R-:W2:Y:S11]  /*5f380*/  LDL.LU.64 R38, [R1+0x1538] ;  /* 0x0015380001267983 */ /* 0x000eb60000300a00 */
[----:B------:R-:W-:Y:S05]  /*5f390*/  @!UPT UIADD3 URZ, URZ, URZ, URZ ;  /* 0x0000003f3f3ff290 */ /* 0x000fea000fffe03f */
[----:B------:R1:W-:Y:S04]  /*5f3a0*/  STL.64 [R1+0x710], R44 ;  /* 0x0007102c01007387 */ /* 0x0003e80000100a00 */
[----:B------:R1:W-:Y:S04]  /*5f3b0*/  STL.64 [R1+0x718], R46 ;  /* 0x0007182e01007387 */ /* 0x0003e80000100a00 */
[----:B------:R-:W2:Y:S04]  /*5f3c0*/  LDL.LU.64 R56, [R1+0x1520] ;  /* 0x0015200001387983 */ /* 0x000ea80000300a00 */
[----:B------:R-:W2:Y:S04]  /*5f3d0*/  LDL.LU.64 R58, [R1+0x1528] ;  /* 0x00152800013a7983 */ /* 0x000ea80000300a00 */
[----:B------:R-:W2:Y:S04]  /*5f3e0*/  LDL.LU.64 R52, [R1+0x1510] ;  /* 0x0015100001347983 */ /* 0x000ea80000300a00 */
[----:B------:R-:W2:Y:S04]  /*5f3f0*/  LDL.LU.64 R54, [R1+0x1518] ;  /* 0x0015180001367983 */ /* 0x000ea80000300a00 */
[----:B-1----:R-:W2:Y:S04]  /*5f400*/  LDL.LU.64 R44, [R1+0xad0] ;  /* 0x000ad000012c7983 */ /* 0x002ea80000300a00 */
[----:B------:R-:W2:Y:S01]  /*5f410*/  LDL.LU.64 R46, [R1+0xad8] ;  /* 0x000ad800012e7983 */ /* 0x000ea20000300a00 */
[-C--:B---3--:R-:W-:Y:S11]  /*5f420*/  HMMA.1688.F32.TF32 R40, R4, R132.reuse, R40 ;  /* 0x000000840428723c */ /* 0x088ff60000081028 */
[----:B------:R-:W-:Y:S11]  /*5f430*/  @!UPT UIADD3 URZ, URZ, URZ, URZ ;  /* 0x0000003f3f3ff290 */ /* 0x000ff6000fffe03f */
[----:B------:R-:W-:Y:S02]  /*5f440*/  @!UPT UIADD3 URZ, URZ, URZ, URZ ;  /* 0x0000003f3f3ff290 */ /* 0x000fe4000fffe03f */
[----:B------:R-:W-:Y:S01]  /*5f450*/  MOV R128, R43 ;  /* 0x0000002b00807202 */ /* 0x000fe20000000f00 */
[----:B------:R-:W-:Y:S02]  /*5f460*/  IMAD.MOV.U32 R129, RZ, RZ, R42 ;  /* 0x000000ffff817224 */ /* 0x000fe400078e002a */
[----:B------:R-:W-:Y:S02]  /*5f470*/  IMAD.MOV.U32 R134, RZ, RZ, R40 ;  /* 0x000000ffff867224 */ /* 0x000fe400078e0028 */
[----:B------:R-:W-:Y:S02]  /*5f480*/  IMAD.MOV.U32 R135, RZ, RZ, R41 ;  /* 0x000000ffff877224 */ /* 0x000fe400078e0029 */
[----:B------:R-:W3:Y:S04]  /*5f490*/  LDL.LU.64 R40, [R1+0x1600] ;  /* 0x0016000001287983 */ /* 0x000ee80000300a00 */
[----:B------:R-:W3:Y:S01]  /*5f4a0*/  LDL.LU.64 R42, [R1+0x1608] ;  /* 0x00160800012a7983 */ /* 0x000ee20000300a00 */
[-C--:B-----5:R-:W-:Y:S03]  /*5f4b0*/  HMMA.1688.F32.TF32 R112, R8, R132.reuse, R112 ;  /* 0x000000840870723c */ /* 0x0a0fe60000081070 */
[----:B------:R-:W-:Y:S04]  /*5f4c0*/  STL [R1+0x573c], R128 ;  /* 0x00573c8001007387 */ /* 0x000fe80000100800 */
[----:B------:R-:W-:Y:S04]  /*5f4d0*/  STL [R1+0x5738], R129 ;  /* 0x0057388101007387 */ /* 0x000fe80000100800 */
[----:B------:R-:W-:Y:S01]  /*5f4e0*/  STL [R1+0x5734], R135 ;  /* 0x0057348701007387 */ /* 0x000fe20000100800 */
[----:B----4-:R-:W-:Y:S11]  /*5f4f0*/  HMMA.1688.F32.TF32 R60, R16, R132, R60 ;  /* 0x00000084103c723c */ /* 0x010ff6000008103c */
[----:B------:R-:W-:Y:S01]  /*5f500*/  @!UPT UIADD3 URZ, URZ, URZ, URZ ;  /* 0x0000003f3f3ff290 */ /* 0x000fe2000fffe03f */
[----:B------:R-:W-:Y:S02]  /*5f510*/  IMAD.MOV.U32 R130, RZ, RZ, R115 ;  /* 0x000000ffff827224 */ /* 0x000fe400078e0073 */
[----:B------:R-:W-:Y:S01]  /*5f520*/  IMAD.MOV.U32 R131, RZ, RZ, R114 ;  /* 0x000000ffff837224 */ /* 0x000fe200078e0072 */
[----:B------:R-:W-:Y:S04]  /*5f530*/  STL [R1+0x5730], R134 ;  /* 0x0057308601007387 */ /* 0x000fe80000100800 */
[----:B------:R-:W-:Y:S04]  /*5f540*/  STL.64 [R1+0x8f0], R112 ;  /* 0x0008f07001007387 */ /* 0x000fe80000100a00 */
[----:B------:R1:W-:Y:S04]  /*5f550*/  STL [R1+0x5744], R130 ;  /* 0x0057448201007387 */ /* 0x0003e80000100800 */
[----:B------:R4:W-:Y:S04]  /*5f560*/  STL [R1+0x5740], R131 ;  /* 0x0057408301007387 */ /* 0x0009e80000100800 */
[----:B------:R2:W-:Y:S01]  /*5f570*/  STL.64 [R1+0x8d0], R60 ;  /* 0x0008d03c01007387 */ /* 0x0005e20000100a00 */
[----:B-1----:R-:W-:-:S02]  /*5f580*/  IMAD.MOV.U32 R130, RZ, RZ, R62 ;  /* 0x000000ffff827224 */ /* 0x002fc400078e003e */
[----:B----4-:R-:W-:Y:S02]  /*5f590*/  IMAD.MOV.U32 R131, RZ, RZ, R63 ;  /* 0x000000ffff837224 */ /* 0x010fe400078e003f */
[-C--:B--2---:R-:W-:Y:S01]  /*5f5a0*/  HMMA.1688.F32.TF32 R60, R20, R132.reuse, R36 ;  /* 0x00000084143c723c */ /* 0x084fe20000081024 */
[----:B------:R-:W2:Y:S04]  /*5f5b0*/  LDL.LU.64 R36, [R1+0x15f0] ;  /* 0x0015f00001247983 */ /* 0x000ea80000300a00 */
[----:B------:R-:W2:Y:S11]  /*5f5c0*/  LDL.LU.64 R38, [R1+0x15f8] ;  /* 0x0015f80001267983 */ /* 0x000eb60000300a00 */
[----:B------:R-:W-:Y:S07]  /*5f5d0*/  @!UPT UIADD3 URZ, URZ, URZ, URZ ;  /* 0x0000003f3f3ff290 */ /* 0x000fee000fffe03f */
[----:B------:R-:W-:Y:S04]  /*5f5e0*/  STL.64 [R1+0x8c0], R60 ;  /* 0x0008c03c01007387 */ /* 0x000fe80000100a00 */
[----:B------:R1:W-:Y:S02]  /*5f5f0*/  STL.64 [R1+0x8c8], R62 ;  /* 0x0008c83e01007387 */ /* 0x0003e40000100a00 */
[-C--:B-1----:R-:W-:Y:S08]  /*5f600*/  HMMA.1688.F32.TF32 R60, R24, R132.reuse, R56 ;  /* 0x00000084183c723c */ /* 0x082ff00000081038 */
[-C--:B------:R-:W-:Y:S01]  /*5f610*/  HMMA.1688.F32.TF32 R56, R28, R132.reuse, R52 ;  /* 0x000000841c38723c */ /* 0x080fe20000081034 */
[----:B------:R-:W4:Y:S07]  /*5f620*/  LDL.LU.64 R52, [R1+0x15e0] ;  /* 0x0015e00001347983 */ /* 0x000f2e0000300a00 */
[----:B------:R-:W-:Y:S07]  /*5f630*/  HMMA.1688.F32.TF32 R44, R32, R132, R44 ;  /* 0x00000084202c723c */ /* 0x000fee000008102c */
[----:B------:R-:W-:Y:S04]  /*5f640*/  STL.64 [R1+0x8b0], R60 ;  /* 0x0008b03c01007387 */ /* 0x000fe80000100a00 */
[----:B------:R-:W-:Y:S04]  /*5f650*/  STL.64 [R1+0x8b8], R62 ;  /* 0x0008b83e01007387 */ /* 0x000fe80000100a00 */
[----:B------:R-:W4:Y:S04]  /*5f660*/  LDL.LU.64 R54, [R1+0x15e8] ;  /* 0x0015e80001367983 */ /* 0x000f280000300a00 */
[----:B------:R-:W-:Y:S04]  /*5f670*/  STL.64 [R1+0x8a0], R56 ;  /* 0x0008a03801007387 */ /* 0x000fe80000100a00 */
[----:B------:R-:W-:Y:S04]  /*5f680*/  STL.64 [R1+0x8a8], R58 ;  /* 0x0008a83a01007387 */ /* 0x000fe80000100a00 */
[----:B------:R1:W-:Y:S04]  /*5f690*/  STL.64 [R1+0x890], R44 ;  /* 0x0008902c01007387 */ /* 0x0003e80000100a00 */
[----:B------:R5:W-:Y:S04]  /*5f6a0*/  STL.64 [R1+0x898], R46 ;  /* 0x0008982e01007387 */ /* 0x000be80000100a00 */
[----:B------:R-:W-:Y:S04]  /*5f6b0*/  STL [R1+0x56bc], R146 ;  /* 0x0056bc9201007387 */ /* 0x000fe80000100800 */
[----:B------:R-:W-:Y:S01]  /*5f6c0*/  STL [R1+0x56b8], R147 ;  /* 0x0056b89301007387 */ /* 0x000fe20000100800 */
[-C--:B---3--:R-:W-:Y:S03]  /*5f6d0*/  HMMA.1688.F32.TF32 R40, R4, R136.reuse, R40 ;  /* 0x000000880428723c */ /* 0x088fe60000081028 */
[----:B------:R-:W-:Y:S04]  /*5f6e0*/  STL [R1+0x56b4], R150 ;  /* 0x0056b49601007387 */ /* 0x000fe80000100800 */
[----:B------:R-:W-:Y:S04]  /*5f6f0*/  STL [R1+0x56b0], R151 ;  /* 0x0056b09701007387 */ /* 0x000fe80000100800 */
[----:B-1----:R-:W4:Y:S04]  /*5f700*/  LDL.LU.64 R44, [R1+0x15c0] ;  /* 0x0015c000012c7983 */ /* 0x002f280000300a00 */
[----:B-----5:R-:W4:Y:S08]  /*5f710*/  LDL.LU.64 R46, [R1+0x15c8] ;  /* 0x0015c800012e7983 */ /* 0x020f300000300a00 */
[----:B------:R1:W-:Y:S04]  /*5f720*/  STL.64 [R1+0xb00], R40 ;  /* 0x000b002801007387 */ /* 0x0003e80000100a00 */
[----:B------:R5:W-:Y:S04]  /*5f730*/  STL.64 [R1+0xb08], R42 ;  /* 0x000b082a01007387 */ /* 0x000be80000100a00 */
[----:B------:R-:W4:Y:S04]  /*5f740*/  LDL.LU.64 R116, [R1+0x15b0] ;  /* 0x0015b00001747983 */ /* 0x000f280000300a00 */
[----:B------:R-:W4:Y:S01]  /*5f750*/  LDL.LU.64 R118, [R1+0x15b8] ;  /* 0x0015b80001767983 */ /* 0x000f220000300a00 */
[----:B--2---:R-:W-:Y:S11]  /*5f760*/  HMMA.1688.F32.TF32 R36, R8, R136, R36 ;  /* 0x000000880824723c */ /* 0x004ff60000081024 */
[----:B------:R-:W-:Y:S11]  /*5f770*/  @!UPT UIADD3 URZ, URZ, URZ, URZ ;  /* 0x0000003f3f3ff290 */ /* 0x000ff6000fffe03f */
[----:B------:R-:W-:Y:S01]  /*5f780*/  @!UPT UIADD3 URZ, URZ, URZ, URZ ;  /* 0x0000003f3f3ff290 */ /* 0x000fe2000fffe03f */
[----:B------:R2:W-:Y:S04]  /*5f790*/  STL.64 [R1+0xaf0], R36 ;  /* 0x000af02401007387 */ /* 0x0005e80000100a00 */
[----:B------:R2:W-:Y:S04]  /*5f7a0*/  STL.64 [R1+0xaf8], R38 ;  /* 0x000af82601007387 */ /* 0x0005e80000100a00 */
[----:B-1----:R-:W3:Y:S04]  /*5f7b0*/  LDL.LU.64 R40, [R1+0x15a0] ;  /* 0x0015a00001287983 */ /* 0x002ee80000300a00 */
[----:B-----5:R-:W3:Y:S04]  /*5f7c0*/  LDL.LU.64 R42, [R1+0x15a8] ;  /* 0x0015a800012a7983 */ /* 0x020ee80000300a00 */
[----:B--2---:R-:W2:Y:S04]  /*5f7d0*/  LDL.LU.64 R36, [R1+0x1590] ;  /* 0x0015900001247983 */ /* 0x004ea80000300a00 */
[----:B------:R-:W2:Y:S01]  /*5f7e0*/  LDL.LU.64 R38, [R1+0x1598] ;  /* 0x0015980001267983 */ /* 0x000ea20000300a00 */
[C---:B------:R-:W-:Y:S03]  /*5f7f0*/  HMMA.1688.F32.TF32 R76, R12.reuse, R132, R76 ;  /* 0x000000840c4c723c */ /* 0x040fe6000008104c */
[----:B------:R-:W5:Y:S04]  /*5f800*/  LDL.LU.64 R112, [R1+0x1500] ;  /* 0x0015000001707983 */ /* 0x000f680000300a00 */
[----:B------:R-:W5:Y:S01]  /*5f810*/  LDL.LU.64 R114, [R1+0x1508] ;  /* 0x0015080001727983 */ /* 0x000f620000300a00 */
[-C--:B----4-:R-:W-:Y:S11]  /*5f820*/  HMMA.1688.F32.TF32 R52, R12, R136.reuse, R52 ;  /* 0x000000880c34723c */ /* 0x090ff60000081034 */
[----:B------:R-:W-:Y:S05]  /*5f830*/  @!UPT UIADD3 URZ, URZ, URZ, URZ ;  /* 0x0000003f3f3ff290 */ /* 0x000fea000fffe03f */
[----:B------:R-:W-:Y:S02]  /*5f840*/  IMAD.MOV.U32 R128, RZ, RZ, R76 ;  /* 0x000000ffff807224 */ /* 0x000fe400078e004c */
[----:B------:R-:W-:Y:S02]  /*5f850*/  IMAD.MOV.U32 R129, RZ, RZ, R77 ;  /* 0x000000ffff817224 */ /* 0x000fe400078e004d */
[----:B------:R-:W-:Y:S02]  /*5f860*/  IMAD.MOV.U32 R135, RZ, RZ, R78 ;  /* 0x000000ffff877224 */ /* 0x000fe400078e004e */
[----:B------:R-:W-:Y:S01]  /*5f870*/  IMAD.MOV.U32 R134, RZ, RZ, R79 ;  /* 0x000000ffff867224 */ /* 0x000fe200078e004f */
[----:B------:R1:W-:Y:S04]  /*5f880*/  STL.64 [R1+0xae0], R52 ;  /* 0x000ae03401007387 */ /* 0x0003e80000100a00 */
[----:B------:R4:W-:Y:S04]  /*5f890*/  STL.64 [R1+0xae8], R54 ;  /* 0x000ae83601007387 */ /* 0x0009e80000100a00 */
[----:B------:R-:W5:Y:S04]  /*5f8a0*/  LDL.LU.64 R76, [R1+0xca0] ;  /* 0x000ca000014c7983 */ /* 0x000f680000300a00 */
[----:B------:R-:W5:Y:S04]  /*5f8b0*/  LDL.LU.64 R78, [R1+0xca8] ;  /* 0x000ca800014e7983 */ /* 0x000f680000300a00 */
[----:B------:R-:W5:Y:S01]  /*5f8c0*/  LDL.LU.64 R60, [R1+0x14f0] ;  /* 0x0014f000013c7983 */ /* 0x000f620000300a00 */
[-C--:B------:R-:W-:Y:S03]  /*5f8d0*/  HMMA.1688.F32.TF32 R120, R16, R136.reuse, R44 ;  /* 0x000000881078723c */ /* 0x080fe6000008102c */
[----:B------:R-:W5:Y:S04]  /*5f8e0*/  LDL.LU.64 R62, [R1+0x14f8] ;  /* 0x0014f800013e7983 */ /* 0x000f680000300a00 */
[----:B------:R-:W5:Y:S04]  /*5f8f0*/  LDL.LU.64 R56, [R1+0x14e0] ;  /* 0x0014e00001387983 */ /* 0x000f680000300a00 */
[----:B------:R-:W5:Y:S04]  /*5f900*/  LDL.LU.64 R58, [R1+0x14e8] ;  /* 0x0014e800013a7983 */ /* 0x000f680000300a00 */
[----:B-1----:R-:W5:Y:S04]  /*5f910*/  LDL.LU.64 R52, [R1+0x14d0] ;  /* 0x0014d00001347983 */ /* 0x002f680000300a00 */
[----:B----4-:R-:W4:Y:S04]  /*5f920*/  LDL.LU.64 R54, [R1+0x14d8] ;  /* 0x0014d80001367983 */ /* 0x010f280000300a00 */
[----:B------:R-:W4:Y:S04]  /*5f930*/  LDL.LU.64 R44, [R1+0x14c0] ;  /* 0x0014c000012c7983 */ /* 0x000f280000300a00 */
[----:B------:R-:W4:Y:S04]  /*5f940*/  LDL.LU.64 R46, [R1+0x14c8] ;  /* 0x0014c800012e7983 */ /* 0x000f280000300a00 */
[----:B------:R-:W-:Y:S04]  /*5f950*/  STL.64 [R1+0xad0], R120 ;  /* 0x000ad07801007387 */ /* 0x000fe80000100a00 */
[----:B------:R1:W-:Y:S02]  /*5f960*/  STL.64 [R1+0xad8], R122 ;  /* 0x000ad87a01007387 */ /* 0x0003e40000100a00 */
[-C--:B-1----:R-:W-:Y:S11]  /*5f970*/  HMMA.1688.F32.TF32 R120, R20, R136.reuse, R116 ;  /* 0x000000881478723c */ /* 0x082ff60000081074 */
[----:B------:R-:W-:Y:S11]  /*5f980*/  @!UPT UIADD3 URZ, URZ, URZ, URZ ;  /* 0x0000003f3f3ff290 */ /* 0x000ff6000fffe03f */
[----:B------:R-:W-:Y:S01]  /*5f990*/  @!UPT UIADD3 URZ, URZ, URZ, URZ ;  /* 0x0000003f3f3ff290 */ /* 0x000fe2000fffe03f */
[----:B------:R-:W-:Y:S04]  /*5f9a0*/  STL.64 [R1+0xac0], R120 ;  /* 0x000ac07801007387 */ /* 0x000fe80000100a00 */
[----:B------:R-:W-:Y:S01]  /*5f9b0*/  STL.64 [R1+0xac8], R122 ;  /* 0x000ac87a01007387 */ /* 0x000fe20000100a00 */
[-C--:B---3--:R-:W-:Y:S03]  /*5f9c0*/  HMMA.1688.F32.TF32 R116, R24, R136.reuse, R40 ;  /* 0x000000881874723c */ /* 0x088fe60000081028 */
[----:B------:R-:W3:Y:S05]  /*5f9d0*/  LDL.LU.64 R40, [R1+0x14b0] ;  /* 0x0014b00001287983 */ /* 0x000eea0000300a00 */
[-C--:B--2---:R-:W-:Y:S11]  /*5f9e0*/  HMMA.1688.F32.TF32 R36, R28, R136.reuse, R36 ;  /* 0x000000881c24723c */ /* 0x084ff60000081024 */
[----:B------:R-:W-:Y:S04]  /*5f9f0*/  @!UPT UIADD3 URZ, URZ, URZ, URZ ;  /* 0x0000003f3f3ff290 */ /* 0x000fe8000fffe03f */
[----:B------:R-:W-:Y:S04]  /*5fa00*/  STL.64 [R1+0xab0], R116 ;  /* 0x000ab07401007387 */ /* 0x000fe80000100a00 */
[----:B------:R-:W-:Y:S04]  /*5fa10*/  STL.64 [R1+0xab8], R118 ;  /* 0x000ab87601007387 */ /* 0x000fe80000100a00 */
[----:B------:R-:W3:Y:S04]  /*5fa20*/  LDL.LU.64 R42, [R1+0x14b8] ;  /* 0x0014b800012a7983 */ /* 0x000ee80000300a00 */
[----:B------:R1:W-:Y:S04]  /*5fa30*/  STL.64 [R1+0xaa0], R36 ;  /* 0x000aa02401007387 */ /* 0x0003e80000100a00 */
[----:B------:R2:W-:Y:S04]  /*5fa40*/  STL.64 [R1+0xaa8], R38 ;  /* 0x000aa82601007387 */ /* 0x0005e80000100a00 */
[----:B-1----:R-:W3:Y:S04]  /*5fa50*/  LDL.LU.64 R36, [R1+0x14a0] ;  /* 0x0014a00001247983 */ /* 0x002ee80000300a00 */
[----:B--2---:R-:W2:Y:S01]  /*5fa60*/  LDL.LU.64 R38, [R1+0x14a8] ;  /* 0x0014a80001267983 */ /* 0x004ea20000300a00 */
[----:B-----5:R-:W-:Y:S08]  /*5fa70*/  HMMA.1688.F32.TF32 R112, R32, R136, R112 ;  /* 0x000000882070723c */ /* 0x020ff00000081070 */
[-C--:B------:R-:W-:Y:S08]  /*5fa80*/  HMMA.1688.F32.TF32 R76, R4, R140.reuse, R76 ;  /* 0x0000008c044c723c */ /* 0x080ff0000008104c */
[-C--:B------:R-:W-:Y:S08]  /*5fa90*/  HMMA.1688.F32.TF32 R60, R8, R140.reuse, R60 ;  /* 0x0000008c083c723c */ /* 0x080ff0000008103c */
[-C--:B------:R-:W-:Y:S08]  /*5faa0*/  HMMA.1688.F32.TF32 R56, R12, R140.reuse, R56 ;  /* 0x0000008c0c38723c */ /* 0x080ff00000081038 */
[-C--:B----4-:R-:W-:Y:S08]  /*5fab0*/  HMMA.1688.F32.TF32 R52, R16, R140.reuse, R52 ;  /* 0x0000008c1034723c */ /* 0x090ff00000081034 */
[-C--:B------:R-:W-:Y:S01]  /*5fac0*/  HMMA.1688.F32.TF32 R44, R20, R140.reuse, R44 ;  /* 0x0000008c142c723c */ /* 0x080fe2000008102c */
[----:B------:R-:W-:Y:S04]  /*5fad0*/  STL.64 [R1+0xa90], R112 ;  /* 0x000a907001007387 */ /* 0x000fe80000100a00 */
[----:B------:R1:W-:Y:S04]  /*5fae0*/  STL.64 [R1+0xca0], R76 ;  /* 0x000ca04c01007387 */ /* 0x0003e80000100a00 */
[----:B------:R4:W-:Y:S04]  /*5faf0*/  STL.64 [R1+0xca8], R78 ;  /* 0x000ca84e01007387 */ /* 0x0009e80000100a00 */
[----:B------:R5:W-:Y:S04]  /*5fb00*/  STL.64 [R1+0xc40], R60 ;  /* 0x000c403c01007387 */ /* 0x000be80000100a00 */
[----:B------:R4:W-:Y:S04]  /*5fb10*/  STL.64 [R1+0xc48], R62 ;  /* 0x000c483e01007387 */ /* 0x0009e80000100a00 */
[----:B-1----:R-:W2:Y:S04]  /*5fb20*/  LDL.LU.64 R76, [R1+0x1420] ;  /* 0x00142000014c7983 */ /* 0x002ea80000300a00 */
[----:B------:R1:W-:Y:S04]  /*5fb30*/  STL.64 [R1+0xc30], R56 ;  /* 0x000c303801007387 */ /* 0x0003e80000100a00 */
[----:B------:R1:W-:Y:S04]  /*5fb40*/  STL.64 [R1+0xc38], R58 ;  /* 0x000c383a01007387 */ /* 0x0003e80000100a00 */
[----:B----4-:R-:W4:Y:S04]  /*5fb50*/  LDL.LU.64 R78, [R1+0x1428] ;  /* 0x00142800014e7983 */ /* 0x010f280000300a00 */
[----:B------:R1:W-:Y:S04]  /*5fb60*/  STL.64 [R1+0xc20], R52 ;  /* 0x000c203401007387 */ /* 0x0003e80000100a00 */
[----:B------:R1:W-:Y:S04]  /*5fb70*/  STL.64 [R1+0xc28], R54 ;  /* 0x000c283601007387 */ /* 0x0003e80000100a00 */
[----:B-----5:R-:W5:Y:S04]  /*5fb80*/  LDL.LU.64 R60, [R1+0x1410] ;  /* 0x00141000013c7983 */ /* 0x020f680000300a00 */
[----:B------:R-:W5:Y:S04]  /*5fb90*/  LDL.LU.64 R62, [R1+0x1418] ;  /* 0x00141800013e7983 */ /* 0x000f680000300a00 */
[----:B------:R2:W-:Y:S04]  /*5fba0*/  STL.64 [R1+0xc10], R44 ;  /* 0x000c102c01007387 */ /* 0x0005e80000100a00 */
[----:B------:R2:W-:Y:S04]  /*5fbb0*/  STL.64 [R1+0xc18], R46 ;  /* 0x000c182e01007387 */ /* 0x0005e80000100a00 */
[----:B-1----:R-:W5:Y:S04]  /*5fbc0*/  LDL.LU.64 R56, [R1+0x13f0] ;  /* 0x0013f00001387983 */ /* 0x002f680000300a00 */
[----:B------:R-:W5:Y:S01]  /*5fbd0*/  LDL.LU.64 R58, [R1+0x13f8] ;  /* 0x0013f800013a7983 */ /* 0x000f620000300a00 */
[-C--:B---3--:R-:W-:Y:S11]  /*5fbe0*/  HMMA.1688.F32.TF32 R40, R24, R140.reuse, R40 ;  /* 0x0000008c1828723c */ /* 0x088ff60000081028 */
[----:B------:R-:W-:Y:S11]  /*5fbf0*/  @!UPT UIADD3 URZ, URZ, URZ, URZ ;  /* 0x0000003f3f3ff290 */ /* 0x000ff6000fffe03f */
[----:B------:R-:W-:Y:S02]  /*5fc00*/  @!UPT UIADD3 URZ, URZ, URZ, URZ ;  /* 0x0000003f3f3ff290 */ /* 0x000fe4000fffe03f */
[----:B------:R-:W-:Y:S01]  /*5fc10*/  MOV R136, R43 ;  /* 0x0000002b00887202 */ /* 0x000fe20000000f00 */
[----:B------:R-:W-:Y:S01]  /*5fc20*/  IMAD.MOV.U32 R137, RZ, RZ, R42 ;  /* 0x000000ffff897224 */ /* 0x000fe200078e002a */
[----:B------:R1:W-:Y:S01]  /*5fc30*/  STL.64 [R1+0xc00], R40 ;  /* 0x000c002801007387 */ /* 0x0003e20000100a00 */
[-C--:B--2---:R-:W-:Y:S03]  /*5fc40*/  HMMA.1688.F32.TF32 R36, R28, R140.reuse, R36 ;  /* 0x0000008c1c24723c */ /* 0x084fe60000081024 */
[----:B------:R-:W-:Y:S04]  /*5fc50*/  STL [R1+0x56cc], R136 ;  /* 0x0056cc8801007387 */ /* 0x000fe80000100800 */
[----:B------:R-:W-:Y:S04]  /*5fc60*/  STL [R1+0x56c8], R137 ;  /* 0x0056c88901007387 */ /* 0x000fe80000100800 */
[----:B------:R-:W2:Y:S04]  /*5fc70*/  LDL.LU.64 R52, [R1+0x13d0] ;  /* 0x0013d00001347983 */ /* 0x000ea80000300a00 */
[----:B------:R-:W2:Y:S08]  /*5fc80*/  LDL.LU.64 R54, [R1+0x13d8] ;  /* 0x0013d80001367983 */ /* 0x000eb00000300a00 */
[----:B------:R3:W-:Y:S04]  /*5fc90*/  STL.64 [R1+0xbf0], R36 ;  /* 0x000bf02401007387 */ /* 0x0007e80000100a00 */
[----:B------:R1:W-:Y:S04]  /*5fca0*/  STL.64 [R1+0xbf8], R38 ;  /* 0x000bf82601007387 */ /* 0x0003e80000100a00 */
[----:B------:R-:W2:Y:S04]  /*5fcb0*/  LDL.LU.64 R44, [R1+0x13b0] ;  /* 0x0013b000012c7983 */ /* 0x000ea80000300a00 */
[----:B------:R-:W2:Y:S04]  /*5fcc0*/  LDL.LU.64 R46, [R1+0x13b8] ;  /* 0x0013b800012e7983 */ /* 0x000ea80000300a00 */
[----:B-1----:R-:W2:Y:S04]  /*5fcd0*/  LDL.LU.64 R40, [R1+0x1390] ;  /* 0x0013900001287983 */ /* 0x002ea80000300a00 */
[----:B------:R-:W2:Y:S04]  /*5fce0*/  LDL.LU.64 R42, [R1+0x1398] ;  /* 0x00139800012a7983 */ /* 0x000ea80000300a00 */
[----:B---3--:R-:W3:Y:S04]  /*5fcf0*/  LDL.LU.64 R36, [R1+0xd30] ;  /* 0x000d300001247983 */ /* 0x008ee80000300a00 */
[----:B------:R-:W3:Y:S01]  /*5fd00*/  LDL.LU.64 R38, [R1+0xd38] ;  /* 0x000d380001267983 */ /* 0x000ee20000300a00 */
[----:B----4-:R-:W-:Y:S08]  /*5fd10*/  HMMA.1688.F32.TF32 R76, R32, R140, R76 ;  /* 0x0000008c204c723c */ /* 0x010ff0000008104c */
[-C--:B-----5:R-:W-:Y:S08]  /*5fd20*/  HMMA.1688.F32.TF32 R60, R4, R144.reuse, R60 ;  /* 0x00000090043c723c */ /* 0x0a0ff0000008103c */
[----:B------:R-:W-:Y:S08]  /*5fd30*/  HMMA.1688.F32.TF32 R56, R8, R144, R56 ;  /* 0x000000900838723c */ /* 0x000ff00000081038 */
[----:B------:R-:W-:-:S02]  /*5fd40*/  IMAD.MOV.U32 R136, RZ, RZ, R76 ;  /* 0x000000ffff887224 */ /* 0x000fc400078e004c */
[----:B------:R-:W-:Y:S02]  /*5fd50*/  IMAD.MOV.U32 R137, RZ, RZ, R77 ;  /* 0x000000ffff897224 */ /* 0x000fe400078e004d */
[----:B------:R-:W-:Y:S02]  /*5fd60*/  IMAD.MOV.U32 R141, RZ, RZ, R78 ;  /* 0x000000ffff8d7224 */ /* 0x000fe400078e004e */
[----:B------:R-:W-:Y:S01]  /*5fd70*/  IMAD.MOV.U32 R140, RZ, RZ, R79 ;  /* 0x000000ffff8c7224 */ /* 0x000fe200078e004f */
[----:B------:R-:W-:Y:S04]  /*5fd80*/  STL.64 [R1+0x56d8], R138 ;  /* 0x0056d88a01007387 */ /* 0x000fe80000100a00 */
[----:B------:R-:W-:Y:S04]  /*5fd90*/  STL.64 [R1+0x56d0], R136 ;  /* 0x0056d08801007387 */ /* 0x000fe80000100a00 */
[----:B------:R-:W-:Y:S04]  /*5fda0*/  STL.64 [R1+0x56c0], R142 ;  /* 0x0056c08e01007387 */ /* 0x000fe80000100a00 */
[----:B------:R-:W-:Y:S04]  /*5fdb0*/  STL.64 [R1+0x56e0], R140 ;  /* 0x0056e08c01007387 */ /* 0x000fe80000100a00 */
[----:B------:R1:W-:Y:S04]  /*5fdc0*/  STL.64 [R1+0xd80], R60 ;  /* 0x000d803c01007387 */ /* 0x0003e80000100a00 */
[----:B------:R4:W-:Y:S04]  /*5fdd0*/  STL.64 [R1+0xd88], R62 ;  /* 0x000d883e01007387 */ /* 0x0009e80000100a00 */
[----:B------:R-:W5:Y:S04]  /*5fde0*/  LDL.LU.64 R116, [R1+0x1360] ;  /* 0x0013600001747983 */ /* 0x000f680000300a00 */
[----:B------:R-:W-:Y:S04]  /*5fdf0*/  STL.64 [R1+0xd70], R56 ;  /* 0x000d703801007387 */ /* 0x000fe80000100a00 */
[----:B------:R-:W-:Y:S01]  /*5fe00*/  STL.64 [R1+0xd78], R58 ;  /* 0x000d783a01007387 */ /* 0x000fe20000100a00 */
[----:B------:R-:W-:-:S03]  /*5fe10*/  IMAD.MOV.U32 R133, RZ, RZ, R114 ;  /* 0x000000ffff857224 */ /* 0x000fc600078e0072 */
[----:B------:R-:W5:Y:S01]  /*5fe20*/  LDL.LU.64 R118, [R1+0x1368] ;  /* 0x0013680001767983 */ /* 0x000f620000300a00 */
[----:B------:R-:W-:Y:S01]  /*5fe30*/  IMAD.MOV.U32 R132, RZ, RZ, R115 ;  /* 0x000000ffff847224 */ /* 0x000fe200078e0073 */
[-C--:B--2---:R-:W-:Y:S08]  /*5fe40*/  HMMA.1688.F32.TF32 R52, R12, R144.reuse, R52 ;  /* 0x000000900c34723c */ /* 0x084ff00000081034 */
[-C--:B------:R-:W-:Y:S11]  /*5fe50*/  HMMA.1688.F32.TF32 R44, R16, R144.reuse, R44 ;  /* 0x00000090102c723c */ /* 0x080ff6000008102c */
[----:B------:R-:W-:Y:S04]  /*5fe60*/  @!UPT UIADD3 URZ, URZ, URZ, URZ ;  /* 0x0000003f3f3ff290 */ /* 0x000fe8000fffe03f */
[----:B------:R-:W-:Y:S04]  /*5fe70*/  STL.64 [R1+0xd60], R52 ;  /* 0x000d603401007387 */ /* 0x000fe80000100a00 */
[----:B------:R-:W-:Y:S01]  /*5fe80*/  STL.64 [R1+0xd68], R54 ;  /* 0x000d683601007387 */ /* 0x000fe20000100a00 */
[-C--:B------:R-:W-:Y:S03]  /*5fe90*/  HMMA.1688.F32.TF32 R40, R20, R144.reuse, R40 ;  /* 0x000000901428723c */ /* 0x080fe60000081028 */
[----:B------:R-:W2:Y:S04]  /*5fea0*/  LDL.LU.64 R112, [R1+0x12c0] ;  /* 0x0012c00001707983 */ /* 0x000ea80000300a00 */
[----:B------:R-:W2:Y:S01]  /*5feb0*/  LDL.LU.64 R114, [R1+0x12c8] ;  /* 0x0012c80001727983 */ /* 0x000ea20000300a00 */
[-C--:B---3--:R-:W-:Y:S03]  /*5fec0*/  HMMA.1688.F32.TF32 R36, R24, R144.reuse, R36 ;  /* 0x000000901824723c */ /* 0x088fe60000081024 */
[----:B------:R-:W-:Y:S04]  /*5fed0*/  STL.64 [R1+0xd50], R44 ;  /* 0x000d502c01007387 */ /* 0x000fe80000100a00 */
[----:B------:R-:W-:Y:S04]  /*5fee0*/  STL.64 [R1+0xd58], R46 ;  /* 0x000d582e01007387 */ /* 0x000fe80000100a00 */
[----:B------:R-:W3:Y:S04]  /*5fef0*/  LDL.LU.64 R76, [R1+0xe60] ;  /* 0x000e6000014c7983 */ /* 0x000ee80000300a00 */
[----:B------:R-:W3:Y:S04]  /*5ff00*/  LDL.LU.64 R78, [R1+0xe68] ;  /* 0x000e6800014e7983 */ /* 0x000ee80000300a00 */
[----:B------:R4:W-:Y:S04]  /*5ff10*/  STL.64 [R1+0xd40], R40 ;  /* 0x000d402801007387 */ /* 0x0009e80000100a00 */
[----:B------:R4:W-:Y:S04]  /*5ff20*/  STL.64 [R1+0xd48], R42 ;  /* 0x000d482a01007387 */ /* 0x0009e80000100a00 */
[----:B-1----:R-:W3:Y:S04]  /*5ff30*/  LDL.LU.64 R60, [R1+0x1270] ;  /* 0x00127000013c7983 */ /* 0x002ee80000300a00 */
[----:B----4-:R-:W4:Y:S04]  /*5ff40*/  LDL.LU.64 R62, [R1+0x1278] ;  /* 0x00127800013e7983 */ /* 0x010f280000300a00 */
[----:B------:R1:W-:Y:S04]  /*5ff50*/  STL.64 [R1+0xd30], R36 ;  /* 0x000d302401007387 */ /* 0x0003e80000100a00 */
        /* <DEDUP_REMOVED lines=9> */
[----:B-1----:R-:W4:Y:S04]  /*5fff0*/  LDL.LU.64 R36, [R1+0x1130] ;  /* 0x0011300001247983 */ /* 0x002f280000300a00 */
[----:B------:R-:W4:Y:S01]  /*60000*/  LDL.LU.64 R38, [R1+0x1138] ;  /* 0x0011380001267983 */ /* 0x000f220000300a00 */
[-C--:B-----5:R-:W-:Y:S11]  /*60010*/  HMMA.1688.F32.TF32 R116, R28, R144.reuse, R116 ;  /* 0x000000901c74723c */ /* 0x0a0ff60000081074 */
[----:B------:R-:W-:Y:S11]  /*60020*/  @!UPT UIADD3 URZ, URZ, URZ, URZ ;  /* 0x0000003f3f3ff290 */ /* 0x000ff6000fffe03f */
[----:B------:R-:W-:Y:S01]  /*60030*/  @!UPT UIADD3 URZ, URZ, URZ, URZ ;  /* 0x0000003f3f3ff290 */ /* 0x000fe2000fffe03f */
[----:B------:R-:W-:Y:S04]  /*60040*/  STL.64 [R1+0xd20], R116 ;  /* 0x000d207401007387 */ /* 0x000fe80000100a00 */
[----:B------:R-:W-:Y:S01]  /*60050*/  STL.64 [R1+0xd28], R118 ;  /* 0x000d287601007387 */ /* 0x000fe20000100a00 */
[----:B--2---:R-:W-:Y:S11]  /*60060*/  HMMA.1688.F32.TF32 R112, R32, R144, R112 ;  /* 0x000000902070723c */ /* 0x004ff60000081070 */
[----:B------:R-:W-:Y:S11]  /*60070*/  @!UPT UIADD3 URZ, URZ, URZ, URZ ;  /* 0x0000003f3f3ff290 */ /* 0x000ff6000fffe03f */
[----:B------:R-:W-:Y:S02]  /*60080*/  @!UPT UIADD3 URZ, URZ, URZ, URZ ;  /* 0x0000003f3f3ff290 */ /* 0x000fe4000fffe03f */
[----:B------:R-:W-:Y:S02]  /*60090*/  IMAD.MOV.U32 R146, RZ, RZ, R112 ;  /* 0x000000ffff927224 */ /* 0x000fe400078e0070 */
[----:B------:R-:W-:Y:S02]  /*600a0*/  IMAD.MOV.U32 R147, RZ, RZ, R113 ;  /* 0x000000ffff937224 */ /* 0x000fe400078e0071 */
[----:B------:R-:W-:Y:S02]  /*600b0*/  IMAD.MOV.U32 R145, RZ, RZ, R114 ;  /* 0x000000ffff917224 */ /* 0x000fe400078e0072 */
[----:B------:R-:W-:Y:S02]  /*600c0*/  IMAD.MOV.U32 R144, RZ, RZ, R115 ;  /* 0x000000ffff907224 */ /* 0x000fe400078e0073 */
[-C--:B---3--:R-:W-:Y:S08]  /*600d0*/  HMMA.1688.F32.TF32 R112, R4, R148.reuse, R76 ;  /* 0x000000940470723c */ /* 0x088ff0000008104c */
[-C--:B----4-:R-:W-:Y:S01]  /*600e0*/  HMMA.1688.F32.TF32 R76, R8, R148.reuse, R60 ;  /* 0x00000094084c723c */ /* 0x090fe2000008103c */
[----:B------:R-:W-:Y:S04]  /*600f0*/  STL.64 [R1+0x56f0], R146 ;  /* 0x0056f09201007387 */ /* 0x000fe80000100a00 */
[----:B------:R-:W-:Y:S03]  /*60100*/  STL.64 [R1+0x56e8], R144 ;  /* 0x0056e89001007387 */ /* 0x000fe60000100a00 */
[-C--:B------:R-:W-:Y:S07]  /*60110*/  HMMA.1688.F32.TF32 R60, R12, R148.reuse, R40 ;  /* 0x000000940c3c723c */ /* 0x080fee0000081028 */
[----:B------:R-:W-:Y:S04]  /*60120*/  STL.64 [R1+0xe60], R112 ;  /* 0x000e607001007387 */ /* 0x000fe80000100a00 */
[----:B------:R-:W-:Y:S01]  /*60130*/  STL.64 [R1+0xe68], R114 ;  /* 0x000e687201007387 */ /* 0x000fe20000100a00 */
[-C--:B------:R-:W-:Y:S03]  /*60140*/  HMMA.1688.F32.TF32 R56, R16, R148.reuse, R56 ;  /* 0x000000941038723c */ /* 0x080fe60000081038 */
[----:B------:R-:W2:Y:S04]  /*60150*/  LDL.LU.64 R40, [R1+0xf30] ;  /* 0x000f300001287983 */ /* 0x000ea80000300a00 */
[----:B------:R-:W-:Y:S01]  /*60160*/  STL.64 [R1+0xe50], R76 ;  /* 0x000e504c01007387 */ /* 0x000fe20000100a00 */
[-C--:B------:R-:W-:Y:S03]  /*60170*/  HMMA.1688.F32.TF32 R52, R20, R148.reuse, R52 ;  /* 0x000000941434723c */ /* 0x080fe60000081034 */
[----:B------:R-:W-:Y:S04]  /*60180*/  STL.64 [R1+0xe58], R78 ;  /* 0x000e584e01007387 */ /* 0x000fe80000100a00 */
[----:B------:R-:W2:Y:S01]  /*60190*/  LDL.LU.64 R42, [R1+0xf38] ;  /* 0x000f3800012a7983 */ /* 0x000ea20000300a00 */
[-C--:B------:R-:W-:Y:S03]  /*601a0*/  HMMA.1688.F32.TF32 R44, R24, R148.reuse, R44 ;  /* 0x00000094182c723c */ /* 0x080fe6000008102c */
[----:B------:R1:W-:Y:S04]  /*601b0*/  STL.64 [R1+0xe40], R60 ;  /* 0x000e403c01007387 */ /* 0x0003e80000100a00 */
[----:B------:R3:W-:Y:S04]  /*601c0*/  STL.64 [R1+0xe48], R62 ;  /* 0x000e483e01007387 */ /* 0x0007e80000100a00 */
[----:B------:R4:W-:Y:S04]  /*601d0*/  STL.64 [R1+0xe30], R56 ;  /* 0x000e303801007387 */ /* 0x0009e80000100a00 */
[----:B------:R5:W-:Y:S04]  /*601e0*/  STL.64 [R1+0xe38], R58 ;  /* 0x000e383a01007387 */ /* 0x000be80000100a00 */
[----:B------:R3:W-:Y:S01]  /*601f0*/  STL.64 [R1+0xe20], R52 ;  /* 0x000e203401007387 */ /* 0x0007e20000100a00 */
[-C--:B------:R-:W-:Y:S03]  /*60200*/  HMMA.1688.F32.TF32 R36, R28, R148.reuse, R36 ;  /* 0x000000941c24723c */ /* 0x080fe60000081024 */
[----:B------:R3:W-:Y:S04]  /*60210*/  STL.64 [R1+0xe28], R54 ;  /* 0x000e283601007387 */ /* 0x0007e80000100a00 */
[----:B-1----:R-:W2:Y:S04]  /*60220*/  LDL.LU.64 R60, [R1+0x1490] ;  /* 0x00149000013c7983 */ /* 0x002ea80000300a00 */
[----:B------:R-:W-:Y:S04]  /*60230*/  STL.64 [R1+0xe10], R44 ;  /* 0x000e102c01007387 */ /* 0x000fe80000100a00 */
[----:B------:R-:W-:Y:S04]  /*60240*/  STL.64 [R1+0xe18], R46 ;  /* 0x000e182e01007387 */ /* 0x000fe80000100a00 */
[----:B---3--:R-:W3:Y:S04]  /*60250*/  LDL.LU.64 R62, [R1+0x1498] ;  /* 0x00149800013e7983 */ /* 0x008ee80000300a00 */
[----:B------:R1:W-:Y:S04]  /*60260*/  STL.64 [R1+0xe00], R36 ;  /* 0x000e002401007387 */ /* 0x0003e80000100a00 */
[----:B------:R1:W-:Y:S04]  /*60270*/  STL.64 [R1+0xe08], R38 ;  /* 0x000e082601007387 */ /* 0x0003e80000100a00 */
[----:B------:R-:W3:Y:S04]  /*60280*/  LDL.LU.64 R76, [R1+0x1480] ;  /* 0x00148000014c7983 */ /* 0x000ee80000300a00 */
[----:B------:R-:W3:Y:S04]  /*60290*/  LDL.LU.64 R78, [R1+0x1488] ;  /* 0x00148800014e7983 */ /* 0x000ee80000300a00 */
[----:B----4-:R-:W4:Y:S04]  /*602a0*/  LDL.LU.64 R56, [R1+0x1470] ;  /* 0x0014700001387983 */ /* 0x010f280000300a00 */
[----:B-----5:R-:W4:Y:S04]  /*602b0*/  LDL.LU.64 R58, [R1+0x1478] ;  /* 0x00147800013a7983 */ /* 0x020f280000300a00 */
[----:B------:R-:W5:Y:S04]  /*602c0*/  LDL.LU.64 R52, [R1+0x1460] ;  /* 0x0014600001347983 */ /* 0x000f680000300a00 */
[----:B------:R-:W5:Y:S04]  /*602d0*/  LDL.LU.64 R54, [R1+0x1468] ;  /* 0x0014680001367983 */ /* 0x000f680000300a00 */
[----:B-1----:R-:W4:Y:S04]  /*602e0*/  LDL.LU.64 R36, [R1+0x1450] ;  /* 0x0014500001247983 */ /* 0x002f280000300a00 */
[----:B------:R-:W4:Y:S04]  /*602f0*/  LDL.LU.64 R38, [R1+0x1458] ;  /* 0x0014580001267983 */ /* 0x000f280000300a00 */
[----:B------:R-:W4:Y:S04]  /*60300*/  LDL.LU.64 R44, [R1+0x1440] ;  /* 0x00144000012c7983 */ /* 0x000f280000300a00 */
[----:B------:R-:W4:Y:S01]  /*60310*/  LDL.LU.64 R46, [R1+0x1448] ;  /* 0x00144800012e7983 */ /* 0x000f220000300a00 */
[----:B--2---:R-:W-:Y:S11]  /*60320*/  HMMA.1688.F32.TF32 R40, R32, R148, R40 ;  /* 0x000000942028723c */ /* 0x004ff60000081028 */
[----:B------:R-:W-:Y:S11]  /*60330*/  @!UPT UIADD3 URZ, URZ, URZ, URZ ;  /* 0x0000003f3f3ff290 */ /* 0x000ff6000fffe03f */
[----:B------:R-:W-:Y:S02]  /*60340*/  @!UPT UIADD3 URZ, URZ, URZ, URZ ;  /* 0x0000003f3f3ff290 */ /* 0x000fe4000fffe03f */
[----:B------:R-:W-:Y:S01]  /*60350*/  IMAD.MOV.U32 R150, RZ, RZ, R40 ;  /* 0x000000ffff967224 */ /* 0x000fe200078e0028 */
[----:B------:R-:W-:Y:S01]  /*60360*/  MOV R148, R43 ;  /* 0x0000002b00947202 */ /* 0x000fe20000000f00 */
[----:B------:R-:W-:Y:S02]  /*60370*/  IMAD.MOV.U32 R151, RZ, RZ, R41 ;  /* 0x000000ffff977224 */ /* 0x000fe400078e0029 */
[----:B------:R-:W-:Y:S01]  /*60380*/  IMAD.MOV.U32 R149, RZ, RZ, R42 ;  /* 0x000000ffff957224 */ /* 0x000fe200078e002a */
[----:B------:R-:W2:Y:S04]  /*60390*/  LDL.LU.64 R40, [R1+0x1430] ;  /* 0x0014300001287983 */ /* 0x000ea80000300a00 */
[----:B------:R-:W2:Y:S01]  /*603a0*/  LDL.LU.64 R42, [R1+0x1438] ;  /* 0x00143800012a7983 */ /* 0x000ea20000300a00 */
[-C--:B---3--:R-:W-:Y:S03]  /*603b0*/  HMMA.1688.F32.TF32 R112, R4, R152.reuse, R60 ;  /* 0x000000980470723c */ /* 0x088fe6000008103c */
[----:B------:R-:W-:Y:S04]  /*603c0*/  STL.64 [R1+0x5700], R150 ;  /* 0x0057009601007387 */ /* 0x000fe80000100a00 */
[----:B------:R-:W-:Y:S04]  /*603d0*/  STL.64 [R1+0x56f8], R148 ;  /* 0x0056f89401007387 */ /* 0x000fe80000100a00 */
        /* <DEDUP_REMOVED lines=8> */
[----:B------:R-:W3:Y:S04]  /*60460*/  LDL.LU.64 R60, [R1+0x1340] ;  /* 0x00134000013c7983 */ /* 0x000ee80000300a00 */
[----:B------:R-:W3:Y:S04]  /*60470*/  LDL.LU.64 R62, [R1+0x1348] ;  /* 0x00134800013e7983 */ /* 0x000ee80000300a00 */
[----:B------:R-:W-:Y:S04]  /*60480*/  STL.64 [R1+0xf70], R112 ;  /* 0x000f707001007387 */ /* 0x000fe80000100a00 */
[----:B------:R1:W-:Y:S02]  /*60490*/  STL.64 [R1+0xf78], R114 ;  /* 0x000f787201007387 */ /* 0x0003e40000100a00 */
[-C--:B-1----:R-:W-:Y:S08]  /*604a0*/  HMMA.1688.F32.TF32 R112, R8, R152.reuse, R76 ;  /* 0x000000980870723c */ /* 0x082ff0000008104c */
[-C--:B----4-:R-:W-:Y:S08]  /*604b0*/  HMMA.1688.F32.TF32 R76, R12, R152.reuse, R56 ;  /* 0x000000980c4c723c */ /* 0x090ff00000081038 */
[-C--:B-----5:R-:W-:Y:S07]  /*604c0*/  HMMA.1688.F32.TF32 R56, R16, R152.reuse, R52 ;  /* 0x000000981038723c */ /* 0x0a0fee0000081034 */
[----:B------:R-:W-:Y:S01]  /*604d0*/  STL.64 [R1+0xf60], R112 ;  /* 0x000f607001007387 */ /* 0x000fe20000100a00 */
[-C--:B------:R-:W-:Y:S03]  /*604e0*/  HMMA.1688.F32.TF32 R52, R20, R152.reuse, R36 ;  /* 0x000000981434723c */ /* 0x080fe60000081024 */
[----:B------:R-:W-:Y:S04]  /*604f0*/  STL.64 [R1+0xf68], R114 ;  /* 0x000f687201007387 */ /* 0x000fe80000100a00 */
[----:B------:R-:W-:Y:S04]  /*60500*/  STL.64 [R1+0xf50], R76 ;  /* 0x000f504c01007387 */ /* 0x000fe80000100a00 */
[----:B------:R-:W-:Y:S04]  /*60510*/  STL.64 [R1+0xf58], R78 ;  /* 0x000f584e01007387 */ /* 0x000fe80000100a00 */
[----:B------:R-:W4:Y:S04]  /*60520*/  LDL.LU.64 R36, [R1+0x1400] ;  /* 0x0014000001247983 */ /* 0x000f280000300a00 */
[----:B------:R1:W-:Y:S04]  /*60530*/  STL.64 [R1+0xf40], R56 ;  /* 0x000f403801007387 */ /* 0x0003e80000100a00 */
[----:B------:R5:W-:Y:S04]  /*60540*/  STL.64 [R1+0xf48], R58 ;  /* 0x000f483a01007387 */ /* 0x000be80000100a00 */
[----:B------:R-:W4:Y:S01]  /*60550*/  LDL.LU.64 R38, [R1+0x1408] ;  /* 0x0014080001267983 */ /* 0x000f220000300a00 */
[-C--:B------:R-:W-:Y:S03]  /*60560*/  HMMA.1688.F32.TF32 R44, R24, R152.reuse, R44 ;  /* 0x00000098182c723c */ /* 0x080fe6000008102c */
[----:B------:R5:W-:Y:S04]  /*60570*/  STL.64 [R1+0xf30], R52 ;  /* 0x000f303401007387 */ /* 0x000be80000100a00 */
[----:B------:R5:W-:Y:S04]  /*60580*/  STL.64 [R1+0xf38], R54 ;  /* 0x000f383601007387 */ /* 0x000be80000100a00 */
[----:B-1----:R-:W4:Y:S04]  /*60590*/  LDL.LU.64 R56, [R1+0x13e0] ;  /* 0x0013e00001387983 */ /* 0x002f280000300a00 */
[----:B-----5:R-:W4:Y:S08]  /*605a0*/  LDL.LU.64 R58, [R1+0x13e8] ;  /* 0x0013e800013a7983 */ /* 0x020f300000300a00 */
[----:B------:R1:W-:Y:S04]  /*605b0*/  STL.64 [R1+0xf20], R44 ;  /* 0x000f202c01007387 */ /* 0x0003e80000100a00 */
[----:B------:R1:W-:Y:S04]  /*605c0*/  STL.64 [R1+0xf28], R46 ;  /* 0x000f282e01007387 */ /* 0x0003e80000100a00 */
[----:B------:R-:W4:Y:S04]  /*605d0*/  LDL.LU.64 R52, [R1+0x13c0] ;  /* 0x0013c00001347983 */ /* 0x000f280000300a00 */
[----:B------:R-:W4:Y:S04]  /*605e0*/  LDL.LU.64 R54, [R1+0x13c8] ;  /* 0x0013c80001367983 */ /* 0x000f280000300a00 */
[----:B-1----:R-:W4:Y:S04]  /*605f0*/  LDL.LU.64 R44, [R1+0x13a0] ;  /* 0x0013a000012c7983 */ /* 0x002f280000300a00 */
[----:B------:R-:W4:Y:S01]  /*60600*/  LDL.LU.64 R46, [R1+0x13a8] ;  /* 0x0013a800012e7983 */ /* 0x000f220000300a00 */
[-C--:B--2---:R-:W-:Y:S11]  /*60610*/  HMMA.1688.F32.TF32 R40, R28, R152.reuse, R40 ;  /* 0x000000981c28723c */ /* 0x084ff60000081028 */
[----:B------:R-:W-:Y:S11]  /*60620*/  @!UPT UIADD3 URZ, URZ, URZ, URZ ;  /* 0x0000003f3f3ff290 */ /* 0x000ff6000fffe03f */
[----:B------:R-:W-:Y:S01]  /*60630*/  @!UPT UIADD3 URZ, URZ, URZ, URZ ;  /* 0x0000003f3f3ff290 */ /* 0x000fe2000fffe03f */
[----:B------:R1:W-:Y:S04]  /*60640*/  STL.64 [R1+0xf10], R40 ;  /* 0x000f102801007387 */ /* 0x0003e80000100a00 */
[----:B------:R2:W-:Y:S04]  /*60650*/  STL.64 [R1+0xf18], R42 ;  /* 0x000f182a01007387 */ /* 0x0005e80000100a00 */
[----:B-1----:R-:W5:Y:S04]  /*60660*/  LDL.LU.64 R40, [R1+0x1380] ;  /* 0x0013800001287983 */ /* 0x002f680000300a00 */
[----:B--2---:R-:W5:Y:S01]  /*60670*/  LDL.LU.64 R42, [R1+0x1388] ;  /* 0x00138800012a7983 */ /* 0x004f620000300a00 */
[----:B---3--:R-:W-:Y:S11]  /*60680*/  HMMA.1688.F32.TF32 R60, R32, R152, R60 ;  /* 0x00000098203c723c */ /* 0x008ff6000008103c */
[----:B------:R-:W-:Y:S11]  /*60690*/  @!UPT UIADD3 URZ, URZ, URZ, URZ ;  /* 0x0000003f3f3ff290 */ /* 0x000ff6000fffe03f */
[----:B------:R-:W-:Y:S02]  /*606a0*/  @!UPT UIADD3 URZ, URZ, URZ, URZ ;  /* 0x0000003f3f3ff290 */ /* 0x000fe4000fffe03f */
[----:B------:R-:W-:Y:S02]  /*606b0*/  IMAD.MOV.U32 R154, RZ, RZ, R60 ;  /* 0x000000ffff9a7224 */ /* 0x000fe400078e003c */
[----:B------:R-:W-:Y:S02]  /*606c0*/  IMAD.MOV.U32 R155, RZ, RZ, R61 ;  /* 0x000000ffff9b7224 */ /* 0x000fe400078e003d */
[----:B------:R-:W-:Y:S02]  /*606d0*/  IMAD.MOV.U32 R153, RZ, RZ, R62 ;  /* 0x000000ffff997224 */ /* 0x000fe400078e003e */
[----:B------:R-:W-:Y:S01]  /*606e0*/  IMAD.MOV.U32 R152, RZ, RZ, R63 ;  /* 0x000000ffff987224 */ /* 0x000fe200078e003f */
[----:B------:R-:W-:Y:S04]  /*606f0*/  STL.64 [R1+0x5710], R154 ;  /* 0x0057109a01007387 */ /* 0x000fe80000100a00 */
[----:B------:R-:W-:Y:S01]  /*60700*/  STL.64 [R1+0x5708], R152 ;  /* 0x0057089801007387 */ /* 0x000fe20000100a00 */
[-C--:B----4-:R-:W-:Y:S03]  /*60710*/  HMMA.1688.F32.TF32 R60, R4, R156.reuse, R36 ;  /* 0x0000009c043c723c */ /* 0x090fe60000081024 */
[----:B------:R-:W2:Y:S04]  /*60720*/  LDL.LU.64 R36, [R1+0x1370] ;  /* 0x0013700001247983 */ /* 0x000ea80000300a00 */
[----:B------:R-:W2:Y:S01]  /*60730*/  LDL.LU.64 R38, [R1+0x1378] ;  /* 0x0013780001267983 */ /* 0x000ea20000300a00 */
[-C--:B------:R-:W-:Y:S08]  /*60740*/  HMMA.1688.F32.TF32 R56, R8, R156.reuse, R56 ;  /* 0x0000009c0838723c */ /* 0x080ff00000081038 */
[-C--:B------:R-:W-:Y:S08]  /*60750*/  HMMA.1688.F32.TF32 R52, R12, R156.reuse, R52 ;  /* 0x0000009c0c34723c */ /* 0x080ff00000081034 */
[-C--:B------:R-:W-:Y:S01]  /*60760*/  HMMA.1688.F32.TF32 R44, R16, R156.reuse, R44 ;  /* 0x0000009c102c723c */ /* 0x080fe2000008102c */
[----:B------:R1:W-:Y:S04]  /*60770*/  STL.64 [R1+0x10c0], R60 ;  /* 0x0010c03c01007387 */ /* 0x0003e80000100a00 */
[----:B------:R3:W-:Y:S04]  /*60780*/  STL.64 [R1+0x10c8], R62 ;  /* 0x0010c83e01007387 */ /* 0x0007e80000100a00 */
[----:B------:R-:W4:Y:S04]  /*60790*/  LDL.LU.64 R112, [R1+0x1350] ;  /* 0x0013500001707983 */ /* 0x000f280000300a00 */
[----:B------:R1:W-:Y:S04]  /*607a0*/  STL.64 [R1+0x10b0], R56 ;  /* 0x0010b03801007387 */ /* 0x0003e80000100a00 */
[----:B------:R1:W-:Y:S04]  /*607b0*/  STL.64 [R1+0x10b8], R58 ;  /* 0x0010b83a01007387 */ /* 0x0003e80000100a00 */
[----:B------:R-:W4:Y:S04]  /*607c0*/  LDL.LU.64 R114, [R1+0x1358] ;  /* 0x0013580001727983 */ /* 0x000f280000300a00 */
[----:B------:R1:W-:Y:S04]  /*607d0*/  STL.64 [R1+0x1090], R52 ;  /* 0x0010903401007387 */ /* 0x0003e80000100a00 */
[----:B------:R1:W-:Y:S04]  /*607e0*/  STL.64 [R1+0x1098], R54 ;  /* 0x0010983601007387 */ /* 0x0003e80000100a00 */
[----:B------:R-:W4:Y:S04]  /*607f0*/  LDL.LU.64 R76, [R1+0x1290] ;  /* 0x00129000014c7983 */ /* 0x000f280000300a00 */
[----:B------:R-:W4:Y:S04]  /*60800*/  LDL.LU.64 R78, [R1+0x1298] ;  /* 0x00129800014e7983 */ /* 0x000f280000300a00 */
[----:B------:R2:W-:Y:S04]  /*60810*/  STL.64 [R1+0x1080], R44 ;  /* 0x0010802c01007387 */ /* 0x0005e80000100a00 */
[----:B------:R2:W-:Y:S04]  /*60820*/  STL.64 [R1+0x1088], R46 ;  /* 0x0010882e01007387 */ /* 0x0005e80000100a00 */
[----:B-1----:R-:W4:Y:S04]  /*60830*/  LDL.LU.64 R60, [R1+0x1330] ;  /* 0x00133000013c7983 */ /* 0x002f280000300a00 */
[----:B---3--:R-:W3:Y:S04]  /*60840*/  LDL.LU.64 R62, [R1+0x1338] ;  /* 0x00133800013e7983 */ /* 0x008ee80000300a00 */
[----:B------:R-:W3:Y:S04]  /*60850*/  LDL.LU.64 R56, [R1+0x1320] ;  /* 0x0013200001387983 */ /* 0x000ee80000300a00 */
[----:B------:R-:W3:Y:S01]  /*60860*/  LDL.LU.64 R58, [R1+0x1328] ;  /* 0x00132800013a7983 */ /* 0x000ee20000300a00 */
[-C--:B-----5:R-:W-:Y:S11]  /*60870*/  HMMA.1688.F32.TF32 R40, R20, R156.reuse, R40 ;  /* 0x0000009c1428723c */ /* 0x0a0ff60000081028 */
[----:B------:R-:W-:Y:S11]  /*60880*/  @!UPT UIADD3 URZ, URZ, URZ, URZ ;  /* 0x0000003f3f3ff290 */ /* 0x000ff6000fffe03f */
[----:B------:R-:W-:Y:S02]  /*60890*/  @!UPT UIADD3 URZ, URZ, URZ, URZ ;  /* 0x0000003f3f3ff290 */ /* 0x000fe4000fffe03f */
[----:B------:R-:W-:Y:S02]  /*608a0*/  IMAD.MOV.U32 R159, RZ, RZ, R43 ;  /* 0x000000ffff9f7224 */ /* 0x000fe400078e002b */
[----:B------:R-:W-:Y:S01]  /*608b0*/  IMAD.MOV.U32 R158, RZ, RZ, R42 ;  /* 0x000000ffff9e7224 */ /* 0x000fe200078e002a */
[----:B------:R1:W-:Y:S04]  /*608c0*/  STL.64 [R1+0x1070], R40 ;  /* 0x0010702801007387 */ /* 0x0003e80000100a00 */
        /* <DEDUP_REMOVED lines=9> */
[----:B------:R-:W5:Y:S04]  /*60960*/  LDL.LU.64 R44, [R1+0x1300] ;  /* 0x00130000012c7983 */ /* 0x000f680000300a00 */
[----:B------:R-:W5:Y:S04]  /*60970*/  LDL.LU.64 R46, [R1+0x1308] ;  /* 0x00130800012e7983 */ /* 0x000f680000300a00 */
[----:B-1----:R-:W5:Y:S04]  /*60980*/  LDL.LU.64 R40, [R1+0x12f0] ;  /* 0x0012f00001287983 */ /* 0x002f680000300a00 */
[----:B------:R-:W5:Y:S04]  /*60990*/  LDL.LU.64 R42, [R1+0x12f8] ;  /* 0x0012f800012a7983 */ /* 0x000f680000300a00 */
[----:B--2---:R-:W2:Y:S04]  /*609a0*/  LDL.LU.64 R36, [R1+0x12e0] ;  /* 0x0012e00001247983 */ /* 0x004ea80000300a00 */
[----:B------:R-:W2:Y:S01]  /*609b0*/  LDL.LU.64 R38, [R1+0x12e8] ;  /* 0x0012e80001267983 */ /* 0x000ea20000300a00 */
[-C--:B----4-:R-:W-:Y:S08]  /*609c0*/  HMMA.1688.F32.TF32 R112, R28, R156.reuse, R112 ;  /* 0x0000009c1c70723c */ /* 0x090ff00000081070 */
[----:B------:R-:W-:Y:S08]  /*609d0*/  HMMA.1688.F32.TF32 R76, R32, R156, R76 ;  /* 0x0000009c204c723c */ /* 0x000ff0000008104c */
[-C--:B---3--:R-:W-:Y:S08]  /*609e0*/  HMMA.1688.F32.TF32 R60, R4, R160.reuse, R60 ;  /* 0x000000a0043c723c */ /* 0x088ff0000008103c */
[----:B------:R-:W-:Y:S01]  /*609f0*/  HMMA.1688.F32.TF32 R56, R8, R160, R56 ;  /* 0x000000a00838723c */ /* 0x000fe20000081038 */
[----:B------:R-:W-:Y:S07]  /*60a00*/  STL.64 [R1+0x1050], R112 ;  /* 0x0010507001007387 */ /* 0x000fee0000100a00 */
[----:B------:R-:W-:Y:S01]  /*60a10*/  IMAD.MOV.U32 R157, RZ, RZ, R78 ;  /* 0x000000ffff9d7224 */ /* 0x000fe200078e004e */
[----:B------:R1:W-:Y:S01]  /*60a20*/  STL.64 [R1+0x1040], R76 ;  /* 0x0010404c01007387 */ /* 0x0003e20000100a00 */
[----:B------:R-:W-:-:S03]  /*60a30*/  IMAD.MOV.U32 R156, RZ, RZ, R79 ;  /* 0x000000ffff9c7224 */ /* 0x000fc600078e004f */
[----:B-1----:R-:W3:Y:S04]  /*60a40*/  LDL.LU.64 R76, [R1+0x12d0] ;  /* 0x0012d000014c7983 */ /* 0x002ee80000300a00 */
[----:B------:R1:W-:Y:S04]  /*60a50*/  STL.64 [R1+0x1180], R60 ;  /* 0x0011803c01007387 */ /* 0x0003e80000100a00 */
[----:B------:R4:W-:Y:S04]  /*60a60*/  STL.64 [R1+0x1188], R62 ;  /* 0x0011883e01007387 */ /* 0x0009e80000100a00 */
[----:B------:R-:W3:Y:S04]  /*60a70*/  LDL.LU.64 R78, [R1+0x12d8] ;  /* 0x0012d800014e7983 */ /* 0x000ee80000300a00 */
[----:B------:R-:W-:Y:S04]  /*60a80*/  STL.64 [R1+0x1170], R56 ;  /* 0x0011703801007387 */ /* 0x000fe80000100a00 */
[----:B------:R-:W-:Y:S04]  /*60a90*/  STL.64 [R1+0x1178], R58 ;  /* 0x0011783a01007387 */ /* 0x000fe80000100a00 */
[----:B-1----:R-:W3:Y:S04]  /*60aa0*/  LDL.LU.64 R60, [R1+0x1010] ;  /* 0x00101000013c7983 */ /* 0x002ee80000300a00 */
[----:B----4-:R-:W4:Y:S01]  /*60ab0*/  LDL.LU.64 R62, [R1+0x1018] ;  /* 0x00101800013e7983 */ /* 0x010f220000300a00 */
[-C--:B-----5:R-:W-:Y:S11]  /*60ac0*/  HMMA.1688.F32.TF32 R52, R12, R160.reuse, R52 ;  /* 0x000000a00c34723c */ /* 0x0a0ff60000081034 */
[----:B------:R-:W-:Y:S11]  /*60ad0*/  @!UPT UIADD3 URZ, URZ, URZ, URZ ;  /* 0x0000003f3f3ff290 */ /* 0x000ff6000fffe03f */
[----:B------:R-:W-:Y:S01]  /*60ae0*/  @!UPT UIADD3 URZ, URZ, URZ, URZ ;  /* 0x0000003f3f3ff290 */ /* 0x000fe2000fffe03f */
        /* <DEDUP_REMOVED lines=16> */
[----:B------:R-:W2:Y:S02]  /*60bf0*/  LDL.LU.64 R38, [R1+0x11b8] ;  /* 0x0011b80001267983 */ /* 0x000ea40000300a00 */
[-C--:B---3--:R-:W-:Y:S08]  /*60c00*/  HMMA.1688.F32.TF32 R76, R28, R160.reuse, R76 ;  /* 0x000000a01c4c723c */ /* 0x088ff0000008104c */
[----:B----4-:R-:W-:Y:S07]  /*60c10*/  HMMA.1688.F32.TF32 R60, R32, R160, R60 ;  /* 0x000000a0203c723c */ /* 0x010fee000008103c */
[----:B------:R1:W-:Y:S04]  /*60c20*/  STL.64 [R1+0x1130], R52 ;  /* 0x0011303401007387 */ /* 0x0003e80000100a00 */
[----:B------:R3:W-:Y:S04]  /*60c30*/  STL.64 [R1+0x1138], R54 ;  /* 0x0011383601007387 */ /* 0x0007e80000100a00 */
[----:B------:R-:W4:Y:S04]  /*60c40*/  LDL.LU.64 R56, [R1+0x11a0] ;  /* 0x0011a00001387983 */ /* 0x000f280000300a00 */
[----:B------:R-:W4:Y:S04]  /*60c50*/  LDL.LU.64 R58, [R1+0x11a8] ;  /* 0x0011a800013a7983 */ /* 0x000f280000300a00 */
[----:B-1----:R-:W4:Y:S04]  /*60c60*/  LDL.LU.64 R52, [R1+0x10d0] ;  /* 0x0010d00001347983 */ /* 0x002f280000300a00 */
[----:B---3--:R-:W3:Y:S01]  /*60c70*/  LDL.LU.64 R54, [R1+0x10d8] ;  /* 0x0010d80001367983 */ /* 0x008ee20000300a00 */
[----:B------:R-:W-:-:S03]  /*60c80*/  IMAD.MOV.U32 R161, RZ, RZ, R62 ;  /* 0x000000ffffa17224 */ /* 0x000fc600078e003e */
[----:B------:R-:W-:Y:S01]  /*60c90*/  STL.64 [R1+0x1120], R76 ;  /* 0x0011204c01007387 */ /* 0x000fe20000100a00 */
[----:B------:R-:W-:-:S03]  /*60ca0*/  IMAD.MOV.U32 R160, RZ, RZ, R63 ;  /* 0x000000ffffa07224 */ /* 0x000fc600078e003f */
        /* <DEDUP_REMOVED lines=16> */
[-C--:B----4-:R-:W-:Y:S08]  /*60db0*/  HMMA.1688.F32.TF32 R56, R16, R164.reuse, R56 ;  /* 0x000000a41038723c */ /* 0x090ff00000081038 */
[----:B---3--:R-:W-:Y:S07]  /*60dc0*/  HMMA.1688.F32.TF32 R52, R20, R164, R52 ;  /* 0x000000a41434723c */ /* 0x008fee0000081034 */
[----:B------:R-:W-:Y:S04]  /*60dd0*/  STL.64 [R1+0x1230], R60 ;  /* 0x0012303c01007387 */ /* 0x000fe80000100a00 */
[----:B------:R-:W-:Y:S05]  /*60de0*/  STL.64 [R1+0x1238], R62 ;  /* 0x0012383e01007387 */ /* 0x000fea0000100a00 */
[----:B------:R-:W-:-:S02]  /*60df0*/  IMAD.MOV.U32 R167, RZ, RZ, R59 ;  /* 0x000000ffffa77224 */ /* 0x000fc400078e003b */
[----:B------:R-:W-:Y:S01]  /*60e00*/  IMAD.MOV.U32 R166, RZ, RZ, R58 ;  /* 0x000000ffffa67224 */ /* 0x000fe200078e003a */
[----:B------:R1:W-:Y:S04]  /*60e10*/  STL.64 [R1+0x1220], R56 ;  /* 0x0012203801007387 */ /* 0x0003e80000100a00 */
[----:B------:R-:W-:Y:S04]  /*60e20*/  STL [R1+0x5684], R167 ;  /* 0x005684a701007387 */ /* 0x000fe80000100800 */
[----:B------:R-:W-:Y:S04]  /*60e30*/  STL [R1+0x5680], R166 ;  /* 0x005680a601007387 */ /* 0x000fe80000100800 */
[----:B-1----:R-:W3:Y:S04]  /*60e40*/  LDL.LU.64 R56, [R1+0x1190] ;  /* 0x0011900001387983 */ /* 0x002ee80000300a00 */
[----:B------:R-:W3:Y:S04]  /*60e50*/  LDL.LU.64 R58, [R1+0x1198] ;  /* 0x00119800013a7983 */ /* 0x000ee80000300a00 */
[----:B------:R1:W-:Y:S04]  /*60e60*/  STL.64 [R1+0x1210], R52 ;  /* 0x0012103401007387 */ /* 0x0003e80000100a00 */
[----:B------:R4:W-:Y:S04]  /*60e70*/  STL.64 [R1+0x1218], R54 ;  /* 0x0012183601007387 */ /* 0x0009e80000100a00 */
[----:B-1----:R-:W3:Y:S04]  /*60e80*/  LDL.LU.64 R52, [R1+0x1560] ;  /* 0x0015600001347983 */ /* 0x002ee80000300a00 */
[----:B----4-:R-:W4:Y:S01]  /*60e90*/  LDL.LU.64 R54, [R1+0x1568] ;  /* 0x0015680001367983 */ /* 0x010f220000300a00 */
[-C--:B-----5:R-:W-:Y:S11]  /*60ea0*/  HMMA.1688.F32.TF32 R44, R24, R164.reuse, R44 ;  /* 0x000000a4182c723c */ /* 0x0a0ff6000008102c */
[----:B------:R-:W-:Y:S11]  /*60eb0*/  @!UPT UIADD3 URZ, URZ, URZ, URZ ;  /* 0x0000003f3f3ff290 */ /* 0x000ff6000fffe03f */
[----:B------:R-:W-:Y:S02]  /*60ec0*/  @!UPT UIADD3 URZ, URZ, URZ, URZ ;  /* 0x0000003f3f3ff290 */ /* 0x000fe4000fffe03f */
[----:B------:R-:W-:Y:S02]  /*60ed0*/  IMAD.MOV.U32 R166, RZ, RZ, R47 ;  /* 0x000000ffffa67224 */ /* 0x000fe400078e002f */
[----:B------:R-:W-:Y:S01]  /*60ee0*/  IMAD.MOV.U32 R167, RZ, RZ, R46 ;  /* 0x000000ffffa77224 */ /* 0x000fe200078e002e */
[----:B------:R1:W-:Y:S04]  /*60ef0*/  STL.64 [R1+0x1200], R44 ;  /* 0x0012002c01007387 */ /* 0x0003e80000100a00 */
[----:B------:R-:W-:Y:S04]  /*60f00*/  STL [R1+0x568c], R166 ;  /* 0x00568ca601007387 */ /* 0x000fe80000100800 */
[----:B------:R-:W-:Y:S01]  /*60f10*/  STL [R1+0x5688], R167 ;  /* 0x005688a701007387 */ /* 0x000fe20000100800 */
[-C--:B-1----:R-:W-:Y:S03]  /*60f20*/  HMMA.1688.F32.TF32 R44, R28, R164.reuse, R40 ;  /* 0x000000a41c2c723c */ /* 0x082fe60000081028 */
[----:B------:R-:W5:Y:S04]  /*60f30*/  LDL.LU.64 R40, [R1+0x15d0] ;  /* 0x0015d00001287983 */ /* 0x000f680000300a00 */
[----:B------:R-:W5:Y:S11]  /*60f40*/  LDL.LU.64 R42, [R1+0x15d8] ;  /* 0x0015d800012a7983 */ /* 0x000f760000300a00 */
[----:B------:R-:W-:Y:S05]  /*60f50*/  @!UPT UIADD3 URZ, URZ, URZ, URZ ;  /* 0x0000003f3f3ff290 */ /* 0x000fea000fffe03f */
[----:B------:R1:W-:Y:S01]  /*60f60*/  STL.64 [R1+0x11f0], R44 ;  /* 0x0011f02c01007387 */ /* 0x0003e20000100a00 */
[----:B--2---:R-:W-:Y:S03]  /*60f70*/  HMMA.1688.F32.TF32 R36, R32, R164, R36 ;  /* 0x000000a42024723c */ /* 0x004fe60000081024 */
[----:B------:R2:W-:Y:S04]  /*60f80*/  STL.64 [R1+0x11f8], R46 ;  /* 0x0011f82e01007387 */ /* 0x0005e80000100a00 */
[----:B-1----:R-:W5:Y:S04]  /*60f90*/  LDL.LU.64 R44, [R1+0x1610] ;  /* 0x00161000012c7983 */ /* 0x002f680000300a00 */
[----:B--2---:R-:W2:Y:S11]  /*60fa0*/  LDL.LU.64 R46, [R1+0x1618] ;  /* 0x00161800012e7983 */ /* 0x004eb60000300a00 */
[----:B------:R-:W-:Y:S02]  /*60fb0*/  @!UPT UIADD3 URZ, URZ, URZ, URZ ;  /* 0x0000003f3f3ff290 */ /* 0x000fe4000fffe03f */
[----:B------:R-:W-:Y:S02]  /*60fc0*/  IMAD.MOV.U32 R166, RZ, RZ, R36 ;  /* 0x000000ffffa67224 */ /* 0x000fe400078e0024 */
[----:B------:R-:W-:Y:S02]  /*60fd0*/  IMAD.MOV.U32 R167, RZ, RZ, R37 ;  /* 0x000000ffffa77224 */ /* 0x000fe400078e0025 */
[----:B------:R-:W-:Y:S01]  /*60fe0*/  IMAD.MOV.U32 R165, RZ, RZ, R38 ;  /* 0x000000ffffa57224 */ /* 0x000fe200078e0026 */
[----:B------:R-:W2:Y:S01]  /*60ff0*/  LDL.LU.64 R36, [R1+0x1630] ;  /* 0x0016300001247983 */ /* 0x000ea20000300a00 */
[----:B------:R-:W-:-:S03]  /*61000*/  IMAD.MOV.U32 R164, RZ, RZ, R39 ;  /* 0x000000ffffa47224 */ /* 0x000fc600078e0027 */
[----:B------:R-:W2:Y:S04]  /*61010*/  LDL.LU.64 R38, [R1+0x1638] ;  /* 0x0016380001267983 */ /* 0x000ea80000300a00 */
[----:B------:R-:W-:Y:S04]  /*61020*/  STL [R1+0x5664], R170 ;  /* 0x005664aa01007387 */ /* 0x000fe80000100800 */
[----:B------:R-:W-:Y:S04]  /*61030*/  STL [R1+0x5660], R171 ;  /* 0x005660ab01007387 */ /* 0x000fe80000100800 */
[----:B------:R-:W-:Y:S04]  /*61040*/  STL [R1+0x5654], R174 ;  /* 0x005654ae01007387 */ /* 0x000fe80000100800 */
[----:B------:R-:W-:Y:S04]  /*61050*/  STL [R1+0x5650], R175 ;  /* 0x005650af01007387 */ /* 0x000fe80000100800 */
[----:B------:R-:W-:Y:S04]  /*61060*/  STL [R1+0x5644], R178 ;  /* 0x005644b201007387 */ /* 0x000fe80000100800 */
[----:B------:R-:W-:Y:S01]  /*61070*/  STL [R1+0x5640], R179 ;  /* 0x005640b301007387 */ /* 0x000fe20000100800 */
[-C--:B---3--:R-:W-:Y:S03]  /*61080*/  HMMA.1688.F32.TF32 R56, R4, R168.reuse, R56 ;  /* 0x000000a80438723c */ /* 0x088fe60000081038 */
[----:B------:R-:W-:Y:S05]  /*61090*/  STL [R1+0x562c], R182 ;  /* 0x00562cb601007387 */ /* 0x000fea0000100800 */
[----:B----4-:R-:W-:Y:S01]  /*610a0*/  HMMA.1688.F32.TF32 R52, R8, R168, R52 ;  /* 0x000000a80834723c */ /* 0x010fe20000081034 */
[----:B------:R-:W-:Y:S11]  /*610b0*/  STL [R1+0x5628], R183 ;  /* 0x005628b701007387 */ /* 0x000ff60000100800 */
[----:B------:R-:W-:Y:S03]  /*610c0*/  @!UPT UIADD3 URZ, URZ, URZ, URZ ;  /* 0x0000003f3f3ff290 */ /* 0x000fe6000fffe03f */
[----:B------:R-:W-:Y:S01]  /*610d0*/  STL.64 [R1+0x1310], R56 ;  /* 0x0013103801007387 */ /* 0x000fe20000100a00 */
[----:B------:R-:W-:-:S03]  /*610e0*/  IMAD.MOV.U32 R162, RZ, RZ, R78 ;  /* 0x000000ffffa27224 */ /* 0x000fc600078e004e */
[----:B------:R-:W-:Y:S01]  /*610f0*/  STL.64 [R1+0x1318], R58 ;  /* 0x0013183a01007387 */ /* 0x000fe20000100a00 */
[----:B------:R-:W-:-:S03]  /*61100*/  MOV R163, R79 ;  /* 0x0000004f00a37202 */ /* 0x000fc60000000f00 */
[----:B------:R-:W3:Y:S04]  /*61110*/  LDL.LU.64 R76, [R1+0x16b0] ;  /* 0x0016b000014c7983 */ /* 0x000ee80000300a00 */
[----:B------:R-:W-:Y:S04]  /*61120*/  STL.64 [R1+0x1300], R52 ;  /* 0x0013003401007387 */ /* 0x000fe80000100a00 */
[----:B------:R-:W-:Y:S04]  /*61130*/  STL.64 [R1+0x1308], R54 ;  /* 0x0013083601007387 */ /* 0x000fe80000100a00 */
[----:B------:R-:W3:Y:S01]  /*61140*/  LDL.LU.64 R78, [R1+0x16b8] ;  /* 0x0016b800014e7983 */ /* 0x000ee20000300a00 */
[-C--:B-----5:R-:W-:Y:S11]  /*61150*/  HMMA.1688.F32.TF32 R40, R12, R168.reuse, R40 ;  /* 0x000000a80c28723c */ /* 0x0a0ff60000081028 */
[----:B------:R-:W-:Y:S11]  /*61160*/  @!UPT UIADD3 URZ, URZ, URZ, URZ ;  /* 0x0000003f3f3ff290 */ /* 0x000ff6000fffe03f */
[----:B------:R-:W-:Y:S01]  /*61170*/  @!UPT UIADD3 URZ, URZ, URZ, URZ ;  /* 0x0000003f3f3ff290 */ /* 0x000fe2000fffe03f */
[----:B------:R1:W-:Y:S04]  /*61180*/  STL.64 [R1+0x12f0], R40 ;  /* 0x0012f02801007387 */ /* 0x0003e80000100a00 */
[----:B------:R4:W-:Y:S04]  /*61190*/  STL.64 [R1+0x12f8], R42 ;  /* 0x0012f82a01007387 */ /* 0x0009e80000100a00 */
[----:B------:R-:W5:Y:S04]  /*611a0*/  LDL.LU.64 R60, [R1+0x16d0] ;  /* 0x0016d000013c7983 */ /* 0x000f680000300a00 */
[----:B------:R-:W5:Y:S04]  /*611b0*/  LDL.LU.64 R62, [R1+0x16d8] ;  /* 0x0016d800013e7983 */ /* 0x000f680000300a00 */
[----:B-1----:R-:W5:Y:S04]  /*611c0*/  LDL.LU.64 R40, [R1+0x16c0] ;  /* 0x0016c00001287983 */ /* 0x002f680000300a00 */
[----:B----4-:R-:W4:Y:S01]  /*611d0*/  LDL.LU.64 R42, [R1+0x16c8] ;  /* 0x0016c800012a7983 */ /* 0x010f220000300a00 */
[-C--:B--2---:R-:W-:Y:S08]  /*611e0*/  HMMA.1688.F32.TF32 R44, R16, R168.reuse, R44 ;  /* 0x000000a8102c723c */ /* 0x084ff0000008102c */
[-C--:B------:R-:W-:Y:S11]  /*611f0*/  HMMA.1688.F32.TF32 R36, R20, R168.reuse, R36 ;  /* 0x000000a81424723c */ /* 0x080ff60000081024 */
[----:B------:R-:W-:Y:S05]  /*61200*/  @!UPT UIADD3 URZ, URZ, URZ, URZ ;  /* 0x0000003f3f3ff290 */ /* 0x000fea000fffe03f */
[----:B------:R-:W-:Y:S01]  /*61210*/  MOV R171, R47 ;  /* 0x0000002f00ab7202 */ /* 0x000fe20000000f00 */
[----:B------:R-:W-:Y:S01]  /*61220*/  IMAD.MOV.U32 R170, RZ, RZ, R46 ;  /* 0x000000ffffaa7224 */ /* 0x000fe200078e002e */
[----:B------:R1:W-:Y:S04]  /*61230*/  STL.64 [R1+0x12e0], R44 ;  /* 0x0012e02c01007387 */ /* 0x0003e80000100a00 */
[----:B------:R-:W-:Y:S04]  /*61240*/  STL [R1+0x566c], R171 ;  /* 0x00566cab01007387 */ /* 0x000fe80000100800 */
[----:B------:R-:W-:Y:S04]  /*61250*/  STL [R1+0x5668], R170 ;  /* 0x005668aa01007387 */ /* 0x000fe80000100800 */
[----:B------:R-:W2:Y:S04]  /*61260*/  LDL.LU.64 R56, [R1+0x16f0] ;  /* 0x0016f00001387983 */ /* 0x000ea80000300a00 */
[----:B------:R-:W2:Y:S04]  /*61270*/  LDL.LU.64 R58, [R1+0x16f8] ;  /* 0x0016f800013a7983 */ /* 0x000ea80000300a00 */
[----:B------:R1:W-:Y:S04]  /*61280*/  STL.64 [R1+0x12d0], R36 ;  /* 0x0012d02401007387 */ /* 0x0003e80000100a00 */
[----:B------:R1:W-:Y:S04]  /*61290*/  STL.64 [R1+0x12d8], R38 ;  /* 0x0012d82601007387 */ /* 0x0003e80000100a00 */
[----:B------:R-:W2:Y:S04]  /*612a0*/  LDL.LU.64 R52, [R1+0x1750] ;  /* 0x0017500001347983 */ /* 0x000ea80000300a00 */
[----:B------:R-:W2:Y:S04]  /*612b0*/  LDL.LU.64 R54, [R1+0x1758] ;  /* 0x0017580001367983 */ /* 0x000ea80000300a00 */
[----:B-1----:R-:W2:Y:S04]  /*612c0*/  LDL.LU.64 R44, [R1+0x17a0] ;  /* 0x0017a000012c7983 */ /* 0x002ea80000300a00 */
[----:B------:R-:W2:Y:S04]  /*612d0*/  LDL.LU.64 R46, [R1+0x17a8] ;  /* 0x0017a800012e7983 */ /* 0x000ea80000300a00 */
[----:B------:R-:W2:Y:S04]  /*612e0*/  LDL.LU.64 R36, [R1+0x17f0] ;  /* 0x0017f00001247983 */ /* 0x000ea80000300a00 */
[----:B------:R-:W2:Y:S01]  /*612f0*/  LDL.LU.64 R38, [R1+0x17f8] ;  /* 0x0017f80001267983 */ /* 0x000ea20000300a00 */
[-C--:B---3--:R-:W-:Y:S11]  /*61300*/  HMMA.1688.F32.TF32 R76, R24, R168.reuse, R76 ;  /* 0x000000a8184c723c */ /* 0x088ff6000008104c */
[----:B------:R-:W-:Y:S11]  /*61310*/  @!UPT UIADD3 URZ, URZ, URZ, URZ ;  /* 0x0000003f3f3ff290 */ /* 0x000ff6000fffe03f */
[----:B------:R-:W-:Y:S02]  /*61320*/  @!UPT UIADD3 URZ, URZ, URZ, URZ ;  /* 0x0000003f3f3ff290 */ /* 0x000fe4000fffe03f */
[----:B------:R-:W-:Y:S02]  /*61330*/  IMAD.MOV.U32 R170, RZ, RZ, R79 ;  /* 0x000000ffffaa7224 */ /* 0x000fe400078e004f */
[----:B------:R-:W-:Y:S01]  /*61340*/  IMAD.MOV.U32 R171, RZ, RZ, R78 ;  /* 0x000000ffffab7224 */ /* 0x000fe200078e004e */
[----:B------:R-:W-:Y:S04]  /*61350*/  STL.64 [R1+0x12c0], R76 ;  /* 0x0012c04c01007387 */ /* 0x000fe80000100a00 */
[----:B------:R1:W-:Y:S04]  /*61360*/  STL [R1+0x5674], R170 ;  /* 0x005674aa01007387 */ /* 0x0003e80000100800 */
[----:B------:R3:W-:Y:S01]  /*61370*/  STL [R1+0x5670], R171 ;  /* 0x005670ab01007387 */ /* 0x0007e20000100800 */
[-C--:B-----5:R-:W-:Y:S08]  /*61380*/  HMMA.1688.F32.TF32 R60, R28, R168.reuse, R60 ;  /* 0x000000a81c3c723c */ /* 0x0a0ff0000008103c */
[----:B----4-:R-:W-:Y:S11]  /*61390*/  HMMA.1688.F32.TF32 R40, R32, R168, R40 ;  /* 0x000000a82028723c */ /* 0x010ff60000081028 */
[----:B------:R-:W-:Y:S04]  /*613a0*/  @!UPT UIADD3 URZ, URZ, URZ, URZ ;  /* 0x0000003f3f3ff290 */ /* 0x000fe8000fffe03f */
[----:B------:R-:W-:Y:S04]  /*613b0*/  STL.64 [R1+0x12b0], R60 ;  /* 0x0012b03c01007387 */ /* 0x000fe80000100a00 */
[----:B------:R2:W-:Y:S05]  /*613c0*/  STL.64 [R1+0x12b8], R62 ;  /* 0x0012b83e01007387 */ /* 0x0005ea0000100a00 */
[----:B-1----:R-:W-:Y:S02]  /*613d0*/  IMAD.MOV.U32 R170, RZ, RZ, R40 ;  /* 0x000000ffffaa7224 */ /* 0x002fe400078e0028 */
[----:B---3--:R-:W-:-:S02]  /*613e0*/  IMAD.MOV.U32 R171, RZ, RZ, R41 ;  /* 0x000000ffffab7224 */ /* 0x008fc400078e0029 */
[----:B------:R-:W-:Y:S01]  /*613f0*/  IMAD.MOV.U32 R169, RZ, RZ, R42 ;  /* 0x000000ffffa97224 */ /* 0x000fe200078e002a */
[----:B------:R-:W3:Y:S01]  /*61400*/  LDL.LU.64 R40, [R1+0x1810] ;  /* 0x0018100001287983 */ /* 0x000ee20000300a00 */
[----:B------:R-:W-:-:S03]  /*61410*/  IMAD.MOV.U32 R168, RZ, RZ, R43 ;  /* 0x000000ffffa87224 */ /* 0x000fc600078e002b */
[----:B------:R-:W3:Y:S01]  /*61420*/  LDL.LU.64 R42, [R1+0x1818] ;  /* 0x00181800012a7983 */ /* 0x000ee20000300a00 */
[-C--:B--2---:R-:W-:Y:S08]  /*61430*/  HMMA.1688.F32.TF32 R60, R4, R172.reuse, R56 ;  /* 0x000000ac043c723c */ /* 0x084ff00000081038 */
[-C--:B------:R-:W-:Y:S08]  /*61440*/  HMMA.1688.F32.TF32 R56, R8, R172.reuse, R52 ;  /* 0x000000ac0838723c */ /* 0x080ff00000081034 */
[-C--:B------:R-:W-:Y:S07]  /*61450*/  HMMA.1688.F32.TF32 R52, R12, R172.reuse, R44 ;  /* 0x000000ac0c34723c */ /* 0x080fee000008102c */
[----:B------:R-:W-:Y:S04]  /*61460*/  STL.64 [R1+0x13c0], R60 ;  /* 0x0013c03c01007387 */ /* 0x000fe80000100a00 */
[----:B------:R-:W-:Y:S04]  /*61470*/  STL.64 [R1+0x13c8], R62 ;  /* 0x0013c83e01007387 */ /* 0x000fe80000100a00 */
[----:B------:R-:W2:Y:S04]  /*61480*/  LDL.LU.64 R44, [R1+0x1840] ;  /* 0x00184000012c7983 */ /* 0x000ea80000300a00 */
[----:B------:R-:W-:Y:S04]  /*61490*/  STL.64 [R1+0x13a0], R56 ;  /* 0x0013a03801007387 */ /* 0x000fe80000100a00 */
[----:B------:R-:W-:Y:S04]  /*614a0*/  STL.64 [R1+0x13a8], R58 ;  /* 0x0013a83a01007387 */ /* 0x000fe80000100a00 */
[----:B------:R-:W2:Y:S04]  /*614b0*/  LDL.LU.64 R46, [R1+0x1848] ;  /* 0x00184800012e7983 */ /* 0x000ea80000300a00 */
[----:B------:R-:W-:Y:S04]  /*614c0*/  STL.64 [R1+0x1390], R52 ;  /* 0x0013903401007387 */ /* 0x000fe80000100a00 */
[----:B------:R1:W-:Y:S02]  /*614d0*/  STL.64 [R1+0x1398], R54 ;  /* 0x0013983601007387 */ /* 0x0003e40000100a00 */
[----:B-1----:R-:W-:Y:S02]  /*614e0*/  HMMA.1688.F32.TF32 R52, R16, R172, R36 ;  /* 0x000000ac1034723c */ /* 0x002fe40000081024 */
[----:B------:R-:W4:Y:S04]  /*614f0*/  LDL.LU.64 R36, [R1+0x18c0] ;  /* 0x0018c00001247983 */ /* 0x000f280000300a00 */
[----:B------:R-:W4:Y:S11]  /*61500*/  LDL.LU.64 R38, [R1+0x18c8] ;  /* 0x0018c80001267983 */ /* 0x000f360000300a00 */
[----:B------:R-:W-:Y:S06]  /*61510*/  @!UPT UIADD3 URZ, URZ, URZ, URZ ;  /* 0x0000003f3f3ff290 */ /* 0x000fec000fffe03f */
        /* <DEDUP_REMOVED lines=8> */
[----:B-1----:R-:W4:Y:S04]  /*615a0*/  LDL.LU.64 R52, [R1+0x1970] ;  /* 0x0019700001347983 */ /* 0x002f280000300a00 */
[----:B-----5:R-:W5:Y:S01]  /*615b0*/  LDL.LU.64 R54, [R1+0x1978] ;  /* 0x0019780001367983 */ /* 0x020f620000300a00 */
[----:B------:R-:W-:-:S02]  /*615c0*/  IMAD.MOV.U32 R159, RZ, RZ, R114 ;  /* 0x000000ffff9f7224 */ /* 0x000fc400078e0072 */
[----:B------:R-:W-:Y:S01]  /*615d0*/  IMAD.MOV.U32 R158, RZ, RZ, R115 ;  /* 0x000000ffff9e7224 */ /* 0x000fe200078e0073 */
[-C--:B---3--:R-:W-:Y:S11]  /*615e0*/  HMMA.1688.F32.TF32 R40, R20, R172.reuse, R40 ;  /* 0x000000ac1428723c */ /* 0x088ff60000081028 */
[----:B------:R-:W-:Y:S11]  /*615f0*/  @!UPT UIADD3 URZ, URZ, URZ, URZ ;  /* 0x0000003f3f3ff290 */ /* 0x000ff6000fffe03f */
[----:B------:R-:W-:Y:S01]  /*61600*/  @!UPT UIADD3 URZ, URZ, URZ, URZ ;  /* 0x0000003f3f3ff290 */ /* 0x000fe2000fffe03f */
[----:B------:R1:W-:Y:S01]  /*61610*/  STL.64 [R1+0x1370], R40 ;  /* 0x0013702801007387 */ /* 0x0003e20000100a00 */
[----:B------:R-:W-:Y:S02]  /*61620*/  IMAD.MOV.U32 R174, RZ, RZ, R42 ;  /* 0x000000ffffae7224 */ /* 0x000fe400078e002a */
[----:B------:R-:W-:Y:S01]  /*61630*/  IMAD.MOV.U32 R175, RZ, RZ, R43 ;  /* 0x000000ffffaf7224 */ /* 0x000fe200078e002b */
[----:B-1----:R-:W3:Y:S04]  /*61640*/  LDL.LU.64 R40, [R1+0x19b0] ;  /* 0x0019b00001287983 */ /* 0x002ee80000300a00 */
[----:B------:R-:W3:Y:S04]  /*61650*/  LDL.LU.64 R42, [R1+0x19b8] ;  /* 0x0019b800012a7983 */ /* 0x000ee80000300a00 */
[----:B------:R1:W-:Y:S04]  /*61660*/  STL [R1+0x565c], R175 ;  /* 0x00565caf01007387 */ /* 0x0003e80000100800 */
[----:B------:R1:W-:Y:S01]  /*61670*/  STL [R1+0x5658], R174 ;  /* 0x005658ae01007387 */ /* 0x0003e20000100800 */
[-C--:B--2---:R-:W-:Y:S03]  /*61680*/  HMMA.1688.F32.TF32 R112, R24, R172.reuse, R44 ;  /* 0x000000ac1870723c */ /* 0x084fe6000008102c */
[----:B------:R-:W2:Y:S04]  /*61690*/  LDL.LU.64 R44, [R1+0x19f0] ;  /* 0x0019f000012c7983 */ /* 0x000ea80000300a00 */
[----:B------:R-:W2:Y:S01]  /*616a0*/  LDL.LU.64 R46, [R1+0x19f8] ;  /* 0x0019f800012e7983 */ /* 0x000ea20000300a00 */
[-C--:B----4-:R-:W-:Y:S11]  /*616b0*/  HMMA.1688.F32.TF32 R36, R28, R172.reuse, R36 ;  /* 0x000000ac1c24723c */ /* 0x090ff60000081024 */
[----:B------:R-:W-:Y:S04]  /*616c0*/  @!UPT UIADD3 URZ, URZ, URZ, URZ ;  /* 0x0000003f3f3ff290 */ /* 0x000fe8000fffe03f */
[----:B------:R-:W-:Y:S04]  /*616d0*/  STL.64 [R1+0x1360], R112 ;  /* 0x0013607001007387 */ /* 0x000fe80000100a00 */
[----:B------:R-:W-:Y:S04]  /*616e0*/  STL.64 [R1+0x1368], R114 ;  /* 0x0013687201007387 */ /* 0x000fe80000100a00 */
[----:B------:R4:W-:Y:S01]  /*616f0*/  STL.64 [R1+0x1350], R36 ;  /* 0x0013502401007387 */ /* 0x0009e20000100a00 */
[----:B-1----:R-:W-:Y:S02]  /*61700*/  IMAD.MOV.U32 R175, RZ, RZ, R38 ;  /* 0x000000ffffaf7224 */ /* 0x002fe400078e0026 */
[----:B------:R-:W-:Y:S01]  /*61710*/  IMAD.MOV.U32 R174, RZ, RZ, R39 ;  /* 0x000000ffffae7224 */ /* 0x000fe200078e0027 */
[----:B----4-:R-:W4:Y:S04]  /*61720*/  LDL.LU.64 R36, [R1+0x1a50] ;  /* 0x001a500001247983 */ /* 0x010f280000300a00 */
[----:B------:R-:W4:Y:S01]  /*61730*/  LDL.LU.64 R38, [R1+0x1a58] ;  /* 0x001a580001267983 */ /* 0x000f220000300a00 */
[----:B------:R-:W-:Y:S11]  /*61740*/  HMMA.1688.F32.TF32 R76, R32, R172, R76 ;  /* 0x000000ac204c723c */ /* 0x000ff6000008104c */
[----:B------:R-:W-:Y:S11]  /*61750*/  @!UPT UIADD3 URZ, URZ, URZ, URZ ;  /* 0x0000003f3f3ff290 */ /* 0x000ff6000fffe03f */
[----:B------:R-:W-:Y:S01]  /*61760*/  @!UPT UIADD3 URZ, URZ, URZ, URZ ;  /* 0x0000003f3f3ff290 */ /* 0x000fe2000fffe03f */
[----:B------:R1:W-:Y:S01]  /*61770*/  STL.64 [R1+0x1340], R76 ;  /* 0x0013404c01007387 */ /* 0x0003e20000100a00 */
[----:B------:R-:W-:Y:S01]  /*61780*/  IMAD.MOV.U32 R173, RZ, RZ, R78 ;  /* 0x000000ffffad7224 */ /* 0x000fe200078e004e */
[----:B------:R-:W-:Y:S02]  /*61790*/  MOV R172, R79 ;  /* 0x0000004f00ac7202 */ /* 0x000fe40000000f00 */
[-C--:B-1----:R-:W-:Y:S08]  /*617a0*/  HMMA.1688.F32.TF32 R76, R4, R176.reuse, R60 ;  /* 0x000000b0044c723c */ /* 0x082ff0000008103c */
[-C--:B------:R-:W-:Y:S08]  /*617b0*/  HMMA.1688.F32.TF32 R60, R8, R176.reuse, R56 ;  /* 0x000000b0083c723c */ /* 0x080ff00000081038 */
[-C--:B-----5:R-:W-:Y:S07]  /*617c0*/  HMMA.1688.F32.TF32 R56, R12, R176.reuse, R52 ;  /* 0x000000b00c38723c */ /* 0x0a0fee0000081034 */
[----:B------:R-:W-:Y:S04]  /*617d0*/  STL.64 [R1+0x1490], R76 ;  /* 0x0014904c01007387 */ /* 0x000fe80000100a00 */
[----:B------:R-:W-:Y:S04]  /*617e0*/  STL.64 [R1+0x1498], R78 ;  /* 0x0014984e01007387 */ /* 0x000fe80000100a00 */
[----:B------:R-:W-:Y:S04]  /*617f0*/  STL.64 [R1+0x1480], R60 ;  /* 0x0014803c01007387 */ /* 0x000fe80000100a00 */
[----:B------:R-:W-:Y:S01]  /*61800*/  STL.64 [R1+0x1488], R62 ;  /* 0x0014883e01007387 */ /* 0x000fe20000100a00 */
[-C--:B---3--:R-:W-:Y:S03]  /*61810*/  HMMA.1688.F32.TF32 R52, R16, R176.reuse, R40 ;  /* 0x000000b01034723c */ /* 0x088fe60000081028 */
[----:B------:R-:W3:Y:S04]  /*61820*/  LDL.LU.64 R40, [R1+0x1a80] ;  /* 0x001a800001287983 */ /* 0x000ee80000300a00 */
[----:B------:R-:W-:Y:S04]  /*61830*/  STL.64 [R1+0x1470], R56 ;  /* 0x0014703801007387 */ /* 0x000fe80000100a00 */
[----:B------:R-:W-:Y:S04]  /*61840*/  STL.64 [R1+0x1478], R58 ;  /* 0x0014783a01007387 */ /* 0x000fe80000100a00 */
[----:B------:R-:W3:Y:S01]  /*61850*/  LDL.LU.64 R42, [R1+0x1a88] ;  /* 0x001a8800012a7983 */ /* 0x000ee20000300a00 */
[----:B--2---:R-:W-:Y:S07]  /*61860*/  HMMA.1688.F32.TF32 R44, R20, R176, R44 ;  /* 0x000000b0142c723c */ /* 0x004fee000008102c */
[----:B------:R-:W-:Y:S04]  /*61870*/  STL.64 [R1+0x1460], R52 ;  /* 0x0014603401007387 */ /* 0x000fe80000100a00 */
[----:B------:R-:W-:Y:S04]  /*61880*/  STL.64 [R1+0x1468], R54 ;  /* 0x0014683601007387 */ /* 0x000fe80000100a00 */
[----:B------:R-:W2:Y:S04]  /*61890*/  LDL.LU.64 R112, [R1+0x1a70] ;  /* 0x001a700001707983 */ /* 0x000ea80000300a00 */
[----:B------:R-:W2:Y:S05]  /*618a0*/  LDL.LU.64 R114, [R1+0x1a78] ;  /* 0x001a780001727983 */ /* 0x000eaa0000300a00 */
[----:B------:R-:W-:-:S02]  /*618b0*/  IMAD.MOV.U32 R179, RZ, RZ, R47 ;  /* 0x000000ffffb37224 */ /* 0x000fc400078e002f */
[----:B------:R-:W-:Y:S01]  /*618c0*/  IMAD.MOV.U32 R178, RZ, RZ, R46 ;  /* 0x000000ffffb27224 */ /* 0x000fe200078e002e */
[----:B------:R4:W-:Y:S04]  /*618d0*/  STL.64 [R1+0x1450], R44 ;  /* 0x0014502c01007387 */ /* 0x0009e80000100a00 */
[----:B------:R1:W-:Y:S04]  /*618e0*/  STL [R1+0x564c], R179 ;  /* 0x00564cb301007387 */ /* 0x0003e80000100800 */
[----:B------:R-:W-:Y:S01]  /*618f0*/  STL [R1+0x5648], R178 ;  /* 0x005648b201007387 */ /* 0x000fe20000100800 */
[-C--:B----4-:R-:W-:Y:S03]  /*61900*/  HMMA.1688.F32.TF32 R44, R24, R176.reuse, R36 ;  /* 0x000000b0182c723c */ /* 0x090fe60000081024 */
[----:B------:R-:W4:Y:S04]  /*61910*/  LDL.LU.64 R36, [R1+0x1aa0] ;  /* 0x001aa00001247983 */ /* 0x000f280000300a00 */
[----:B------:R-:W4:Y:S11]  /*61920*/  LDL.LU.64 R38, [R1+0x1aa8] ;  /* 0x001aa80001267983 */ /* 0x000f360000300a00 */
[----:B------:R-:W-:Y:S05]  /*61930*/  @!UPT UIADD3 URZ, URZ, URZ, URZ ;  /* 0x0000003f3f3ff290 */ /* 0x000fea000fffe03f */
        /* <DEDUP_REMOVED lines=10> */
[-C--:B---3--:R-:W-:Y:S08]  /*619e0*/  HMMA.1688.F32.TF32 R40, R28, R176.reuse, R40 ;  /* 0x000000b01c28723c */ /* 0x088ff00000081028 */
[----:B--2---:R-:W-:Y:S11]  /*619f0*/  HMMA.1688.F32.TF32 R112, R32, R176, R112 ;  /* 0x000000b02070723c */ /* 0x004ff60000081070 */
[----:B------:R-:W-:Y:S04]  /*61a00*/  @!UPT UIADD3 URZ, URZ, URZ, URZ ;  /* 0x0000003f3f3ff290 */ /* 0x000fe8000fffe03f */
[----:B------:R2:W-:Y:S01]  /*61a10*/  STL.64 [R1+0x1430], R40 ;  /* 0x0014302801007387 */ /* 0x0005e20000100a00 */
[----:B-1----:R-:W-:-:S03]  /*61a20*/  IMAD.MOV.U32 R179, RZ, RZ, R42 ;  /* 0x000000ffffb37224 */ /* 0x002fc600078e002a */
[----:B-----5:R-:W3:Y:S01]  /*61a30*/  LDL.LU.64 R44, [R1+0x1b30] ;  /* 0x001b3000012c7983 */ /* 0x020ee20000300a00 */
[----:B------:R-:W-:-:S03]  /*61a40*/  IMAD.MOV.U32 R178, RZ, RZ, R43 ;  /* 0x000000ffffb27224 */ /* 0x000fc600078e002b */
[----:B------:R-:W3:Y:S04]  /*61a50*/  LDL.LU.64 R46, [R1+0x1b38] ;  /* 0x001b3800012e7983 */ /* 0x000ee80000300a00 */
[----:B--2---:R-:W2:Y:S04]  /*61a60*/  LDL.LU.64 R40, [R1+0x1b60] ;  /* 0x001b600001287983 */ /* 0x004ea80000300a00 */
[----:B------:R-:W2:Y:S04]  /*61a70*/  LDL.LU.64 R42, [R1+0x1b68] ;  /* 0x001b6800012a7983 */ /* 0x000ea80000300a00 */
[----:B------:R4:W-:Y:S01]  /*61a80*/  STL.64 [R1+0x1420], R112 ;  /* 0x0014207001007387 */ /* 0x0009e20000100a00 */
[----:B------:R-:W-:-:S02]  /*61a90*/  IMAD.MOV.U32 R177, RZ, RZ, R114 ;  /* 0x000000ffffb17224 */ /* 0x000fc400078e0072 */
[----:B------:R-:W-:Y:S02]  /*61aa0*/  IMAD.MOV.U32 R176, RZ, RZ, R115 ;  /* 0x000000ffffb07224 */ /* 0x000fe400078e0073 */
[-C--:B----4-:R-:W-:Y:S01]  /*61ab0*/  HMMA.1688.F32.TF32 R112, R4, R180.reuse, R36 ;  /* 0x000000b40470723c */ /* 0x090fe20000081024 */
[----:B------:R-:W4:Y:S04]  /*61ac0*/  LDL.LU.64 R36, [R1+0x1b50] ;  /* 0x001b500001247983 */ /* 0x000f280000300a00 */
[----:B------:R-:W4:Y:S03]  /*61ad0*/  LDL.LU.64 R38, [R1+0x1b58] ;  /* 0x001b580001267983 */ /* 0x000f260000300a00 */
[-C--:B------:R-:W-:Y:S08]  /*61ae0*/  HMMA.1688.F32.TF32 R76, R8, R180.reuse, R76 ;  /* 0x000000b4084c723c */ /* 0x080ff0000008104c */
[-C--:B------:R-:W-:Y:S08]  /*61af0*/  HMMA.1688.F32.TF32 R60, R12, R180.reuse, R60 ;  /* 0x000000b40c3c723c */ /* 0x080ff0000008103c */
[-C--:B------:R-:W-:Y:S08]  /*61b00*/  HMMA.1688.F32.TF32 R56, R16, R180.reuse, R56 ;  /* 0x000000b41038723c */ /* 0x080ff00000081038 */
[----:B------:R-:W-:Y:S01]  /*61b10*/  HMMA.1688.F32.TF32 R52, R20, R180, R52 ;  /* 0x000000b41434723c */ /* 0x000fe20000081034 */
[----:B------:R-:W-:Y:S04]  /*61b20*/  STL.64 [R1+0x1580], R112 ;  /* 0x0015807001007387 */ /* 0x000fe80000100a00 */
[----:B------:R-:W-:Y:S03]  /*61b30*/  STL.64 [R1+0x1588], R114 ;  /* 0x0015887201007387 */ /* 0x000fe60000100a00 */
[----:B------:R-:W-:Y:S01]  /*61b40*/  IMAD.MOV.U32 R183, RZ, RZ, R63 ;  /* 0x000000ffffb77224 */ /* 0x000fe200078e003f */
[----:B------:R-:W-:Y:S01]  /*61b50*/  STL.64 [R1+0x1570], R76 ;  /* 0x0015704c01007387 */ /* 0x000fe20000100a00 */
[----:B------:R-:W-:-:S03]  /*61b60*/  IMAD.MOV.U32 R182, RZ, RZ, R62 ;  /* 0x000000ffffb67224 */ /* 0x000fc600078e003e */
[----:B------:R-:W-:Y:S04]  /*61b70*/  STL.64 [R1+0x1578], R78 ;  /* 0x0015784e01007387 */ /* 0x000fe80000100a00 */
[----:B------:R-:W-:Y:S04]  /*61b80*/  STL.64 [R1+0x1560], R60 ;  /* 0x0015603c01007387 */ /* 0x000fe80000100a00 */
[----:B------:R1:W-:Y:S04]  /*61b90*/  STL [R1+0x5634], R183 ;  /* 0x005634b701007387 */ /* 0x0003e80000100800 */
[----:B------:R5:W-:Y:S04]  /*61ba0*/  STL [R1+0x5630], R182 ;  /* 0x005630b601007387 */ /* 0x000be80000100800 */
[----:B------:R-:W-:Y:S01]  /*61bb0*/  STL.64 [R1+0x1550], R56 ;  /* 0x0015503801007387 */ /* 0x000fe20000100a00 */
[----:B-1----:R-:W-:-:S03]  /*61bc0*/  IMAD.MOV.U32 R183, RZ, RZ, R54 ;  /* 0x000000ffffb77224 */ /* 0x002fc600078e0036 */
[----:B------:R-:W-:Y:S01]  /*61bd0*/  LDS R60, [R65+0x21100] ;  /* 0x02110000413c7984 */ /* 0x000fe20000000800 */
[----:B-----5:R-:W-:-:S03]  /*61be0*/  IMAD.MOV.U32 R182, RZ, RZ, R55 ;  /* 0x000000ffffb67224 */ /* 0x020fc600078e0037 */
[----:B------:R-:W-:Y:S04]  /*61bf0*/  STL.64 [R1+0x1558], R58 ;  /* 0x0015583a01007387 */ /* 0x000fe80000100a00 */
[----:B------:R-:W-:Y:S04]  /*61c00*/  STL.64 [R1+0x1540], R52 ;  /* 0x0015403401007387 */ /* 0x000fe80000100a00 */
[----:B------:R1:W-:Y:S04]  /*61c10*/  STL [R1+0x563c], R182 ;  /* 0x00563cb601007387 */ /* 0x0003e80000100800 */
[----:B------:R5:W-:Y:S04]  /*61c20*/  STL [R1+0x5638], R183 ;  /* 0x005638b701007387 */ /* 0x000be80000100800 */
[----:B------:R-:W-:Y:S04]  /*61c30*/  LDS R52, [R65+0x21000] ;  /* 0x0210000041347984 */ /* 0x000fe80000000800 */
        /* <DEDUP_REMOVED lines=11> */
[----:B------:R-:W-:Y:S01]  /*61cf0*/  LDS R67, [R67+0x21980] ;  /* 0x0219800043437984 */ /* 0x000fe20000000800 */
[-C--:B---3--:R-:W-:Y:S08]  /*61d00*/  HMMA.1688.F32.TF32 R44, R24, R180.reuse, R44 ;  /* 0x000000b4182c723c */ /* 0x088ff0000008102c */
[-C--:B--2---:R-:W-:Y:S11]  /*61d10*/  HMMA.1688.F32.TF32 R40, R28, R180.reuse, R40 ;  /* 0x000000b41c28723c */ /* 0x084ff60000081028 */
[----:B------:R-:W-:Y:S04]  /*61d20*/  @!UPT UIADD3 URZ, URZ, URZ, URZ ;  /* 0x0000003f3f3ff290 */ /* 0x000fe8000fffe03f */
[----:B------:R-:W-:Y:S01]  /*61d30*/  STL.64 [R1+0x1520], R44 ;  /* 0x0015202c01007387 */ /* 0x000fe20000100a00 */
[----:B----4-:R-:W-:Y:S03]  /*61d40*/  HMMA.1688.F32.TF32 R36, R32, R180, R36 ;  /* 0x000000b42024723c */ /* 0x010fe60000081024 */
[----:B------:R-:W-:Y:S04]  /*61d50*/  STL.64 [R1+0x1528], R46 ;  /* 0x0015282e01007387 */ /* 0x000fe80000100a00 */
[----:B------:R-:W-:Y:S01]  /*61d60*/  STL.64 [R1+0x1510], R40 ;  /* 0x0015102801007387 */ /* 0x000fe20000100a00 */
[----:B-1----:R-:W-:Y:S01]  /*61d70*/  IMAD.MOV.U32 R182, RZ, RZ, R42 ;  /* 0x000000ffffb67224 */ /* 0x002fe200078e002a */
[----:B-----5:R-:W-:-:S02]  /*61d80*/  MOV R183, R43 ;  /* 0x0000002b00b77202 */ /* 0x020fc40000000f00 */
[----:B------:R-:W-:Y:S04]  /*61d90*/  LDS R40, [R49+0x21080] ;  /* 0x0210800031287984 */ /* 0x000fe80000000800 */
[----:B------:R-:W-:Y:S04]  /*61da0*/  LDS R42, [R49+0x21880] ;  /* 0x02188000312a7984 */ /* 0x000fe80000000800 */
[----:B------:R-:W-:Y:S04]  /*61db0*/  LDS R41, [R51+0x21080] ;  /* 0x0210800033297984 */ /* 0x000fe80000000800 */
[----:B------:R-:W-:Y:S04]  /*61dc0*/  LDS R43, [R51+0x21880] ;  /* 0x02188000332b7984 */ /* 0x000fe80000000800 */
[----:B------:R-:W-:Y:S04]  /*61dd0*/  STL.64 [R1+0x1500], R36 ;  /* 0x0015002401007387 */ /* 0x000fe80000100a00 */
[----:B------:R-:W2:Y:S04]  /*61de0*/  LDL.LU.64 R148, [R1+0x1c20] ;  /* 0x001c200001947983 */ /* 0x000ea80000300a00 */
[----:B------:R-:W2:Y:S04]  /*61df0*/  LDL.LU.64 R150, [R1+0x1c28] ;  /* 0x001c280001967983 */ /* 0x000ea80000300a00 */
[----:B------:R-:W3:Y:S04]  /*61e00*/  LDL.LU.64 R144, [R1+0x1c50] ;  /* 0x001c500001907983 */ /* 0x000ee80000300a00 */
[----:B------:R-:W3:Y:S04]  /*61e10*/  LDL.LU.64 R146, [R1+0x1c58] ;  /* 0x001c580001927983 */ /* 0x000ee80000300a00 */
[----:B------:R-:W4:Y:S04]  /*61e20*/  LDL.LU.64 R140, [R1+0x1c60] ;  /* 0x001c6000018c7983 */ /* 0x000f280000300a00 */
[----:B------:R-:W4:Y:S04]  /*61e30*/  LDL.LU.64 R142, [R1+0x1c68] ;  /* 0x001c6800018e7983 */ /* 0x000f280000300a00 */
        /* <DEDUP_REMOVED lines=9> */
[----:B------:R-:W5:Y:S01]  /*61ed0*/  LDL.LU.64 R78, [R1+0x1d18] ;  /* 0x001d1800014e7983 */ /* 0x000f620000300a00 */
[----:B------:R-:W-:-:S02]  /*61ee0*/  IMAD.MOV.U32 R181, RZ, RZ, R38 ;  /* 0x000000ffffb57224 */ /* 0x000fc400078e0026 */
[----:B------:R-:W-:Y:S01]  /*61ef0*/  IMAD.MOV.U32 R180, RZ, RZ, R39 ;  /* 0x000000ffffb47224 */ /* 0x000fe200078e0027 */
        /* <DEDUP_REMOVED lines=9> */
[----:B------:R-:W1:Y:S01]  /*61f90*/  LDS R51, [R51+0x21980] ;  /* 0x0219800033337984 */ /* 0x000e620000000800 */
[-C--:B--2---:R-:W-:Y:S08]  /*61fa0*/  HMMA.1688.F32.TF32 R152, R4, R184.reuse, R148 ;  /* 0x000000b80498723c */ /* 0x084ff00000081094 */
[-C--:B---3--:R-:W-:Y:S08]  /*61fb0*/  HMMA.1688.F32.TF32 R148, R8, R184.reuse, R144 ;  /* 0x000000b80894723c */ /* 0x088ff00000081090 */
[-C--:B----4-:R-:W-:Y:S08]  /*61fc0*/  HMMA.1688.F32.TF32 R144, R12, R184.reuse, R140 ;  /* 0x000000b80c90723c */ /* 0x090ff0000008108c */
[-C--:B-----5:R-:W-:Y:S08]  /*61fd0*/  HMMA.1688.F32.TF32 R140, R16, R184.reuse, R136 ;  /* 0x000000b8108c723c */ /* 0x0a0ff00000081088 */
[-C--:B------:R-:W-:Y:S08]  /*61fe0*/  HMMA.1688.F32.TF32 R136, R20, R184.reuse, R120 ;  /* 0x000000b81488723c */ /* 0x080ff00000081078 */
[-C--:B------:R-:W-:Y:S08]  /*61ff0*/  HMMA.1688.F32.TF32 R120, R24, R184.reuse, R116 ;  /* 0x000000b81878723c */ /* 0x080ff00000081074 */
[-C--:B------:R-:W-:Y:S08]  /*62000*/  HMMA.1688.F32.TF32 R116, R28, R184.reuse, R112 ;  /* 0x000000b81c74723c */ /* 0x080ff00000081070 */
[----:B------:R-:W-:Y:S01]  /*62010*/  HMMA.1688.F32.TF32 R112, R32, R184, R76 ;  /* 0x000000b82070723c */ /* 0x000fe2000008104c */
[----:B------:R-:W-:Y:S07]  /*62020*/  STL.64 [R1+0x1650], R152 ;  /* 0x0016509801007387 */ /* 0x000fee0000100a00 */
[-C--:B-1----:R-:W-:Y:S01]  /*62030*/  HMMA.1688.F32.TF32 R76, R36, R206.reuse, R224 ;  /* 0x000000ce244c723c */ /* 0x082fe200000810e0 */
        /* <DEDUP_REMOVED lines=12> */
[----:B------:R1:W-:Y:S04]  /*62100*/  STL.64 [R1+0x15e8], R118 ;  /* 0x0015e87601007387 */ /* 0x0003e80000100a00 */
[----:B------:R-:W-:Y:S04]  /*62110*/  STL.64 [R1+0x15d0], R112 ;  /* 0x0015d07001007387 */ /* 0x000fe80000100a00 */
[----:B------:R2:W-:Y:S01]  /*62120*/  STL.64 [R1+0x15d8], R114 ;  /* 0x0015d87201007387 */ /* 0x0005e20000100a00 */
[-C--:B-1----:R-:W-:Y:S03]  /*62130*/  HMMA.1688.F32.TF32 R116, R52, R206.reuse, R232 ;  /* 0x000000ce3474723c */ /* 0x082fe600000810e8 */
[----:B------:R-:W-:Y:S04]  /*62140*/  STL.64 [R1+0x28c0], R76 ;  /* 0x0028c04c01007387 */ /* 0x000fe80000100a00 */
[----:B------:R1:W-:Y:S01]  /*62150*/  STL.64 [R1+0x28c8], R78 ;  /* 0x0028c84e01007387 */ /* 0x0003e20000100a00 */
[-C--:B--2---:R-:W-:Y:S08]  /*62160*/  HMMA.1688.F32.TF32 R112, R40, R206.reuse, R228 ;  /* 0x000000ce2870723c */ /* 0x084ff000000810e4 */
[-C--:B-1----:R-:W-:Y:S07]  /*62170*/  HMMA.1688.F32.TF32 R76, R56, R206.reuse, R236 ;  /* 0x000000ce384c723c */ /* 0x082fee00000810ec */
[----:B------:R-:W-:Y:S04]  /*62180*/  STL.64 [R1+0x28f0], R116 ;  /* 0x0028f07401007387 */ /* 0x000fe80000100a00 */
[----:B------:R-:W-:Y:S04]  /*62190*/  STL.64 [R1+0x28f8], R118 ;  /* 0x0028f87601007387 */ /* 0x000fe80000100a00 */
[----:B------:R-:W2:Y:S04]  /*621a0*/  LDL.LU.64 R148, [R1+0x1c10] ;  /* 0x001c100001947983 */ /* 0x000ea80000300a00 */
[----:B------:R-:W-:Y:S04]  /*621b0*/  STL.64 [R1+0x26c0], R112 ;  /* 0x0026c07001007387 */ /* 0x000fe80000100a00 */
[----:B------:R1:W-:Y:S04]  /*621c0*/  STL.64 [R1+0x26c8], R114 ;  /* 0x0026c87201007387 */ /* 0x0003e80000100a00 */
[----:B------:R-:W2:Y:S04]  /*621d0*/  LDL.LU.64 R150, [R1+0x1c18] ;  /* 0x001c180001967983 */ /* 0x000ea80000300a00 */
[----:B------:R-:W-:Y:S01]  /*621e0*/  STL.64 [R1+0x28e0], R76 ;  /* 0x0028e04c01007387 */ /* 0x000fe20000100a00 */
[-C--:B-1----:R-:W-:Y:S03]  /*621f0*/  HMMA.1688.F32.TF32 R112, R44, R206.reuse, R208 ;  /* 0x000000ce2c70723c */ /* 0x082fe600000810d0 */
[----:B------:R1:W-:Y:S04]  /*62200*/  STL.64 [R1+0x28e8], R78 ;  /* 0x0028e84e01007387 */ /* 0x0003e80000100a00 */
[----:B------:R-:W3:Y:S04]  /*62210*/  LDL.LU.64 R144, [R1+0xb60] ;  /* 0x000b600001907983 */ /* 0x000ee80000300a00 */
[----:B------:R-:W3:Y:S01]  /*62220*/  LDL.LU.64 R146, [R1+0xb68] ;  /* 0x000b680001927983 */ /* 0x000ee20000300a00 */
[-C--:B-1----:R-:W-:Y:S03]  /*62230*/  HMMA.1688.F32.TF32 R76, R60, R206.reuse, R212 ;  /* 0x000000ce3c4c723c */ /* 0x082fe600000810d4 */
[----:B------:R-:W4:Y:S04]  /*62240*/  LDL.LU.64 R140, [R1+0x1790] ;  /* 0x00179000018c7983 */ /* 0x000f280000300a00 */
[----:B------:R-:W2:Y:S04]  /*62250*/  LDSM.16.M88.4 R208, [R0+0x7c00] ;  /* 0x007c000000d0783b */ /* 0x000ea80000000200 */
[----:B------:R-:W-:Y:S04]  /*62260*/  STL.64 [R1+0x2530], R112 ;  /* 0x0025307001007387 */ /* 0x000fe80000100a00 */
[----:B------:R-:W-:Y:S04]  /*62270*/  STL.64 [R1+0x2538], R114 ;  /* 0x0025387201007387 */ /* 0x000fe80000100a00 */
[----:B------:R-:W4:Y:S04]  /*62280*/  LDL.LU.64 R142, [R1+0x1798] ;  /* 0x00179800018e7983 */ /* 0x000f280000300a00 */
[----:B------:R-:W-:Y:S04]  /*62290*/  STL.64 [R1+0x28d0], R76 ;  /* 0x0028d04c01007387 */ /* 0x000fe80000100a00 */
[----:B------:R1:W-:Y:S04]  /*622a0*/  STL.64 [R1+0x28d8], R78 ;  /* 0x0028d84e01007387 */ /* 0x0003e80000100a00 */
[----:B------:R-:W5:Y:S04]  /*622b0*/  LDL.LU.64 R136, [R1+0x9d0] ;  /* 0x0009d00001887983 */ /* 0x000f680000300a00 */
[----:B------:R-:W5:Y:S01]  /*622c0*/  LDL.LU.64 R138, [R1+0x9d8] ;  /* 0x0009d800018a7983 */ /* 0x000f620000300a00 */
[-C--:B-1----:R-:W-:Y:S03]  /*622d0*/  HMMA.1688.F32.TF32 R76, R48, R206.reuse, R216 ;  /* 0x000000ce304c723c */ /* 0x082fe600000810d8 */
[----:B------:R-:W5:Y:S04]  /*622e0*/  LDL.LU.64 R120, [R1+0xeb0] ;  /* 0x000eb00001787983 */ /* 0x000f680000300a00 */
[----:B------:R-:W5:Y:S11]  /*622f0*/  LDL.LU.64 R122, [R1+0xeb8] ;  /* 0x000eb800017a7983 */ /* 0x000f760000300a00 */
[----:B------:R-:W-:Y:S05]  /*62300*/  @!UPT UIADD3 URZ, URZ, URZ, URZ ;  /* 0x0000003f3f3ff290 */ /* 0x000fea000fffe03f */
[----:B------:R1:W-:Y:S04]  /*62310*/  STL.64 [R1+0x2520], R76 ;  /* 0x0025204c01007387 */ /* 0x0003e80000100a00 */
[----:B------:R1:W-:Y:S04]  /*62320*/  STL.64 [R1+0x2528], R78 ;  /* 0x0025284e01007387 */ /* 0x0003e80000100a00 */
[----:B------:R-:W5:Y:S04]  /*62330*/  LDL.LU.64 R116, [R1+0x880] ;  /* 0x0008800001747983 */ /* 0x000f680000300a00 */
[----:B------:R-:W5:Y:S04]  /*62340*/  LDL.LU.64 R118, [R1+0x888] ;  /* 0x0008880001767983 */ /* 0x000f680000300a00 */
[----:B------:R-:W5:Y:S04]  /*62350*/  LDL.LU.64 R112, [R1+0xd90] ;  /* 0x000d900001707983 */ /* 0x000f680000300a00 */
[----:B------:R-:W5:Y:S04]  /*62360*/  LDL.LU.64 R114, [R1+0xd98] ;  /* 0x000d980001727983 */ /* 0x000f680000300a00 */
[----:B-1----:R-:W5:Y:S04]  /*62370*/  LDL.LU.64 R76, [R1+0x860] ;  /* 0x00086000014c7983 */ /* 0x002f680000300a00 */
[----:B------:R-:W5:Y:S01]  /*62380*/  LDL.LU.64 R78, [R1+0x868] ;  /* 0x00086800014e7983 */ /* 0x000f620000300a00 */
[----:B------:R-:W-:Y:S11]  /*62390*/  HMMA.1688.F32.TF32 R152, R64, R206, R220 ;  /* 0x000000ce4098723c */ /* 0x000ff600000810dc */
[----:B------:R-:W-:Y:S11]  /*623a0*/  @!UPT UIADD3 URZ, URZ, URZ, URZ ;  /* 0x0000003f3f3ff290 */ /* 0x000ff6000fffe03f */
[----:B------:R-:W-:Y:S01]  /*623b0*/  @!UPT UIADD3 URZ, URZ, URZ, URZ ;  /* 0x0000003f3f3ff290 */ /* 0x000fe2000fffe03f */
[----:B------:R-:W-:Y:S04]  /*623c0*/  STL.64 [R1+0x2540], R152 ;  /* 0x0025409801007387 */ /* 0x000fe80000100a00 */
[----:B------:R1:W-:Y:S04]  /*623d0*/  STL.64 [R1+0x2548], R154 ;  /* 0x0025489a01007387 */ /* 0x0003e80000100a00 */
[----:B------:R-:W-:Y:S01]  /*623e0*/  STL.64 [R1+0x5610], R186 ;  /* 0x005610ba01007387 */ /* 0x000fe20000100a00 */
[-C--:B--2---:R-:W-:Y:S08]  /*623f0*/  HMMA.1688.F32.TF32 R148, R4, R208.reuse, R148 ;  /* 0x000000d00494723c */ /* 0x084ff00000081094 */
[-C--:B---3--:R-:W-:Y:S11]  /*62400*/  HMMA.1688.F32.TF32 R236, R8, R208.reuse, R144 ;  /* 0x000000d008ec723c */ /* 0x088ff60000081090 */
[----:B------:R-:W-:Y:S05]  /*62410*/  @!UPT UIADD3 URZ, URZ, URZ, URZ ;  /* 0x0000003f3f3ff290 */ /* 0x000fea000fffe03f */
[----:B------:R-:W-:Y:S02]  /*62420*/  IMAD.MOV.U32 R185, RZ, RZ, R150 ;  /* 0x000000ffffb97224 */ /* 0x000fe400078e0096 */
[----:B------:R-:W-:Y:S02]  /*62430*/  IMAD.MOV.U32 R184, RZ, RZ, R151 ;  /* 0x000000ffffb87224 */ /* 0x000fe400078e0097 */
[----:B------:R-:W-:Y:S02]  /*62440*/  IMAD.MOV.U32 R205, RZ, RZ, R148 ;  /* 0x000000ffffcd7224 */ /* 0x000fe400078e0094 */
[----:B------:R-:W-:Y:S01]  /*62450*/  IMAD.MOV.U32 R204, RZ, RZ, R149 ;  /* 0x000000ffffcc7224 */ /* 0x000fe200078e0095 */
[----:B------:R-:W-:Y:S04]  /*62460*/  STL.64 [R1+0x5608], R184 ;  /* 0x005608b801007387 */ /* 0x000fe80000100a00 */
[----:B------:R-:W-:Y:S04]  /*62470*/  STL.64 [R1+0x5600], R204 ;  /* 0x005600cc01007387 */ /* 0x000fe80000100a00 */
[----:B------:R-:W2:Y:S04]  /*62480*/  LDL.LU R144, [R1] ;  /* 0x0000000001907983 */ /* 0x000ea80000300800 */
[----:B------:R-:W2:Y:S04]  /*62490*/  LDL.LU R145, [R1+0x4] ;  /* 0x0000040001917983 */ /* 0x000ea80000300800 */
[----:B------:R-:W2:Y:S04]  /*624a0*/  LDL.LU R146, [R1+0x8] ;  /* 0x0000080001927983 */ /* 0x000ea80000300800 */
[----:B------:R-:W2:Y:S04]  /*624b0*/  LDL.LU R147, [R1+0xc] ;  /* 0x00000c0001937983 */ /* 0x000ea80000300800 */
[----:B------:R-:W-:Y:S04]  /*624c0*/  STL.64 [R1+0x5620], R238 ;  /* 0x005620ee01007387 */ /* 0x000fe80000100a00 */
[----:B------:R-:W-:Y:S01]  /*624d0*/  STL.64 [R1+0x5618], R236 ;  /* 0x005618ec01007387 */ /* 0x000fe20000100a00 */
[-C--:B----4-:R-:W-:Y:S08]  /*624e0*/  HMMA.1688.F32.TF32 R232, R12, R208.reuse, R140 ;  /* 0x000000d00ce8723c */ /* 0x090ff0000008108c */
[----:B-----5:R-:W-:Y:S01]  /*624f0*/  HMMA.1688.F32.TF32 R224, R20, R208, R120 ;  /* 0x000000d014e0723c */ /* 0x020fe20000081078 */
[----:B------:R-:W-:-:S06]  /*62500*/  IMAD.MOV.U32 R140, RZ, RZ, R248 ;  /* 0x000000ffff8c7224 */ /* 0x000fcc00078e00f8 */
[----:B------:R-:W-:Y:S02]  /*62510*/  IMAD.MOV.U32 R120, RZ, RZ, R242 ;  /* 0x000000ffff787224 */ /* 0x000fe400078e00f2 */
[----:B------:R-:W-:Y:S02]  /*62520*/  IMAD.MOV.U32 R121, RZ, RZ, R244 ;  /* 0x000000ffff797224 */ /* 0x000fe400078e00f4 */
[----:B------:R-:W-:Y:S02]  /*62530*/  IMAD.MOV.U32 R122, RZ, RZ, R245 ;  /* 0x000000ffff7a7224 */ /* 0x000fe400078e00f5 */
[----:B------:R-:W-:Y:S02]  /*62540*/  IMAD.MOV.U32 R123, RZ, RZ, R246 ;  /* 0x000000ffff7b7224 */ /* 0x000fe400078e00f6 */
[----:B------:R-:W-:Y:S01]  /*62550*/  IMAD.MOV.U32 R141, RZ, RZ, R249 ;  /* 0x000000ffff8d7224 */ /* 0x000fe200078e00f9 */
[-C--:B------:R-:W-:Y:S08]  /*62560*/  HMMA.1688.F32.TF32 R220, R24, R208.reuse, R116 ;  /* 0x000000d018dc723c */ /* 0x080ff00000081074 */
[----:B------:R-:W-:Y:S01]  /*62570*/  HMMA.1688.F32.TF32 R216, R28, R208, R112 ;  /* 0x000000d01cd8723c */ /* 0x000fe20000081070 */
[----:B------:R-:W-:Y:S01]  /*62580*/  IMAD.MOV.U32 R116, RZ, RZ, R188 ;  /* 0x000000ffff747224 */ /* 0x000fe200078e00bc */
[----:B------:R-:W-:-:S05]  /*62590*/  MOV R117, R189 ;  /* 0x000000bd00757202 */ /* 0x000fca0000000f00 */
[----:B------:R-:W-:Y:S02]  /*625a0*/  IMAD.MOV.U32 R112, RZ, RZ, R192 ;  /* 0x000000ffff707224 */ /* 0x000fe400078e00c0 */
[----:B------:R-:W3:Y:S01]  /*625b0*/  LDL.LU R192, [R1+0x587c] ;  /* 0x00587c0001c07983 */ /* 0x000ee20000300800 */
[----:B------:R-:W-:Y:S02]  /*625c0*/  IMAD.MOV.U32 R113, RZ, RZ, R193 ;  /* 0x000000ffff717224 */ /* 0x000fe400078e00c1 */
[----:B------:R-:W-:Y:S01]  /*625d0*/  IMAD.MOV.U32 R114, RZ, RZ, R194 ;  /* 0x000000ffff727224 */ /* 0x000fe200078e00c2 */
[----:B------:R-:W3:Y:S01]  /*625e0*/  LDL.LU R193, [R1+0x5878] ;  /* 0x0058780001c17983 */ /* 0x000ee20000300800 */
[----:B------:R-:W-:-:S03]  /*625f0*/  IMAD.MOV.U32 R115, RZ, RZ, R195 ;  /* 0x000000ffff737224 */ /* 0x000fc600078e00c3 */
[----:B------:R-:W3:Y:S01]  /*62600*/  LDL.LU R194, [R1+0x5874] ;  /* 0x0058740001c27983 */ /* 0x000ee20000300800 */
[----:B------:R-:W-:-:S03]  /*62610*/  IMAD.MOV.U32 R118, RZ, RZ, R240 ;  /* 0x000000ffff767224 */ /* 0x000fc600078e00f0 */
[----:B------:R-:W3:Y:S01]  /*62620*/  LDL.LU R195, [R1+0x5870] ;  /* 0x0058700001c37983 */ /* 0x000ee20000300800 */
[----:B------:R-:W-:-:S03]  /*62630*/  IMAD.MOV.U32 R119, RZ, RZ, R241 ;  /* 0x000000ffff777224 */ /* 0x000fc600078e00f1 */
[----:B------:R-:W4:Y:S04]  /*62640*/  LDL.LU R188, [R1+0x586c] ;  /* 0x00586c0001bc7983 */ /* 0x000f280000300800 */
[----:B------:R-:W4:Y:S04]  /*62650*/  LDL.LU R189, [R1+0x5868] ;  /* 0x0058680001bd7983 */ /* 0x000f280000300800 */
[----:B------:R-:W5:Y:S04]  /*62660*/  LDL.LU R240, [R1+0x5864] ;  /* 0x0058640001f07983 */ /* 0x000f680000300800 */
[----:B------:R-:W5:Y:S04]  /*62670*/  LDL.LU R241, [R1+0x5860] ;  /* 0x0058600001f17983 */ /* 0x000f680000300800 */
[----:B------:R-:W5:Y:S04]  /*62680*/  LDL.LU R242, [R1+0x585c] ;  /* 0x00585c0001f27983 */ /* 0x000f680000300800 */
[----:B------:R-:W2:Y:S01]  /*62690*/  LDL.LU R244, [R1+0x5858] ;  /* 0x0058580001f47983 */ /* 0x000ea20000300800 */
[----:B------:R-:W-:-:S03]  /*626a0*/  IMAD.MOV.U32 R142, RZ, RZ, R250 ;  /* 0x000000ffff8e7224 */ /* 0x000fc600078e00fa */
[----:B------:R-:W2:Y:S01]  /*626b0*/  LDL.LU R245, [R1+0x5854] ;  /* 0x0058540001f57983 */ /* 0x000ea20000300800 */
[----:B------:R-:W-:Y:S03]  /*626c0*/  HMMA.1688.F32.TF32 R228, R16, R208, R136 ;  /* 0x000000d010e4723c */ /* 0x000fe60000081088 */
[----:B------:R-:W2:Y:S01]  /*626d0*/  LDL.LU R246, [R1+0x5850] ;  /* 0x0058500001f67983 */ /* 0x000ea20000300800 */
[----:B------:R-:W-:-:S03]  /*626e0*/  IMAD.MOV.U32 R143, RZ, RZ, R251 ;  /* 0x000000ffff8f7224 */ /* 0x000fc600078e00fb */
[----:B------:R-:W1:Y:S01]  /*626f0*/  LDL.LU R248, [R1+0x584c] ;  /* 0x00584c0001f87983 */ /* 0x000e620000300800 */
[----:B------:R-:W-:-:S03]  /*62700*/  IMAD.MOV.U32 R136, RZ, RZ, R70 ;  /* 0x000000ffff887224 */ /* 0x000fc600078e0046 */
[----:B------:R-:W1:Y:S01]  /*62710*/  LDL.LU R249, [R1+0x5848] ;  /* 0x0058480001f97983 */ /* 0x000e620000300800 */
[----:B------:R-:W-:-:S03]  /*62720*/  MOV R137, R71 ;  /* 0x0000004700897202 */ /* 0x000fc60000000f00 */
[----:B------:R-:W1:Y:S04]  /*62730*/  LDL.LU R250, [R1+0x5844] ;  /* 0x0058440001fa7983 */ /* 0x000e680000300800 */
[----:B------:R-:W1:Y:S04]  /*62740*/  LDL.LU R251, [R1+0x5840] ;  /* 0x0058400001fb7983 */ /* 0x000e680000300800 */
[----:B------:R-:W2:Y:S04]  /*62750*/  LDL.LU R70, [R1+0x583c] ;  /* 0x00583c0001467983 */ /* 0x000ea80000300800 */
[----:B------:R-:W2:Y:S01]  /*62760*/  LDL.LU R71, [R1+0x5838] ;  /* 0x0058380001477983 */ /* 0x000ea20000300800 */
[----:B------:R-:W-:-:S03]  /*62770*/  IMAD.MOV.U32 R138, RZ, RZ, R247 ;  /* 0x000000ffff8a7224 */ /* 0x000fc600078e00f7 */
[----:B------:R-:W3:Y:S01]  /*62780*/  LDL.LU R247, [R1+0x5834] ;  /* 0x0058340001f77983 */ /* 0x000ee20000300800 */
[----:B------:R-:W-:-:S03]  /*62790*/  IMAD.MOV.U32 R139, RZ, RZ, R243 ;  /* 0x000000ffff8b7224 */ /* 0x000fc600078e00f3 */
[----:B------:R-:W5:Y:S01]  /*627a0*/  LDL.LU R243, [R1+0x5830] ;  /* 0x0058300001f37983 */ /* 0x000f620000300800 */
[----:B------:R-:W-:Y:S07]  /*627b0*/  HMMA.1688.F32.TF32 R212, R32, R208, R76 ;  /* 0x000000d020d4723c */ /* 0x000fee000008104c */
[----:B------:R-:W-:Y:S02]  /*627c0*/  IMAD.MOV.U32 R76, RZ, RZ, R190 ;  /* 0x000000ffff4c7224 */ /* 0x000fe400078e00be */
[----:B------:R-:W4:Y:S01]  /*627d0*/  LDL.LU R190, [R1+0x582c] ;  /* 0x00582c0001be7983 */ /* 0x000f220000300800 */
[----:B------:R-:W-:-:S03]  /*627e0*/  IMAD.MOV.U32 R77, RZ, RZ, R191 ;  /* 0x000000ffff4d7224 */ /* 0x000fc600078e00bf */
[----:B------:R-:W4:Y:S01]  /*627f0*/  LDL.LU R191, [R1+0x5828] ;  /* 0x0058280001bf7983 */ /* 0x000f220000300800 */
[-C--:B--2---:R-:W-:Y:S08]  /*62800*/  HMMA.1688.F32.TF32 R144, R36, R70.reuse, R144 ;  /* 0x000000462490723c */ /* 0x084ff00000081090 */
[-C--:B-1----:R-:W-:Y:S08]  /*62810*/  HMMA.1688.F32.TF32 R152, R52, R70.reuse, R248 ;  /* 0x000000463498723c */ /* 0x082ff000000810f8 */
[-C--:B---3--:R-:W-:Y:S07]  /*62820*/  HMMA.1688.F32.TF32 R148, R40, R70.reuse, R244 ;  /* 0x000000462894723c */ /* 0x088fee00000810f4 */
[----:B------:R-:W-:Y:S04]  /*62830*/  STL.64 [R1+0x2510], R144 ;  /* 0x0025109001007387 */ /* 0x000fe80000100a00 */
[----:B------:R5:W-:Y:S02]  /*62840*/  STL.64 [R1+0x2518], R146 ;  /* 0x0025189201007387 */ /* 0x000be40000100a00 */
[-C--:B-----5:R-:W-:Y:S02]  /*62850*/  HMMA.1688.F32.TF32 R144, R56, R70.reuse, R240 ;  /* 0x000000463890723c */ /* 0x0a0fe400000810f0 */
[----:B------:R-:W-:Y:S04]  /*62860*/  STL.64 [R1+0x2500], R152 ;  /* 0x0025009801007387 */ /* 0x000fe80000100a00 */
[----:B------:R-:W-:Y:S04]  /*62870*/  STL.64 [R1+0x2508], R154 ;  /* 0x0025089a01007387 */ /* 0x000fe80000100a00 */
[----:B------:R-:W2:Y:S04]  /*62880*/  LDL.LU.64 R248, [R1+0x1d40] ;  /* 0x001d400001f87983 */ /* 0x000ea80000300a00 */
[----:B------:R-:W-:Y:S04]  /*62890*/  STL.64 [R1+0x24f0], R148 ;  /* 0x0024f09401007387 */ /* 0x000fe80000100a00 */
[----:B------:R-:W-:Y:S04]  /*628a0*/  STL.64 [R1+0x24f8], R150 ;  /* 0x0024f89601007387 */ /* 0x000fe80000100a00 */
[----:B------:R-:W2:Y:S04]  /*628b0*/  LDL.LU.64 R250, [R1+0x1d48] ;  /* 0x001d480001fa7983 */ /* 0x000ea80000300a00 */
[----:B------:R-:W-:Y:S04]  /*628c0*/  STL.64 [R1+0x24e0], R144 ;  /* 0x0024e09001007387 */ /* 0x000fe80000100a00 */
[----:B------:R4:W-:Y:S04]  /*628d0*/  STL.64 [R1+0x24e8], R146 ;  /* 0x0024e89201007387 */ /* 0x0009e80000100a00 */
[----:B------:R-:W3:Y:S04]  /*628e0*/  LDL.LU.64 R244, [R1+0xb80] ;  /* 0x000b800001f47983 */ /* 0x000ee80000300a00 */
[----:B------:R-:W3:Y:S01]  /*628f0*/  LDL.LU.64 R246, [R1+0xb88] ;  /* 0x000b880001f67983 */ /* 0x000ee20000300a00 */
[-C--:B----4-:R-:W-:Y:S03]  /*62900*/  HMMA.1688.F32.TF32 R144, R44, R70.reuse, R188 ;  /* 0x000000462c90723c */ /* 0x090fe600000810bc */
        /* <DEDUP_REMOVED lines=10> */
[----:B------:R-:W-:Y:S04]  /*629b0*/  STL.64 [R1+0x24d0], R144 ;  /* 0x0024d09001007387 */ /* 0x000fe80000100a00 */
[----:B------:R1:W-:Y:S01]  /*629c0*/  STL.64 [R1+0x24d8], R146 ;  /* 0x0024d89201007387 */ /* 0x0003e20000100a00 */
[-C--:B------:R-:W-:Y:S08]  /*629d0*/  HMMA.1688.F32.TF32 R188, R48, R70.reuse, R196 ;  /* 0x0000004630bc723c */ /* 0x080ff000000810c4 */
[----:B-1----:R-:W-:Y:S11]  /*629e0*/  HMMA.1688.F32.TF32 R144, R60, R70, R192 ;  /* 0x000000463c90723c */ /* 0x002ff600000810c0 */
[----:B------:R-:W-:Y:S11]  /*629f0*/  @!UPT UIADD3 URZ, URZ, URZ, URZ ;  /* 0x0000003f3f3ff290 */ /* 0x000ff6000fffe03f */
[----:B------:R-:W-:Y:S01]  /*62a00*/  @!UPT UIADD3 URZ, URZ, URZ, URZ ;  /* 0x0000003f3f3ff290 */ /* 0x000fe2000fffe03f */
[----:B------:R1:W-:Y:S04]  /*62a10*/  STL.64 [R1+0x24a0], R144 ;  /* 0x0024a09001007387 */ /* 0x0003e80000100a00 */
[----:B------:R1:W-:Y:S04]  /*62a20*/  STL.64 [R1+0x24a8], R146 ;  /* 0x0024a89201007387 */ /* 0x0003e80000100a00 */
[----:B-1----:R-:W5:Y:S04]  /*62a30*/  LDL.LU.64 R144, [R1+0x850] ;  /* 0x0008500001907983 */ /* 0x002f680000300a00 */
[----:B------:R-:W-:Y:S04]  /*62a40*/  STL.64 [R1+0x2480], R188 ;  /* 0x002480bc01007387 */ /* 0x000fe80000100a00 */
[----:B------:R-:W-:Y:S04]  /*62a50*/  STL.64 [R1+0x2488], R190 ;  /* 0x002488be01007387 */ /* 0x000fe80000100a00 */
[----:B------:R-:W5:Y:S01]  /*62a60*/  LDL.LU.64 R146, [R1+0x858] ;  /* 0x0008580001927983 */ /* 0x000f620000300a00 */
[----:B------:R-:W-:-:S02]  /*62a70*/  IMAD.MOV.U32 R78, RZ, RZ, R69 ;  /* 0x000000ffff4e7224 */ /* 0x000fc400078e0045 */
[----:B------:R-:W-:Y:S02]  /*62a80*/  IMAD.MOV.U32 R79, RZ, RZ, R68 ;  /* 0x000000ffff4f7224 */ /* 0x000fe400078e0044 */
[----:B------:R-:W-:Y:S11]  /*62a90*/  HMMA.1688.F32.TF32 R68, R64, R70, R200 ;  /* 0x000000464044723c */ /* 0x000ff600000810c8 */
[----:B------:R-:W-:Y:S11]  /*62aa0*/  @!UPT UIADD3 URZ, URZ, URZ, URZ ;  /* 0x0000003f3f3ff290 */ /* 0x000ff6000fffe03f */
[----:B------:R-:W-:Y:S01]  /*62ab0*/  @!UPT UIADD3 URZ, URZ, URZ, URZ ;  /* 0x0000003f3f3ff290 */ /* 0x000fe2000fffe03f */
[----:B------:R-:W-:Y:S04]  /*62ac0*/  STL.64 [R1+0x2470], R68 ;  /* 0x0024704401007387 */ /* 0x000fe80000100a00 */
[----:B------:R-:W-:Y:S04]  /*62ad0*/  STL.64 [R1+0x2478], R70 ;  /* 0x0024784601007387 */ /* 0x000fe80000100a00 */
[----:B------:R-:W1:Y:S01]  /*62ae0*/  LDSM.16.M88.4 R68, [R0+0x8000] ;  /* 0x008000000044783b */ /* 0x000e620000000200 */
[-C--:B------:R-:W-:Y:S08]  /*62af0*/  HMMA.1688.F32.TF32 R140, R36, R74.reuse, R140 ;  /* 0x0000004a248c723c */ /* 0x080ff0000008108c */
[-C--:B------:R-:W-:Y:S08]  /*62b00*/  HMMA.1688.F32.TF32 R136, R52, R74.reuse, R136 ;  /* 0x0000004a3488723c */ /* 0x080ff00000081088 */
[-C--:B------:R-:W-:Y:S01]  /*62b10*/  HMMA.1688.F32.TF32 R120, R40, R74.reuse, R120 ;  /* 0x0000004a2878723c */ /* 0x080fe20000081078 */
[----:B-1----:R-:W-:Y:S04]  /*62b20*/  STL [R1+0x55fc], R70 ;  /* 0x0055fc4601007387 */ /* 0x002fe80000100800 */
[----:B------:R-:W-:Y:S03]  /*62b30*/  STL [R1+0x55f8], R71 ;  /* 0x0055f84701007387 */ /* 0x000fe60000100800 */
[-C--:B------:R-:W-:Y:S08]  /*62b40*/  HMMA.1688.F32.TF32 R116, R56, R74.reuse, R116 ;  /* 0x0000004a3874723c */ /* 0x080ff00000081074 */
[-C--:B------:R-:W-:Y:S08]  /*62b50*/  HMMA.1688.F32.TF32 R112, R44, R74.reuse, R112 ;  /* 0x0000004a2c70723c */ /* 0x080ff00000081070 */
[----:B------:R-:W-:Y:S08]  /*62b60*/  HMMA.1688.F32.TF32 R76, R60, R74, R76 ;  /* 0x0000004a3c4c723c */ /* 0x000ff0000008104c */
[-C--:B--2---:R-:W-:Y:S08]  /*62b70*/  HMMA.1688.F32.TF32 R188, R4, R68.reuse, R248 ;  /* 0x0000004404bc723c */ /* 0x084ff000000810f8 */
[-C--:B---3--:R-:W-:Y:S11]  /*62b80*/  HMMA.1688.F32.TF32 R196, R8, R68.reuse, R244 ;  /* 0x0000004408c4723c */ /* 0x088ff600000810f4 */
[----:B------:R-:W-:Y:S04]  /*62b90*/  @!UPT UIADD3 URZ, URZ, URZ, URZ ;  /* 0x0000003f3f3ff290 */ /* 0x000fe8000fffe03f */
[----:B------:R-:W-:Y:S01]  /*62ba0*/  STL.64 [R1+0x15c0], R188 ;  /* 0x0015c0bc01007387 */ /* 0x000fe20000100a00 */
[-C--:B----4-:R-:W-:Y:S03]  /*62bb0*/  HMMA.1688.F32.TF32 R192, R12, R68.reuse, R236 ;  /* 0x000000440cc0723c */ /* 0x090fe600000810ec */
[----:B------:R5:W-:Y:S05]  /*62bc0*/  STL.64 [R1+0x15c8], R190 ;  /* 0x0015c8be01007387 */ /* 0x000bea0000100a00 */
[-C--:B-----5:R-:W-:Y:S08]  /*62bd0*/  HMMA.1688.F32.TF32 R188, R16, R68.reuse, R204 ;  /* 0x0000004410bc723c */ /* 0x0a0ff000000810cc */
[-C--:B------:R-:W-:Y:S08]  /*62be0*/  HMMA.1688.F32.TF32 R184, R20, R68.reuse, R184 ;  /* 0x0000004414b8723c */ /* 0x080ff000000810b8 */
[-C--:B------:R-:W-:Y:S01]  /*62bf0*/  HMMA.1688.F32.TF32 R152, R24, R68.reuse, R152 ;  /* 0x000000441898723c */ /* 0x080fe20000081098 */
[----:B------:R-:W-:Y:S04]  /*62c00*/  STL.64 [R1+0x15b0], R196 ;  /* 0x0015b0c401007387 */ /* 0x000fe80000100a00 */
[----:B------:R-:W-:Y:S03]  /*62c10*/  STL.64 [R1+0x15b8], R198 ;  /* 0x0015b8c601007387 */ /* 0x000fe60000100a00 */
[-C--:B------:R-:W-:Y:S01]  /*62c20*/  HMMA.1688.F32.TF32 R148, R28, R68.reuse, R148 ;  /* 0x000000441c94723c */ /* 0x080fe20000081094 */
[----:B------:R-:W-:Y:S04]  /*62c30*/  STL.64 [R1+0x15a0], R192 ;  /* 0x0015a0c001007387 */ /* 0x000fe80000100a00 */
[----:B------:R-:W-:Y:S04]  /*62c40*/  STL.64 [R1+0x15a8], R194 ;  /* 0x0015a8c201007387 */ /* 0x000fe80000100a00 */
[----:B------:R-:W-:Y:S04]  /*62c50*/  STL.64 [R1+0x1590], R188 ;  /* 0x001590bc01007387 */ /* 0x000fe80000100a00 */
[----:B------:R-:W-:Y:S04]  /*62c60*/  STL.64 [R1+0x1598], R190 ;  /* 0x001598be01007387 */ /* 0x000fe80000100a00 */
[----:B------:R-:W-:Y:S04]  /*62c70*/  STL.64 [R1+0x1530], R184 ;  /* 0x001530b801007387 */ /* 0x000fe80000100a00 */
[----:B------:R-:W-:Y:S04]  /*62c80*/  STL.64 [R1+0x1538], R186 ;  /* 0x001538ba01007387 */ /* 0x000fe80000100a00 */
[----:B------:R-:W-:Y:S01]  /*62c90*/  STL.64 [R1+0x14f0], R152 ;  /* 0x0014f09801007387 */ /* 0x000fe20000100a00 */
[----:B------:R-:W-:Y:S01]  /*62ca0*/  HMMA.1688.F32.TF32 R144, R32, R68, R144 ;  /* 0x000000442090723c */ /* 0x000fe20000081090 */
[----:B------:R-:W-:-:S02]  /*62cb0*/  IMAD.MOV.U32 R243, RZ, RZ, R148 ;  /* 0x000000fffff37224 */ /* 0x000fc400078e0094 */
[----:B------:R-:W-:Y:S11]  /*62cc0*/  IMAD.MOV.U32 R242, RZ, RZ, R149 ;  /* 0x000000fffff27224 */ /* 0x000ff600078e0095 */
[----:B------:R-:W-:Y:S09]  /*62cd0*/  @!UPT UIADD3 URZ, URZ, URZ, URZ ;  /* 0x0000003f3f3ff290 */ /* 0x000ff2000fffe03f */
[----:B------:R1:W-:Y:S04]  /*62ce0*/  STL.64 [R1+0x14c0], R144 ;  /* 0x0014c09001007387 */ /* 0x0003e80000100a00 */
[----:B------:R2:W-:Y:S04]  /*62cf0*/  STL.64 [R1+0x14c8], R146 ;  /* 0x0014c89201007387 */ /* 0x0005e80000100a00 */
        /* <DEDUP_REMOVED lines=8> */
[----:B-1----:R-:W3:Y:S04]  /*62d80*/  LDL.LU R144, [R1+0xa0] ;  /* 0x0000a00001907983 */ /* 0x002ee80000300800 */
[----:B------:R1:W-:Y:S04]  /*62d90*/  STL.64 [R1+0x2420], R112 ;  /* 0x0024207001007387 */ /* 0x0003e80000100a00 */
[----:B------:R4:W-:Y:S04]  /*62da0*/  STL.64 [R1+0x2428], R114 ;  /* 0x0024287201007387 */ /* 0x0009e80000100a00 */
[----:B------:R5:W-:Y:S04]  /*62db0*/  STL.64 [R1+0x23f0], R76 ;  /* 0x0023f04c01007387 */ /* 0x000be80000100a00 */
[----:B------:R1:W-:Y:S04]  /*62dc0*/  STL.64 [R1+0x23f8], R78 ;  /* 0x0023f84e01007387 */ /* 0x0003e80000100a00 */
[----:B------:R-:W3:Y:S01]  /*62dd0*/  LDL.LU R145, [R1+0xa4] ;  /* 0x0000a40001917983 */ /* 0x000ee20000300800 */
[----:B------:R-:W-:-:S03]  /*62de0*/  IMAD.MOV.U32 R241, RZ, RZ, R150 ;  /* 0x000000fffff17224 */ /* 0x000fc600078e0096 */
[----:B--2---:R-:W3:Y:S01]  /*62df0*/  LDL.LU R146, [R1+0xa8] ;  /* 0x0000a80001927983 */ /* 0x004ee20000300800 */
[----:B------:R-:W-:-:S03]  /*62e00*/  MOV R240, R151 ;  /* 0x0000009700f07202 */ /* 0x000fc60000000f00 */
[----:B------:R-:W3:Y:S04]  /*62e10*/  LDL.LU R147, [R1+0xac] ;  /* 0x0000ac0001937983 */ /* 0x000ee80000300800 */
[----:B------:R-:W2:Y:S04]  /*62e20*/  LDL.LU R148, [R1+0xb0] ;  /* 0x0000b00001947983 */ /* 0x000ea80000300800 */
[----:B------:R-:W2:Y:S04]  /*62e30*/  LDL.LU R149, [R1+0xb4] ;  /* 0x0000b40001957983 */ /* 0x000ea80000300800 */
[----:B------:R-:W2:Y:S04]  /*62e40*/  LDL.LU R150, [R1+0xb8] ;  /* 0x0000b80001967983 */ /* 0x000ea80000300800 */
[----:B------:R-:W2:Y:S04]  /*62e50*/  LDL.LU R151, [R1+0xbc] ;  /* 0x0000bc0001977983 */ /* 0x000ea80000300800 */
[----:B-1----:R-:W2:Y:S04]  /*62e60*/  LDL.LU R112, [R1+0x100] ;  /* 0x0001000001707983 */ /* 0x002ea80000300800 */
[----:B------:R-:W2:Y:S01]  /*62e70*/  LDL.LU R113, [R1+0x104] ;  /* 0x0001040001717983 */ /* 0x000ea20000300800 */
[----:B------:R-:W-:-:S03]  /*62e80*/  IMAD.MOV.U32 R70, RZ, RZ, R154 ;  /* 0x000000ffff467224 */ /* 0x000fc600078e009a */
[----:B----4-:R-:W2:Y:S01]  /*62e90*/  LDL.LU R114, [R1+0x108] ;  /* 0x0001080001727983 */ /* 0x010ea20000300800 */
[----:B------:R-:W-:-:S03]  /*62ea0*/  IMAD.MOV.U32 R71, RZ, RZ, R155 ;  /* 0x000000ffff477224 */ /* 0x000fc600078e009b */
[----:B------:R-:W2:Y:S04]  /*62eb0*/  LDL.LU R115, [R1+0x10c] ;  /* 0x00010c0001737983 */ /* 0x000ea80000300800 */
[----:B------:R-:W4:Y:S04]  /*62ec0*/  LDL.LU R152, [R1+0xc0] ;  /* 0x0000c00001987983 */ /* 0x000f280000300800 */
[----:B------:R-:W4:Y:S04]  /*62ed0*/  LDL.LU R153, [R1+0xc4] ;  /* 0x0000c40001997983 */ /* 0x000f280000300800 */
[----:B------:R-:W4:Y:S04]  /*62ee0*/  LDL.LU R154, [R1+0xc8] ;  /* 0x0000c800019a7983 */ /* 0x000f280000300800 */
[----:B------:R-:W4:Y:S04]  /*62ef0*/  LDL.LU R155, [R1+0xcc] ;  /* 0x0000cc00019b7983 */ /* 0x000f280000300800 */
[----:B------:R-:W2:Y:S04]  /*62f00*/  LDL.LU R248, [R1+0x10] ;  /* 0x0000100001f87983 */ /* 0x000ea80000300800 */
[----:B------:R-:W2:Y:S04]  /*62f10*/  LDL.LU R249, [R1+0x14] ;  /* 0x0000140001f97983 */ /* 0x000ea80000300800 */
[----:B------:R-:W2:Y:S04]  /*62f20*/  LDL.LU R250, [R1+0x18] ;  /* 0x0000180001fa7983 */ /* 0x000ea80000300800 */
[----:B------:R-:W2:Y:S04]  /*62f30*/  LDL.LU R251, [R1+0x1c] ;  /* 0x00001c0001fb7983 */ /* 0x000ea80000300800 */
[----:B-----5:R-:W5:Y:S04]  /*62f40*/  LDL.LU R76, [R1+0x20] ;  /* 0x00002000014c7983 */ /* 0x020f680000300800 */
[----:B------:R-:W5:Y:S04]  /*62f50*/  LDL.LU R77, [R1+0x24] ;  /* 0x00002400014d7983 */ /* 0x000f680000300800 */
[----:B------:R-:W5:Y:S04]  /*62f60*/  LDL.LU R78, [R1+0x28] ;  /* 0x00002800014e7983 */ /* 0x000f680000300800 */
[----:B------:R-:W5:Y:S04]  /*62f70*/  LDL.LU R79, [R1+0x2c] ;  /* 0x00002c00014f7983 */ /* 0x000f680000300800 */
        /* <DEDUP_REMOVED lines=10> */
[----:B------:R-:W3:Y:S04]  /*63020*/  LDL.LU R186, [R1+0xd8] ;  /* 0x0000d80001ba7983 */ /* 0x000ee80000300800 */
[----:B------:R-:W3:Y:S04]  /*63030*/  LDL.LU R187, [R1+0xdc] ;  /* 0x0000dc0001bb7983 */ /* 0x000ee80000300800 */
        /* <DEDUP_REMOVED lines=9> */
[----:B------:R-:W4:Y:S04]  /*630d0*/  LDL.LU.64 R190, [R1+0xfc8] ;  /* 0x000fc80001be7983 */ /* 0x000f280000300a00 */
[----:B------:R-:W4:Y:S04]  /*630e0*/  LDL.LU.64 R136, [R1+0x930] ;  /* 0x0009300001887983 */ /* 0x000f280000300a00 */
[----:B------:R-:W4:Y:S04]  /*630f0*/  LDL.LU.64 R138, [R1+0x938] ;  /* 0x00093800018a7983 */ /* 0x000f280000300a00 */
[----:B------:R-:W4:Y:S04]  /*63100*/  LDL.LU.64 R120, [R1+0xdb0] ;  /* 0x000db00001787983 */ /* 0x000f280000300a00 */
[----:B------:R-:W4:Y:S04]  /*63110*/  LDL.LU.64 R122, [R1+0xdb8] ;  /* 0x000db800017a7983 */ /* 0x000f280000300a00 */
[----:B------:R-:W4:Y:S04]  /*63120*/  LDL.LU.64 R116, [R1+0x840] ;  /* 0x0008400001747983 */ /* 0x000f280000300a00 */
[----:B------:R-:W4:Y:S04]  /*63130*/  LDL.LU.64 R118, [R1+0x848] ;  /* 0x0008480001767983 */ /* 0x000f280000300a00 */
[----:B------:R-:W4:Y:S04]  /*63140*/  LDL.LU R140, [R1+0x90] ;  /* 0x00009000018c7983 */ /* 0x000f280000300800 */
[----:B------:R-:W4:Y:S01]  /*63150*/  LDL.LU R141, [R1+0x94] ;  /* 0x00009400018d7983 */ /* 0x000f220000300800 */
[-C--:B-----5:R-:W-:Y:S11]  /*63160*/  HMMA.1688.F32.TF32 R76, R48, R74.reuse, R76 ;  /* 0x0000004a304c723c */ /* 0x0a0ff6000008104c */
[----:B------:R-:W-:Y:S11]  /*63170*/  @!UPT UIADD3 URZ, URZ, URZ, URZ ;  /* 0x0000003f3f3ff290 */ /* 0x000ff6000fffe03f */
[----:B------:R-:W-:Y:S01]  /*63180*/  @!UPT UIADD3 URZ, URZ, URZ, URZ ;  /* 0x0000003f3f3ff290 */ /* 0x000fe2000fffe03f */
[----:B------:R-:W-:Y:S04]  /*63190*/  STL.64 [R1+0x23e0], R76 ;  /* 0x0023e04c01007387 */ /* 0x000fe80000100a00 */
[----:B------:R1:W-:Y:S04]  /*631a0*/  STL.64 [R1+0x23e8], R78 ;  /* 0x0023e84e01007387 */ /* 0x0003e80000100a00 */
[----:B-1----:R-:W5:Y:S01]  /*631b0*/  LDL.LU.64 R78, [R1+0x5820] ;  /* 0x00582000014e7983 */ /* 0x002f620000300a00 */
[----:B------:R-:W-:Y:S01]  /*631c0*/  IMAD.MOV.U32 R142, RZ, RZ, R73 ;  /* 0x000000ffff8e7224 */ /* 0x000fe200078e0049 */
[----:B--2---:R-:W-:Y:S01]  /*631d0*/  HMMA.1688.F32.TF32 R248, R64, R74, R248 ;  /* 0x0000004a40f8723c */ /* 0x004fe200000810f8 */
[----:B------:R-:W-:-:S02]  /*631e0*/  IMAD.MOV.U32 R143, RZ, RZ, R72 ;  /* 0x000000ffff8f7224 */ /* 0x000fc400078e0048 */
[----:B------:R-:W3:Y:S05]  /*631f0*/  LDSM.16.M88.4 R72, [R0+0x8400] ;  /* 0x008400000048783b */ /* 0x000eea0000000200 */
[-C--:B---3--:R-:W-:Y:S08]  /*63200*/  HMMA.1688.F32.TF32 R244, R4, R72.reuse, R244 ;  /* 0x0000004804f4723c */ /* 0x088ff000000810f4 */
[-C--:B------:R-:W-:Y:S08]  /*63210*/  HMMA.1688.F32.TF32 R200, R8, R72.reuse, R200 ;  /* 0x0000004808c8723c */ /* 0x080ff000000810c8 */
[-C--:B------:R-:W-:Y:S08]  /*63220*/  HMMA.1688.F32.TF32 R196, R12, R72.reuse, R196 ;  /* 0x000000480cc4723c */ /* 0x080ff000000810c4 */
[-C--:B------:R-:W-:Y:S01]  /*63230*/  HMMA.1688.F32.TF32 R192, R16, R72.reuse, R192 ;  /* 0x0000004810c0723c */ /* 0x080fe200000810c0 */
[----:B------:R-:W-:Y:S07]  /*63240*/  STL [R1+0x55ac], R74 ;  /* 0x0055ac4a01007387 */ /* 0x000fee0000100800 */
[-C--:B----4-:R-:W-:Y:S01]  /*63250*/  HMMA.1688.F32.TF32 R188, R20, R72.reuse, R188 ;  /* 0x0000004814bc723c */ /* 0x090fe200000810bc */
[----:B------:R-:W-:Y:S07]  /*63260*/  STL.64 [R1+0x23d0], R248 ;  /* 0x0023d0f801007387 */ /* 0x000fee0000100a00 */
[-C--:B------:R-:W-:Y:S01]  /*63270*/  HMMA.1688.F32.TF32 R136, R24, R72.reuse, R136 ;  /* 0x000000481888723c */ /* 0x080fe20000081088 */
[----:B------:R-:W-:Y:S07]  /*63280*/  STL.64 [R1+0x23d8], R250 ;  /* 0x0023d8fa01007387 */ /* 0x000fee0000100a00 */
[-C--:B------:R-:W-:Y:S01]  /*63290*/  HMMA.1688.F32.TF32 R120, R28, R72.reuse, R120 ;  /* 0x000000481c78723c */ /* 0x080fe20000081078 */
[----:B------:R-:W-:Y:S07]  /*632a0*/  STL [R1+0x55a8], R75 ;  /* 0x0055a84b01007387 */ /* 0x000fee0000100800 */
[----:B------:R-:W-:Y:S01]  /*632b0*/  HMMA.1688.F32.TF32 R116, R32, R72, R116 ;  /* 0x000000482074723c */ /* 0x000fe20000081074 */
        /* <DEDUP_REMOVED lines=11> */
[----:B------:R2:W-:Y:S04]  /*63370*/  STL.64 [R1+0x1d78], R138 ;  /* 0x001d788a01007387 */ /* 0x0005e80000100a00 */
[----:B------:R3:W-:Y:S04]  /*63380*/  STL.64 [R1+0x1660], R120 ;  /* 0x0016607801007387 */ /* 0x0007e80000100a00 */
[----:B------:R2:W-:Y:S04]  /*63390*/  STL.64 [R1+0x1668], R122 ;  /* 0x0016687a01007387 */ /* 0x0005e80000100a00 */
[----:B-1----:R-:W4:Y:S04]  /*633a0*/  LDL.LU.64 R136, [R1+0x1df0] ;  /* 0x001df00001887983 */ /* 0x002f280000300a00 */
[----:B------:R-:W-:Y:S04]  /*633b0*/  STL.64 [R1+0x1f10], R116 ;  /* 0x001f107401007387 */ /* 0x000fe80000100a00 */
[----:B------:R-:W-:Y:S04]  /*633c0*/  STL.64 [R1+0x1f18], R118 ;  /* 0x001f187601007387 */ /* 0x000fe80000100a00 */
[----:B--2---:R-:W4:Y:S01]  /*633d0*/  LDL.LU.64 R138, [R1+0x1df8] ;  /* 0x001df800018a7983 */ /* 0x004f220000300a00 */
[-C--:B-----5:R-:W-:Y:S11]  /*633e0*/  HMMA.1688.F32.TF32 R72, R36, R78.reuse, R112 ;  /* 0x0000004e2448723c */ /* 0x0a0ff60000081070 */
[----:B------:R-:W-:Y:S11]  /*633f0*/  @!UPT UIADD3 URZ, URZ, URZ, URZ ;  /* 0x0000003f3f3ff290 */ /* 0x000ff6000fffe03f */
[----:B------:R-:W-:Y:S01]  /*63400*/  @!UPT UIADD3 URZ, URZ, URZ, URZ ;  /* 0x0000003f3f3ff290 */ /* 0x000fe2000fffe03f */
[----:B------:R1:W-:Y:S04]  /*63410*/  STL.64 [R1+0x23c0], R72 ;  /* 0x0023c04801007387 */ /* 0x0003e80000100a00 */
[----:B------:R2:W-:Y:S04]  /*63420*/  STL.64 [R1+0x23c8], R74 ;  /* 0x0023c84a01007387 */ /* 0x0005e80000100a00 */
[----:B---3--:R-:W3:Y:S04]  /*63430*/  LDL.LU.64 R120, [R1+0xba0] ;  /* 0x000ba00001787983 */ /* 0x008ee80000300a00 */
[----:B------:R-:W3:Y:S04]  /*63440*/  LDL.LU.64 R122, [R1+0xba8] ;  /* 0x000ba800017a7983 */ /* 0x000ee80000300a00 */
[----:B-1----:R-:W5:Y:S04]  /*63450*/  LDL.LU.64 R72, [R1+0x1bc0] ;  /* 0x001bc00001487983 */ /* 0x002f680000300a00 */
[----:B--2---:R-:W5:Y:S01]  /*63460*/  LDL.LU.64 R74, [R1+0x1bc8] ;  /* 0x001bc800014a7983 */ /* 0x004f620000300a00 */
[-C--:B------:R-:W-:Y:S03]  /*63470*/  HMMA.1688.F32.TF32 R192, R52, R78.reuse, R236 ;  /* 0x0000004e34c0723c */ /* 0x080fe600000810ec */
[----:B------:R-:W2:Y:S04]  /*63480*/  LDL.LU.64 R116, [R1+0xa00] ;  /* 0x000a000001747983 */ /* 0x000ea80000300a00 */
[----:B------:R-:W2:Y:S01]  /*63490*/  LDL.LU.64 R118, [R1+0xa08] ;  /* 0x000a080001767983 */ /* 0x000ea20000300a00 */
[-C--:B------:R-:W-:Y:S03]  /*634a0*/  HMMA.1688.F32.TF32 R188, R40, R78.reuse, R204 ;  /* 0x0000004e28bc723c */ /* 0x080fe600000810cc */
[----:B------:R-:W2:Y:S04]  /*634b0*/  LDL.LU.64 R112, [R1+0xfd0] ;  /* 0x000fd00001707983 */ /* 0x000ea80000300a00 */
[----:B------:R-:W2:Y:S01]  /*634c0*/  LDL.LU.64 R114, [R1+0xfd8] ;  /* 0x000fd80001727983 */ /* 0x000ea20000300a00 */
[-C--:B------:R-:W-:Y:S08]  /*634d0*/  HMMA.1688.F32.TF32 R184, R56, R78.reuse, R184 ;  /* 0x0000004e38b8723c */ /* 0x080ff000000810b8 */
[-C--:B------:R-:W-:Y:S08]  /*634e0*/  HMMA.1688.F32.TF32 R152, R44, R78.reuse, R152 ;  /* 0x0000004e2c98723c */ /* 0x080ff00000081098 */
[-C--:B------:R-:W-:Y:S08]  /*634f0*/  HMMA.1688.F32.TF32 R148, R60, R78.reuse, R148 ;  /* 0x0000004e3c94723c */ /* 0x080ff00000081094 */
[-C--:B------:R-:W-:Y:S08]  /*63500*/  HMMA.1688.F32.TF32 R144, R48, R78.reuse, R144 ;  /* 0x0000004e3090723c */ /* 0x080ff00000081090 */
[----:B------:R-:W-:Y:S01]  /*63510*/  HMMA.1688.F32.TF32 R140, R64, R78, R140 ;  /* 0x0000004e408c723c */ /* 0x000fe2000008108c */
[----:B------:R-:W1:Y:S04]  /*63520*/  LDSM.16.M88.4 R76, [R0+0x8800] ;  /* 0x00880000004c783b */ /* 0x000e680000000200 */
        /* <DEDUP_REMOVED lines=12> */
[----:B-1----:R-:W-:Y:S04]  /*635f0*/  STL [R1+0x55b4], R78 ;  /* 0x0055b44e01007387 */ /* 0x002fe80000100800 */
[----:B------:R-:W-:Y:S04]  /*63600*/  STL.64 [R1+0x2340], R140 ;  /* 0x0023408c01007387 */ /* 0x000fe80000100a00 */
[----:B------:R4:W-:Y:S02]  /*63610*/  STL.64 [R1+0x2348], R142 ;  /* 0x0023488e01007387 */ /* 0x0009e40000100a00 */
[-C--:B----4-:R-:W-:Y:S02]  /*63620*/  HMMA.1688.F32.TF32 R140, R4, R76.reuse, R136 ;  /* 0x0000004c048c723c */ /* 0x090fe40000081088 */
[----:B------:R-:W-:Y:S11]  /*63630*/  STL [R1+0x55b0], R79 ;  /* 0x0055b04f01007387 */ /* 0x000ff60000100800 */
[----:B------:R-:W-:Y:S10]  /*63640*/  @!UPT UIADD3 URZ, URZ, URZ, URZ ;  /* 0x0000003f3f3ff290 */ /* 0x000ff4000fffe03f */
[----:B------:R-:W-:Y:S04]  /*63650*/  STL.64 [R1+0x13b0], R140 ;  /* 0x0013b08c01007387 */ /* 0x000fe80000100a00 */
[----:B------:R-:W-:Y:S01]  /*63660*/  STL.64 [R1+0x13b8], R142 ;  /* 0x0013b88e01007387 */ /* 0x000fe20000100a00 */
[-C--:B---3--:R-:W-:Y:S08]  /*63670*/  HMMA.1688.F32.TF32 R136, R8, R76.reuse, R120 ;  /* 0x0000004c0888723c */ /* 0x088ff00000081078 */
[-C--:B-----5:R-:W-:Y:S01]  /*63680*/  HMMA.1688.F32.TF32 R120, R12, R76.reuse, R72 ;  /* 0x0000004c0c78723c */ /* 0x0a0fe20000081048 */
[----:B------:R-:W3:Y:S11]  /*63690*/  LDL.LU.64 R72, [R1+0x940] ;  /* 0x0009400001487983 */ /* 0x000ef60000300a00 */
[----:B------:R-:W-:Y:S03]  /*636a0*/  @!UPT UIADD3 URZ, URZ, URZ, URZ ;  /* 0x0000003f3f3ff290 */ /* 0x000fe6000fffe03f */
[----:B------:R1:W-:Y:S04]  /*636b0*/  STL.64 [R1+0x1680], R136 ;  /* 0x0016808801007387 */ /* 0x0003e80000100a00 */
[----:B------:R4:W-:Y:S04]  /*636c0*/  STL.64 [R1+0x1688], R138 ;  /* 0x0016888a01007387 */ /* 0x0009e80000100a00 */
[----:B------:R-:W3:Y:S01]  /*636d0*/  LDL.LU.64 R74, [R1+0x948] ;  /* 0x00094800014a7983 */ /* 0x000ee20000300a00 */
[-C--:B--2---:R-:W-:Y:S08]  /*636e0*/  HMMA.1688.F32.TF32 R116, R16, R76.reuse, R116 ;  /* 0x0000004c1074723c */ /* 0x084ff00000081074 */
[----:B------:R-:W-:Y:S01]  /*636f0*/  HMMA.1688.F32.TF32 R112, R20, R76, R112 ;  /* 0x0000004c1470723c */ /* 0x000fe20000081070 */
[----:B------:R2:W-:Y:S04]  /*63700*/  STL.64 [R1+0x1330], R120 ;  /* 0x0013307801007387 */ /* 0x0005e80000100a00 */
[----:B------:R5:W-:Y:S04]  /*63710*/  STL.64 [R1+0x1338], R122 ;  /* 0x0013387a01007387 */ /* 0x000be80000100a00 */
[----:B-1----:R-:W3:Y:S06]  /*63720*/  LDL.LU R136, [R1+0x140] ;  /* 0x0001400001887983 */ /* 0x002eec0000300800 */
[----:B------:R1:W-:Y:S04]  /*63730*/  STL.64 [R1+0x16d0], R116 ;  /* 0x0016d07401007387 */ /* 0x0003e80000100a00 */
[----:B------:R-:W-:Y:S04]  /*63740*/  STL.64 [R1+0x16d8], R118 ;  /* 0x0016d87601007387 */ /* 0x000fe80000100a00 */
[----:B------:R-:W-:Y:S04]  /*63750*/  STL.64 [R1+0x1320], R112 ;  /* 0x0013207001007387 */ /* 0x000fe80000100a00 */
[----:B------:R3:W-:Y:S04]  /*63760*/  STL.64 [R1+0x1328], R114 ;  /* 0x0013287201007387 */ /* 0x0007e80000100a00 */
[----:B------:R-:W3:Y:S04]  /*63770*/  LDL.LU R137, [R1+0x144] ;  /* 0x0001440001897983 */ /* 0x000ee80000300800 */
        /* <DEDUP_REMOVED lines=10> */
[----:B------:R-:W4:Y:S04]  /*63820*/  LDL.LU.64 R188, [R1+0xe70] ;  /* 0x000e700001bc7983 */ /* 0x000f280000300a00 */
[----:B------:R-:W4:Y:S04]  /*63830*/  LDL.LU.64 R190, [R1+0xe78] ;  /* 0x000e780001be7983 */ /* 0x000f280000300a00 */
        /* <DEDUP_REMOVED lines=9> */
[----:B------:R-:W2:Y:S04]  /*638d0*/  LDL.LU R121, [R1+0x134] ;  /* 0x0001340001797983 */ /* 0x000ea80000300800 */
[----:B-----5:R-:W2:Y:S04]  /*638e0*/  LDL.LU R122, [R1+0x138] ;  /* 0x00013800017a7983 */ /* 0x020ea80000300800 */
[----:B------:R-:W2:Y:S01]  /*638f0*/  LDL.LU R123, [R1+0x13c] ;  /* 0x00013c00017b7983 */ /* 0x000ea20000300800 */
[----:B-1----:R-:W-:-:S02]  /*63900*/  IMAD.MOV.U32 R116, RZ, RZ, R3 ;  /* 0x000000ffff747224 */ /* 0x002fc400078e0003 */
[----:B------:R-:W-:Y:S01]  /*63910*/  IMAD.MOV.U32 R117, RZ, RZ, R83 ;  /* 0x000000ffff757224 */ /* 0x000fe200078e0053 */
[----:B---3--:R-:W-:Y:S01]  /*63920*/  HMMA.1688.F32.TF32 R112, R24, R76, R72 ;  /* 0x0000004c1870723c */ /* 0x008fe20000081048 */
[----:B------:R-:W3:Y:S04]  /*63930*/  LDL.LU.64 R72, [R1+0x830] ;  /* 0x0008300001487983 */ /* 0x000ee80000300a00 */
[----:B------:R-:W3:Y:S11]  /*63940*/  LDL.LU.64 R74, [R1+0x838] ;  /* 0x00083800014a7983 */ /* 0x000ef60000300a00 */
[----:B------:R-:W-:Y:S07]  /*63950*/  @!UPT UIADD3 URZ, URZ, URZ, URZ ;  /* 0x0000003f3f3ff290 */ /* 0x000fee000fffe03f */
[----:B------:R1:W-:Y:S04]  /*63960*/  STL.64 [R1+0x1a70], R112 ;  /* 0x001a707001007387 */ /* 0x0003e80000100a00 */
[----:B------:R5:W-:Y:S01]  /*63970*/  STL.64 [R1+0x1a78], R114 ;  /* 0x001a787201007387 */ /* 0x000be20000100a00 */
[----:B-1----:R-:W-:-:S03]  /*63980*/  IMAD.MOV.U32 R112, RZ, RZ, R81 ;  /* 0x000000ffff707224 */ /* 0x002fc600078e0051 */
[----:B------:R-:W2:Y:S01]  /*63990*/  LDL.LU R81, [R1+0x5818] ;  /* 0x0058180001517983 */ /* 0x000ea20000300800 */
[----:B------:R-:W-:Y:S02]  /*639a0*/  IMAD.MOV.U32 R113, RZ, RZ, R82 ;  /* 0x000000ffff717224 */ /* 0x000fe400078e0052 */
[----:B-----5:R-:W-:Y:S01]  /*639b0*/  IMAD.MOV.U32 R114, RZ, RZ, R87 ;  /* 0x000000ffff727224 */ /* 0x020fe200078e0057 */
[----:B------:R-:W5:Y:S01]  /*639c0*/  LDL.LU R82, [R1+0x5814] ;  /* 0x0058140001527983 */ /* 0x000f620000300800 */
[----:B------:R-:W-:-:S03]  /*639d0*/  IMAD.MOV.U32 R115, RZ, RZ, R2 ;  /* 0x000000ffff737224 */ /* 0x000fc600078e0002 */
[----:B------:R-:W2:Y:S04]  /*639e0*/  LDL.LU R87, [R1+0x5810] ;  /* 0x0058100001577983 */ /* 0x000ea80000300800 */
[----:B------:R-:W3:Y:S04]  /*639f0*/  LDL.LU R2, [R1+0x580c] ;  /* 0x00580c0001027983 */ /* 0x000ee80000300800 */
[----:B------:R-:W3:Y:S04]  /*63a00*/  LDL.LU R3, [R1+0x5808] ;  /* 0x0058080001037983 */ /* 0x000ee80000300800 */
[----:B------:R-:W3:Y:S01]  /*63a10*/  LDL.LU R83, [R1+0x5804] ;  /* 0x0058040001537983 */ /* 0x000ee20000300800 */
[----:B------:R-:W-:-:S02]  /*63a20*/  IMAD.MOV.U32 R118, RZ, RZ, R252 ;  /* 0x000000ffff767224 */ /* 0x000fc400078e00fc */
[----:B------:R-:W-:Y:S01]  /*63a30*/  IMAD.MOV.U32 R119, RZ, RZ, R86 ;  /* 0x000000ffff777224 */ /* 0x000fe200078e0056 */
[----:B------:R-:W4:Y:S04]  /*63a40*/  LDL.LU R252, [R1+0x5800] ;  /* 0x0058000001fc7983 */ /* 0x000f280000300800 */
[----:B------:R-:W4:Y:S01]  /*63a50*/  LDL.LU R86, [R1+0x57fc] ;  /* 0x0057fc0001567983 */ /* 0x000f220000300800 */
[----:B-----5:R-:W-:Y:S01]  /*63a60*/  MOV R185, R82 ;  /* 0x0000005200b97202 */ /* 0x020fe20000000f00 */
[----:B--2---:R-:W-:Y:S02]  /*63a70*/  IMAD.MOV.U32 R184, RZ, RZ, R87 ;  /* 0x000000ffffb87224 */ /* 0x004fe400078e0057 */
[----:B------:R-:W2:Y:S04]  /*63a80*/  LDL.LU R87, [R1+0x57f8] ;  /* 0x0057f80001577983 */ /* 0x000ea80000300800 */
[----:B------:R-:W5:Y:S01]  /*63a90*/  LDL.LU R82, [R1+0x57f4] ;  /* 0x0057f40001527983 */ /* 0x000f620000300800 */
[----:B---3--:R-:W-:-:S03]  /*63aa0*/  IMAD.MOV.U32 R204, RZ, RZ, R83 ;  /* 0x000000ffffcc7224 */ /* 0x008fc600078e0053 */
[----:B------:R-:W5:Y:S01]  /*63ab0*/  LDL.LU R83, [R1+0x57f0] ;  /* 0x0057f00001537983 */ /* 0x000f620000300800 */
[-C--:B----4-:R-:W-:Y:S08]  /*63ac0*/  HMMA.1688.F32.TF32 R188, R28, R76.reuse, R188 ;  /* 0x0000004c1cbc723c */ /* 0x090ff000000810bc */
[----:B------:R-:W-:Y:S01]  /*63ad0*/  HMMA.1688.F32.TF32 R72, R32, R76, R72 ;  /* 0x0000004c2048723c */ /* 0x000fe20000081048 */
[----:B------:R-:W-:-:S02]  /*63ae0*/  IMAD.MOV.U32 R207, RZ, RZ, R2 ;  /* 0x000000ffffcf7224 */ /* 0x000fc400078e0002 */
[----:B------:R-:W-:Y:S02]  /*63af0*/  IMAD.MOV.U32 R206, RZ, RZ, R3 ;  /* 0x000000ffffce7224 */ /* 0x000fe400078e0003 */
[----:B------:R-:W-:-:S11]  /*63b00*/  IMAD.MOV.U32 R205, RZ, RZ, R252 ;  /* 0x000000ffffcd7224 */ /* 0x000fd600078e00fc */
[----:B------:R-:W-:Y:S02]  /*63b10*/  IMAD.MOV.U32 R2, RZ, RZ, R191 ;  /* 0x000000ffff027224 */ /* 0x000fe400078e00bf */
[----:B------:R-:W-:Y:S02]  /*63b20*/  IMAD.MOV.U32 R3, RZ, RZ, R190 ;  /* 0x000000ffff037224 */ /* 0x000fe400078e00be */
[----:B------:R-:W-:Y:S01]  /*63b30*/  IMAD.MOV.U32 R252, RZ, RZ, R189 ;  /* 0x000000fffffc7224 */ /* 0x000fe200078e00bd */
[----:B------:R-:W-:Y:S04]  /*63b40*/  STL [R1+0x13f0], R188 ;  /* 0x0013f0bc01007387 */ /* 0x000fe80000100800 */
[----:B------:R-:W-:Y:S04]  /*63b50*/  STL [R1+0x5400], R2 ;  /* 0x0054000201007387 */ /* 0x000fe80000100800 */
[----:B------:R-:W-:Y:S04]  /*63b60*/  STL [R1+0x53fc], R3 ;  /* 0x0053fc0301007387 */ /* 0x000fe80000100800 */
[----:B------:R-:W-:Y:S04]  /*63b70*/  STL [R1+0x53f8], R252 ;  /* 0x0053f8fc01007387 */ /* 0x000fe80000100800 */
[----:B------:R-:W-:Y:S04]  /*63b80*/  STL.64 [R1+0x1d40], R72 ;  /* 0x001d404801007387 */ /* 0x000fe80000100a00 */
[----:B------:R1:W-:Y:S01]  /*63b90*/  STL.64 [R1+0x1d48], R74 ;  /* 0x001d484a01007387 */ /* 0x0003e20000100a00 */
[-C--:B-----5:R-:W-:Y:S08]  /*63ba0*/  HMMA.1688.F32.TF32 R76, R36, R82.reuse, R152 ;  /* 0x00000052244c723c */ /* 0x0a0ff00000081098 */
[-C--:B------:R-:W-:Y:S08]  /*63bb0*/  HMMA.1688.F32.TF32 R148, R52, R82.reuse, R148 ;  /* 0x000000523494723c */ /* 0x080ff00000081094 */
[-C--:B-1----:R-:W-:Y:S07]  /*63bc0*/  HMMA.1688.F32.TF32 R72, R40, R82.reuse, R144 ;  /* 0x000000522848723c */ /* 0x082fee0000081090 */
[----:B------:R-:W-:Y:S04]  /*63bd0*/  STL.64 [R1+0x2330], R76 ;  /* 0x0023304c01007387 */ /* 0x000fe80000100a00 */
[----:B------:R1:W-:Y:S01]  /*63be0*/  STL.64 [R1+0x2338], R78 ;  /* 0x0023384e01007387 */ /* 0x0003e20000100a00 */
[-C--:B------:R-:W-:Y:S08]  /*63bf0*/  HMMA.1688.F32.TF32 R136, R44, R82.reuse, R136 ;  /* 0x000000522c88723c */ /* 0x080ff00000081088 */
[-C--:B-1----:R-:W-:Y:S01]  /*63c00*/  HMMA.1688.F32.TF32 R76, R56, R82.reuse, R140 ;  /* 0x00000052384c723c */ /* 0x082fe2000008108c */
[----:B------:R-:W-:Y:S04]  /*63c10*/  STL.64 [R1+0x2320], R148 ;  /* 0x0023209401007387 */ /* 0x000fe80000100a00 */
[----:B------:R-:W-:Y:S04]  /*63c20*/  STL.64 [R1+0x2328], R150 ;  /* 0x0023289601007387 */ /* 0x000fe80000100a00 */
[----:B------:R-:W-:Y:S04]  /*63c30*/  STL.64 [R1+0x2310], R72 ;  /* 0x0023104801007387 */ /* 0x000fe80000100a00 */
[----:B------:R1:W-:Y:S10]  /*63c40*/  STL.64 [R1+0x2318], R74 ;  /* 0x0023184a01007387 */ /* 0x0003f40000100a00 */
[----:B------:R3:W-:Y:S04]  /*63c50*/  STL.64 [R1+0x2300], R76 ;  /* 0x0023004c01007387 */ /* 0x0007e80000100a00 */
[----:B------:R4:W-:Y:S01]  /*63c60*/  STL.64 [R1+0x2308], R78 ;  /* 0x0023084e01007387 */ /* 0x0009e20000100a00 */
[----:B-1----:R-:W-:Y:S03]  /*63c70*/  HMMA.1688.F32.TF32 R72, R60, R82, R120 ;  /* 0x000000523c48723c */ /* 0x002fe60000081078 */
[----:B---3--:R-:W3:Y:S04]  /*63c80*/  LDL.LU.64 R76, [R1+0x1f20] ;  /* 0x001f2000014c7983 */ /* 0x008ee80000300a00 */
[----:B------:R1:W-:Y:S04]  /*63c90*/  STL.64 [R1+0x22f0], R136 ;  /* 0x0022f08801007387 */ /* 0x0003e80000100a00 */
[----:B------:R5:W-:Y:S04]  /*63ca0*/  STL.64 [R1+0x22f8], R138 ;  /* 0x0022f88a01007387 */ /* 0x000be80000100a00 */
[----:B----4-:R-:W3:Y:S08]  /*63cb0*/  LDL.LU.64 R78, [R1+0x1f28] ;  /* 0x001f2800014e7983 */ /* 0x010ef00000300a00 */
[----:B------:R4:W-:Y:S04]  /*63cc0*/  STL.64 [R1+0x22b0], R72 ;  /* 0x0022b04801007387 */ /* 0x0009e80000100a00 */
[----:B------:R1:W-:Y:S04]  /*63cd0*/  STL.64 [R1+0x22b8], R74 ;  /* 0x0022b84a01007387 */ /* 0x0003e80000100a00 */
        /* <DEDUP_REMOVED lines=8> */
[----:B-1----:R-:W2:Y:S04]  /*63d60*/  LDL.LU.64 R136, [R1+0x950] ;  /* 0x0009500001887983 */ /* 0x002ea80000300a00 */
[----:B-----5:R-:W5:Y:S04]  /*63d70*/  LDL.LU.64 R138, [R1+0x958] ;  /* 0x00095800018a7983 */ /* 0x020f680000300a00 */
[----:B------:R-:W5:Y:S04]  /*63d80*/  LDL.LU.64 R120, [R1+0xe80] ;  /* 0x000e800001787983 */ /* 0x000f680000300a00 */
[----:B------:R-:W5:Y:S04]  /*63d90*/  LDL.LU.64 R122, [R1+0xe88] ;  /* 0x000e8800017a7983 */ /* 0x000f680000300a00 */
[----:B----4-:R-:W4:Y:S04]  /*63da0*/  LDL.LU.64 R72, [R1+0x820] ;  /* 0x0008200001487983 */ /* 0x010f280000300a00 */
[----:B------:R-:W4:Y:S01]  /*63db0*/  LDL.LU.64 R74, [R1+0x828] ;  /* 0x00082800014a7983 */ /* 0x000f220000300a00 */
[----:B------:R-:W-:-:S02]  /*63dc0*/  IMAD.MOV.U32 R186, RZ, RZ, R81 ;  /* 0x000000ffffba7224 */ /* 0x000fc400078e0051 */
[----:B------:R-:W-:Y:S01]  /*63dd0*/  IMAD.MOV.U32 R187, RZ, RZ, R80 ;  /* 0x000000ffffbb7224 */ /* 0x000fe200078e0050 */
[-C--:B------:R-:W-:Y:S08]  /*63de0*/  HMMA.1688.F32.TF32 R188, R48, R82.reuse, R204 ;  /* 0x0000005230bc723c */ /* 0x080ff000000810cc */
[----:B------:R-:W-:Y:S01]  /*63df0*/  HMMA.1688.F32.TF32 R184, R64, R82, R184 ;  /* 0x0000005240b8723c */ /* 0x000fe200000810b8 */
[----:B------:R-:W1:Y:S11]  /*63e00*/  LDSM.16.M88.4 R80, [R0+0x8c00] ;  /* 0x008c00000050783b */ /* 0x000e760000000200 */
[----:B------:R-:W-:Y:S03]  /*63e10*/  @!UPT UIADD3 URZ, URZ, URZ, URZ ;  /* 0x0000003f3f3ff290 */ /* 0x000fe6000fffe03f */
[----:B------:R-:W-:Y:S04]  /*63e20*/  STL.64 [R1+0x22a0], R188 ;  /* 0x0022a0bc01007387 */ /* 0x000fe80000100a00 */
[----:B------:R-:W-:Y:S04]  /*63e30*/  STL.64 [R1+0x22a8], R190 ;  /* 0x0022a8be01007387 */ /* 0x000fe80000100a00 */
[----:B-1----:R-:W-:Y:S04]  /*63e40*/  STL [R1+0x55bc], R82 ;  /* 0x0055bc5201007387 */ /* 0x002fe80000100800 */
[----:B------:R-:W-:Y:S04]  /*63e50*/  STL.64 [R1+0x2290], R184 ;  /* 0x002290b801007387 */ /* 0x000fe80000100a00 */
[----:B------:R3:W-:Y:S04]  /*63e60*/  STL.64 [R1+0x2298], R186 ;  /* 0x002298ba01007387 */ /* 0x0007e80000100a00 */
[----:B------:R-:W-:Y:S01]  /*63e70*/  STL [R1+0x55b8], R83 ;  /* 0x0055b85301007387 */ /* 0x000fe20000100800 */
[-C--:B---3--:R-:W-:Y:S08]  /*63e80*/  HMMA.1688.F32.TF32 R184, R4, R80.reuse, R76 ;  /* 0x0000005004b8723c */ /* 0x088ff0000008104c */
[-C--:B--2---:R-:W-:Y:S11]  /*63e90*/  HMMA.1688.F32.TF32 R152, R8, R80.reuse, R152 ;  /* 0x000000500898723c */ /* 0x084ff60000081098 */
[----:B------:R-:W-:Y:S05]  /*63ea0*/  @!UPT UIADD3 URZ, URZ, URZ, URZ ;  /* 0x0000003f3f3ff290 */ /* 0x000fea000fffe03f */
[----:B------:R-:W-:Y:S02]  /*63eb0*/  IMAD.MOV.U32 R78, RZ, RZ, R186 ;  /* 0x000000ffff4e7224 */ /* 0x000fe400078e00ba */
[----:B------:R-:W-:Y:S01]  /*63ec0*/  IMAD.MOV.U32 R79, RZ, RZ, R187 ;  /* 0x000000ffff4f7224 */ /* 0x000fe200078e00bb */
[----:B------:R-:W-:Y:S04]  /*63ed0*/  STL.64 [R1+0x1290], R184 ;  /* 0x001290b801007387 */ /* 0x000fe80000100a00 */
[----:B------:R-:W-:Y:S04]  /*63ee0*/  STL [R1+0x55c4], R78 ;  /* 0x0055c44e01007387 */ /* 0x000fe80000100800 */
[----:B------:R1:W-:Y:S02]  /*63ef0*/  STL [R1+0x55c0], R79 ;  /* 0x0055c04f01007387 */ /* 0x0003e40000100800 */
[-C--:B-1----:R-:W-:Y:S02]  /*63f00*/  HMMA.1688.F32.TF32 R76, R12, R80.reuse, R148 ;  /* 0x000000500c4c723c */ /* 0x082fe40000081094 */
[----:B------:R-:W-:Y:S04]  /*63f10*/  STL.64 [R1+0x13e0], R152 ;  /* 0x0013e09801007387 */ /* 0x000fe80000100a00 */
[----:B------:R-:W-:Y:S02]  /*63f20*/  STL.64 [R1+0x13e8], R154 ;  /* 0x0013e89a01007387 */ /* 0x000fe40000100a00 */
[-C--:B------:R-:W-:Y:S08]  /*63f30*/  HMMA.1688.F32.TF32 R144, R16, R80.reuse, R144 ;  /* 0x000000501090723c */ /* 0x080ff00000081090 */
[-C--:B------:R-:W-:Y:S07]  /*63f40*/  HMMA.1688.F32.TF32 R140, R20, R80.reuse, R140 ;  /* 0x00000050148c723c */ /* 0x080fee000008108c */
[----:B------:R-:W-:Y:S04]  /*63f50*/  STL.64 [R1+0x1280], R76 ;  /* 0x0012804c01007387 */ /* 0x000fe80000100a00 */
[----:B------:R5:W-:Y:S02]  /*63f60*/  STL.64 [R1+0x1288], R78 ;  /* 0x0012884e01007387 */ /* 0x000be40000100a00 */
[-C--:B-----5:R-:W-:Y:S02]  /*63f70*/  HMMA.1688.F32.TF32 R76, R24, R80.reuse, R136 ;  /* 0x00000050184c723c */ /* 0x0a0fe40000081088 */
[----:B------:R-:W-:Y:S04]  /*63f80*/  STL.64 [R1+0x1670], R144 ;  /* 0x0016709001007387 */ /* 0x000fe80000100a00 */
[----:B------:R-:W-:Y:S02]  /*63f90*/  STL.64 [R1+0x1678], R146 ;  /* 0x0016789201007387 */ /* 0x000fe40000100a00 */
[-C--:B------:R-:W-:Y:S02]  /*63fa0*/  HMMA.1688.F32.TF32 R120, R28, R80.reuse, R120 ;  /* 0x000000501c78723c */ /* 0x080fe40000081078 */
[----:B------:R-:W-:Y:S04]  /*63fb0*/  STL.64 [R1+0x1270], R140 ;  /* 0x0012708c01007387 */ /* 0x000fe80000100a00 */
[----:B------:R-:W-:Y:S02]  /*63fc0*/  STL.64 [R1+0x1278], R142 ;  /* 0x0012788e01007387 */ /* 0x000fe40000100a00 */
[----:B----4-:R-:W-:Y:S07]  /*63fd0*/  HMMA.1688.F32.TF32 R80, R32, R80, R72 ;  /* 0x000000502050723c */ /* 0x010fee0000081048 */
[----:B------:R-:W-:Y:S01]  /*63fe0*/  STL.64 [R1+0x16c0], R76 ;  /* 0x0016c04c01007387 */ /* 0x000fe20000100a00 */
[-C--:B------:R-:W-:Y:S03]  /*63ff0*/  HMMA.1688.F32.TF32 R72, R52, R86.reuse, R112 ;  /* 0x000000563448723c */ /* 0x080fe60000081070 */
[----:B------:R1:W-:Y:S05]  /*64000*/  STL.64 [R1+0x16c8], R78 ;  /* 0x0016c84e01007387 */ /* 0x0003ea0000100a00 */
[----:B-1----:R-:W-:Y:S01]  /*64010*/  HMMA.1688.F32.TF32 R76, R36, R86, R116 ;  /* 0x00000056244c723c */ /* 0x002fe20000081074 */
[----:B------:R1:W-:Y:S04]  /*64020*/  STL.64 [R1+0x1260], R120 ;  /* 0x0012607801007387 */ /* 0x0003e80000100a00 */
[----:B------:R2:W-:Y:S04]  /*64030*/  STL.64 [R1+0x1268], R122 ;  /* 0x0012687a01007387 */ /* 0x0005e80000100a00 */
[----:B------:R-:W-:Y:S04]  /*64040*/  STL.64 [R1+0x1aa0], R80 ;  /* 0x001aa05001007387 */ /* 0x000fe80000100a00 */
[----:B------:R-:W-:Y:S04]  /*64050*/  STL.64 [R1+0x1aa8], R82 ;  /* 0x001aa85201007387 */ /* 0x000fe80000100a00 */
[----:B------:R-:W3:Y:S06]  /*64060*/  LDL.LU R152, [R1+0x1a0] ;  /* 0x0001a00001987983 */ /* 0x000eec0000300800 */
[----:B------:R-:W-:Y:S04]  /*64070*/  STL.64 [R1+0x2280], R76 ;  /* 0x0022804c01007387 */ /* 0x000fe80000100a00 */
[----:B------:R-:W-:Y:S04]  /*64080*/  STL.64 [R1+0x2288], R78 ;  /* 0x0022884e01007387 */ /* 0x000fe80000100a00 */
[----:B------:R-:W-:Y:S04]  /*64090*/  STL.64 [R1+0x2270], R72 ;  /* 0x0022704801007387 */ /* 0x000fe80000100a00 */
[----:B------:R4:W-:Y:S04]  /*640a0*/  STL.64 [R1+0x2278], R74 ;  /* 0x0022784a01007387 */ /* 0x0009e80000100a00 */
[----:B------:R-:W3:Y:S04]  /*640b0*/  LDL.LU R153, [R1+0x1a4] ;  /* 0x0001a40001997983 */ /* 0x000ee80000300800 */
[----:B------:R-:W3:Y:S04]  /*640c0*/  LDL.LU R154, [R1+0x1a8] ;  /* 0x0001a800019a7983 */ /* 0x000ee80000300800 */
[----:B------:R-:W3:Y:S04]  /*640d0*/  LDL.LU R155, [R1+0x1ac] ;  /* 0x0001ac00019b7983 */ /* 0x000ee80000300800 */
[----:B------:R-:W5:Y:S04]  /*640e0*/  LDL.LU R184, [R1+0x1b0] ;  /* 0x0001b00001b87983 */ /* 0x000f680000300800 */
[----:B------:R-:W5:Y:S04]  /*640f0*/  LDL.LU R185, [R1+0x1b4] ;  /* 0x0001b40001b97983 */ /* 0x000f680000300800 */
[----:B------:R-:W5:Y:S04]  /*64100*/  LDL.LU R186, [R1+0x1b8] ;  /* 0x0001b80001ba7983 */ /* 0x000f680000300800 */
[----:B------:R-:W5:Y:S04]  /*64110*/  LDL.LU R187, [R1+0x1bc] ;  /* 0x0001bc0001bb7983 */ /* 0x000f680000300800 */
[----:B------:R-:W4:Y:S04]  /*64120*/  LDL.LU R236, [R1+0x1d0] ;  /* 0x0001d00001ec7983 */ /* 0x000f280000300800 */
[----:B------:R-:W4:Y:S04]  /*64130*/  LDL.LU R237, [R1+0x1d4] ;  /* 0x0001d40001ed7983 */ /* 0x000f280000300800 */
[----:B------:R-:W4:Y:S04]  /*64140*/  LDL.LU R238, [R1+0x1d8] ;  /* 0x0001d80001ee7983 */ /* 0x000f280000300800 */
[----:B------:R-:W4:Y:S04]  /*64150*/  LDL.LU R239, [R1+0x1dc] ;  /* 0x0001dc0001ef7983 */ /* 0x000f280000300800 */
[----:B------:R-:W3:Y:S04]  /*64160*/  LDL.LU R248, [R1+0x1e0] ;  /* 0x0001e00001f87983 */ /* 0x000ee80000300800 */
[----:B------:R-:W3:Y:S04]  /*64170*/  LDL.LU R249, [R1+0x1e4] ;  /* 0x0001e40001f97983 */ /* 0x000ee80000300800 */
[----:B------:R-:W3:Y:S04]  /*64180*/  LDL.LU R250, [R1+0x1e8] ;  /* 0x0001e80001fa7983 */ /* 0x000ee80000300800 */
[----:B------:R-:W3:Y:S04]  /*64190*/  LDL.LU R251, [R1+0x1ec] ;  /* 0x0001ec0001fb7983 */ /* 0x000ee80000300800 */
[----:B------:R-:W5:Y:S04]  /*641a0*/  LDL.LU R204, [R1+0x1c0] ;  /* 0x0001c00001cc7983 */ /* 0x000f680000300800 */
        /* <DEDUP_REMOVED lines=11> */
[----:B-1----:R-:W5:Y:S04]  /*64260*/  LDL.LU R120, [R1+0x250] ;  /* 0x0002500001787983 */ /* 0x002f680000300800 */
[----:B------:R-:W5:Y:S04]  /*64270*/  LDL.LU R121, [R1+0x254] ;  /* 0x0002540001797983 */ /* 0x000f680000300800 */
[----:B--2---:R-:W2:Y:S04]  /*64280*/  LDL.LU R122, [R1+0x258] ;  /* 0x00025800017a7983 */ /* 0x004ea80000300800 */
        /* <DEDUP_REMOVED lines=9> */
[----:B------:R-:W-:-:S03]  /*64320*/  MOV R112, R90 ;  /* 0x0000005a00707202 */ /* 0x000fc60000000f00 */
[----:B------:R-:W2:Y:S01]  /*64330*/  LDL.LU R140, [R1+0x270] ;  /* 0x00027000018c7983 */ /* 0x000ea20000300800 */
[----:B------:R-:W-:-:S03]  /*64340*/  IMAD.MOV.U32 R113, RZ, RZ, R91 ;  /* 0x000000ffff717224 */ /* 0x000fc600078e005b */
[----:B------:R-:W2:Y:S04]  /*64350*/  LDL.LU R141, [R1+0x274] ;  /* 0x00027400018d7983 */ /* 0x000ea80000300800 */
[----:B------:R-:W2:Y:S04]  /*64360*/  LDL.LU R142, [R1+0x278] ;  /* 0x00027800018e7983 */ /* 0x000ea80000300800 */
[----:B------:R-:W2:Y:S04]  /*64370*/  LDL.LU R143, [R1+0x27c] ;  /* 0x00027c00018f7983 */ /* 0x000ea80000300800 */
[----:B------:R-:W2:Y:S04]  /*64380*/  LDL.LU R90, [R1+0x57ec] ;  /* 0x0057ec00015a7983 */ /* 0x000ea80000300800 */
[----:B------:R-:W2:Y:S01]  /*64390*/  LDL.LU R91, [R1+0x57e8] ;  /* 0x0057e800015b7983 */ /* 0x000ea20000300800 */
[-C--:B----4-:R-:W-:Y:S08]  /*643a0*/  HMMA.1688.F32.TF32 R72, R56, R86.reuse, R236 ;  /* 0x000000563848723c */ /* 0x090ff000000810ec */
[-C--:B---3--:R-:W-:Y:S08]  /*643b0*/  HMMA.1688.F32.TF32 R80, R40, R86.reuse, R248 ;  /* 0x000000562850723c */ /* 0x088ff000000810f8 */
[-C--:B-----5:R-:W-:Y:S11]  /*643c0*/  HMMA.1688.F32.TF32 R76, R44, R86.reuse, R204 ;  /* 0x000000562c4c723c */ /* 0x0a0ff600000810cc */
[----:B------:R-:W-:Y:S04]  /*643d0*/  @!UPT UIADD3 URZ, URZ, URZ, URZ ;  /* 0x0000003f3f3ff290 */ /* 0x000fe8000fffe03f */
[----:B------:R-:W-:Y:S04]  /*643e0*/  STL.64 [R1+0x2260], R80 ;  /* 0x0022605001007387 */ /* 0x000fe80000100a00 */
[----:B------:R1:W-:Y:S04]  /*643f0*/  STL.64 [R1+0x2268], R82 ;  /* 0x0022685201007387 */ /* 0x0003e80000100a00 */
[----:B------:R-:W-:Y:S01]  /*64400*/  STL.64 [R1+0x2250], R72 ;  /* 0x0022504801007387 */ /* 0x000fe20000100a00 */
[-C--:B-1----:R-:W-:Y:S03]  /*64410*/  HMMA.1688.F32.TF32 R80, R60, R86.reuse, R184 ;  /* 0x000000563c50723c */ /* 0x082fe600000810b8 */
[----:B------:R1:W-:Y:S05]  /*64420*/  STL.64 [R1+0x2258], R74 ;  /* 0x0022584a01007387 */ /* 0x0003ea0000100a00 */
[-C--:B-1----:R-:W-:Y:S01]  /*64430*/  HMMA.1688.F32.TF32 R72, R48, R86.reuse, R152 ;  /* 0x000000563048723c */ /* 0x082fe20000081098 */
[----:B------:R1:W-:Y:S04]  /*64440*/  STL.64 [R1+0x2240], R76 ;  /* 0x0022404c01007387 */ /* 0x0003e80000100a00 */
[----:B------:R3:W-:Y:S04]  /*64450*/  STL.64 [R1+0x2248], R78 ;  /* 0x0022484e01007387 */ /* 0x0007e80000100a00 */
[----:B-1----:R-:W4:Y:S06]  /*64460*/  LDL.LU.64 R76, [R1+0x1f60] ;  /* 0x001f6000014c7983 */ /* 0x002f2c0000300a00 */
[----:B------:R-:W-:Y:S04]  /*64470*/  STL.64 [R1+0x2220], R80 ;  /* 0x0022205001007387 */ /* 0x000fe80000100a00 */
[----:B------:R-:W-:Y:S04]  /*64480*/  STL.64 [R1+0x2228], R82 ;  /* 0x0022285201007387 */ /* 0x000fe80000100a00 */
[----:B---3--:R-:W4:Y:S04]  /*64490*/  LDL.LU.64 R78, [R1+0x1f68] ;  /* 0x001f6800014e7983 */ /* 0x008f280000300a00 */
[----:B------:R-:W-:Y:S04]  /*644a0*/  STL.64 [R1+0x2210], R72 ;  /* 0x0022104801007387 */ /* 0x000fe80000100a00 */
[----:B------:R1:W-:Y:S04]  /*644b0*/  STL.64 [R1+0x2218], R74 ;  /* 0x0022184a01007387 */ /* 0x0003e80000100a00 */
[----:B------:R-:W3:Y:S04]  /*644c0*/  LDL.LU.64 R196, [R1+0xc60] ;  /* 0x000c600001c47983 */ /* 0x000ee80000300a00 */
[----:B------:R-:W3:Y:S01]  /*644d0*/  LDL.LU.64 R198, [R1+0xc68] ;  /* 0x000c680001c67983 */ /* 0x000ee20000300a00 */
[----:B-1----:R-:W-:Y:S11]  /*644e0*/  HMMA.1688.F32.TF32 R72, R64, R86, R148 ;  /* 0x000000564048723c */ /* 0x002ff60000081094 */
[----:B------:R-:W-:Y:S11]  /*644f0*/  @!UPT UIADD3 URZ, URZ, URZ, URZ ;  /* 0x0000003f3f3ff290 */ /* 0x000ff6000fffe03f */
[----:B------:R-:W-:Y:S01]  /*64500*/  @!UPT UIADD3 URZ, URZ, URZ, URZ ;  /* 0x0000003f3f3ff290 */ /* 0x000fe2000fffe03f */
        /* <DEDUP_REMOVED lines=13> */
[----:B-----5:R-:W5:Y:S01]  /*645e0*/  LDL.LU.64 R74, [R1+0x818] ;  /* 0x00081800014a7983 */ /* 0x020f620000300a00 */
[----:B------:R-:W-:-:S02]  /*645f0*/  IMAD.MOV.U32 R114, RZ, RZ, R85 ;  /* 0x000000ffff727224 */ /* 0x000fc400078e0055 */
[----:B------:R-:W-:Y:S02]  /*64600*/  IMAD.MOV.U32 R115, RZ, RZ, R84 ;  /* 0x000000ffff737224 */ /* 0x000fe400078e0054 */
[----:B------:R-:W1:Y:S04]  /*64610*/  LDSM.16.M88.4 R84, [R0+0x9000] ;  /* 0x009000000054783b */ /* 0x000e680000000200 */
[----:B-1----:R-:W-:Y:S04]  /*64620*/  STL [R1+0x55cc], R86 ;  /* 0x0055cc5601007387 */ /* 0x002fe80000100800 */
[----:B------:R-:W-:Y:S01]  /*64630*/  STL [R1+0x55c8], R87 ;  /* 0x0055c85701007387 */ /* 0x000fe20000100800 */
[-C--:B----4-:R-:W-:Y:S08]  /*64640*/  HMMA.1688.F32.TF32 R200, R4, R84.reuse, R76 ;  /* 0x0000005404c8723c */ /* 0x090ff0000008104c */
[-C--:B---3--:R-:W-:Y:S11]  /*64650*/  HMMA.1688.F32.TF32 R196, R8, R84.reuse, R196 ;  /* 0x0000005408c4723c */ /* 0x088ff600000810c4 */
[----:B------:R-:W-:Y:S05]  /*64660*/  @!UPT UIADD3 URZ, URZ, URZ, URZ ;  /* 0x0000003f3f3ff290 */ /* 0x000fea000fffe03f */
[----:B------:R-:W-:Y:S02]  /*64670*/  IMAD.MOV.U32 R78, RZ, RZ, R200 ;  /* 0x000000ffff4e7224 */ /* 0x000fe400078e00c8 */
[----:B------:R-:W-:Y:S02]  /*64680*/  IMAD.MOV.U32 R79, RZ, RZ, R201 ;  /* 0x000000ffff4f7224 */ /* 0x000fe400078e00c9 */
[----:B------:R-:W-:Y:S02]  /*64690*/  IMAD.MOV.U32 R82, RZ, RZ, R202 ;  /* 0x000000ffff527224 */ /* 0x000fe400078e00ca */
[----:B------:R-:W-:Y:S01]  /*646a0*/  IMAD.MOV.U32 R83, RZ, RZ, R203 ;  /* 0x000000ffff537224 */ /* 0x000fe200078e00cb */
[----:B------:R-:W-:Y:S04]  /*646b0*/  STL [R1+0x55dc], R78 ;  /* 0x0055dc4e01007387 */ /* 0x000fe80000100800 */
[----:B------:R-:W-:Y:S04]  /*646c0*/  STL [R1+0x55d8], R79 ;  /* 0x0055d84f01007387 */ /* 0x000fe80000100800 */
[----:B------:R-:W-:Y:S04]  /*646d0*/  STL [R1+0x55d4], R82 ;  /* 0x0055d45201007387 */ /* 0x000fe80000100800 */
[----:B------:R2:W-:Y:S02]  /*646e0*/  STL [R1+0x55d0], R83 ;  /* 0x0055d05301007387 */ /* 0x0005e40000100800 */
[-C--:B--2---:R-:W-:Y:S08]  /*646f0*/  HMMA.1688.F32.TF32 R80, R12, R84.reuse, R192 ;  /* 0x000000540c50723c */ /* 0x084ff000000810c0 */
[-C--:B------:R-:W-:Y:S01]  /*64700*/  HMMA.1688.F32.TF32 R76, R16, R84.reuse, R188 ;  /* 0x00000054104c723c */ /* 0x080fe200000810bc */
[----:B------:R-:W-:Y:S04]  /*64710*/  STL.64 [R1+0x11c0], R196 ;  /* 0x0011c0c401007387 */ /* 0x000fe80000100a00 */
[----:B------:R-:W-:Y:S03]  /*64720*/  STL.64 [R1+0x11c8], R198 ;  /* 0x0011c8c601007387 */ /* 0x000fe60000100a00 */
[-C--:B------:R-:W-:Y:S07]  /*64730*/  HMMA.1688.F32.TF32 R184, R20, R84.reuse, R184 ;  /* 0x0000005414b8723c */ /* 0x080fee00000810b8 */
[----:B------:R-:W-:Y:S04]  /*64740*/  STL.64 [R1+0x10f0], R80 ;  /* 0x0010f05001007387 */ /* 0x000fe80000100a00 */
[----:B------:R1:W-:Y:S04]  /*64750*/  STL.64 [R1+0x10f8], R82 ;  /* 0x0010f85201007387 */ /* 0x0003e80000100a00 */
[----:B------:R-:W-:Y:S04]  /*64760*/  STL.64 [R1+0x13d0], R76 ;  /* 0x0013d04c01007387 */ /* 0x000fe80000100a00 */
[----:B------:R2:W-:Y:S01]  /*64770*/  STL.64 [R1+0x13d8], R78 ;  /* 0x0013d84e01007387 */ /* 0x0005e20000100a00 */
[-C--:B-1----:R-:W-:Y:S08]  /*64780*/  HMMA.1688.F32.TF32 R80, R24, R84.reuse, R152 ;  /* 0x000000541850723c */ /* 0x082ff00000081098 */
[-C--:B--2---:R-:W-:Y:S08]  /*64790*/  HMMA.1688.F32.TF32 R76, R28, R84.reuse, R148 ;  /* 0x000000541c4c723c */ /* 0x084ff00000081094 */
[----:B-----5:R-:W-:Y:S01]  /*647a0*/  HMMA.1688.F32.TF32 R72, R32, R84, R72 ;  /* 0x000000542048723c */ /* 0x020fe20000081048 */
        /* <DEDUP_REMOVED lines=19> */
[----:B-1----:R-:W-:Y:S07]  /*648e0*/  HMMA.1688.F32.TF32 R72, R60, R90, R112 ;  /* 0x0000005a3c48723c */ /* 0x002fee0000081070 */
[----:B------:R-:W-:Y:S04]  /*648f0*/  STL.64 [R1+0x21c0], R80 ;  /* 0x0021c05001007387 */ /* 0x000fe80000100a00 */
[----:B------:R-:W-:Y:S04]  /*64900*/  STL.64 [R1+0x21c8], R82 ;  /* 0x0021c85201007387 */ /* 0x000fe80000100a00 */
[----:B------:R-:W2:Y:S04]  /*64910*/  LDL.LU R116, [R1+0x2a0] ;  /* 0x0002a00001747983 */ /* 0x000ea80000300800 */
[----:B------:R-:W-:Y:S04]  /*64920*/  STL.64 [R1+0x21b0], R76 ;  /* 0x0021b04c01007387 */ /* 0x000fe80000100a00 */
[----:B------:R-:W-:Y:S04]  /*64930*/  STL.64 [R1+0x21b8], R78 ;  /* 0x0021b84e01007387 */ /* 0x000fe80000100a00 */
[----:B------:R1:W-:Y:S04]  /*64940*/  STL.64 [R1+0x21a0], R72 ;  /* 0x0021a04801007387 */ /* 0x0003e80000100a00 */
[----:B------:R3:W-:Y:S04]  /*64950*/  STL.64 [R1+0x21a8], R74 ;  /* 0x0021a84a01007387 */ /* 0x0007e80000100a00 */
[----:B------:R-:W2:Y:S04]  /*64960*/  LDL.LU R117, [R1+0x2a4] ;  /* 0x0002a40001757983 */ /* 0x000ea80000300800 */
[----:B------:R-:W2:Y:S04]  /*64970*/  LDL.LU R118, [R1+0x2a8] ;  /* 0x0002a80001767983 */ /* 0x000ea80000300800 */
[----:B------:R-:W2:Y:S04]  /*64980*/  LDL.LU R119, [R1+0x2ac] ;  /* 0x0002ac0001777983 */ /* 0x000ea80000300800 */
[----:B------:R-:W4:Y:S04]  /*64990*/  LDL.LU R184, [R1+0x210] ;  /* 0x0002100001b87983 */ /* 0x000f280000300800 */
[----:B------:R-:W4:Y:S04]  /*649a0*/  LDL.LU R185, [R1+0x214] ;  /* 0x0002140001b97983 */ /* 0x000f280000300800 */
[----:B------:R-:W4:Y:S04]  /*649b0*/  LDL.LU R186, [R1+0x218] ;  /* 0x0002180001ba7983 */ /* 0x000f280000300800 */
[----:B------:R-:W4:Y:S04]  /*649c0*/  LDL.LU R187, [R1+0x21c] ;  /* 0x00021c0001bb7983 */ /* 0x000f280000300800 */
[----:B------:R-:W5:Y:S04]  /*649d0*/  LDL.LU R204, [R1+0x220] ;  /* 0x0002200001cc7983 */ /* 0x000f680000300800 */
[----:B------:R-:W5:Y:S04]  /*649e0*/  LDL.LU R205, [R1+0x224] ;  /* 0x0002240001cd7983 */ /* 0x000f680000300800 */
[----:B------:R-:W5:Y:S04]  /*649f0*/  LDL.LU R206, [R1+0x228] ;  /* 0x0002280001ce7983 */ /* 0x000f680000300800 */
[----:B------:R-:W5:Y:S01]  /*64a00*/  LDL.LU R207, [R1+0x22c] ;  /* 0x00022c0001cf7983 */ /* 0x000f620000300800 */
[----:B------:R-:W-:-:S03]  /*64a10*/  IMAD.MOV.U32 R122, RZ, RZ, R95 ;  /* 0x000000ffff7a7224 */ /* 0x000fc600078e005f */
[----:B------:R-:W2:Y:S01]  /*64a20*/  LDL.LU R120, [R1+0x2b0] ;  /* 0x0002b00001787983 */ /* 0x000ea20000300800 */
[----:B------:R-:W-:-:S03]  /*64a30*/  IMAD.MOV.U32 R123, RZ, RZ, R94 ;  /* 0x000000ffff7b7224 */ /* 0x000fc600078e005e */
[----:B------:R-:W2:Y:S04]  /*64a40*/  LDL.LU R121, [R1+0x2b4] ;  /* 0x0002b40001797983 */ /* 0x000ea80000300800 */
[----:B------:R-:W2:Y:S04]  /*64a50*/  LDL.LU R95, [R1+0x57e4] ;  /* 0x0057e400015f7983 */ /* 0x000ea80000300800 */
[----:B------:R-:W2:Y:S04]  /*64a60*/  LDL.LU R94, [R1+0x57e0] ;  /* 0x0057e000015e7983 */ /* 0x000ea80000300800 */
[----:B------:R-:W2:Y:S04]  /*64a70*/  LDL.LU R136, [R1+0x2c0] ;  /* 0x0002c00001887983 */ /* 0x000ea80000300800 */
[----:B------:R-:W2:Y:S04]  /*64a80*/  LDL.LU R137, [R1+0x2c4] ;  /* 0x0002c40001897983 */ /* 0x000ea80000300800 */
[----:B------:R-:W2:Y:S04]  /*64a90*/  LDL.LU R138, [R1+0x2c8] ;  /* 0x0002c800018a7983 */ /* 0x000ea80000300800 */
[----:B------:R-:W2:Y:S04]  /*64aa0*/  LDL.LU R139, [R1+0x2cc] ;  /* 0x0002cc00018b7983 */ /* 0x000ea80000300800 */
[----:B-1----:R-:W2:Y:S04]  /*64ab0*/  LDL.LU.64 R72, [R1+0x2020] ;  /* 0x0020200001487983 */ /* 0x002ea80000300a00 */
[----:B---3--:R-:W3:Y:S01]  /*64ac0*/  LDL.LU.64 R74, [R1+0x2028] ;  /* 0x00202800014a7983 */ /* 0x008ee20000300a00 */
[----:B------:R-:W-:-:S03]  /*64ad0*/  IMAD.MOV.U32 R114, RZ, RZ, R89 ;  /* 0x000000ffff727224 */ /* 0x000fc600078e0059 */
[----:B------:R-:W3:Y:S01]  /*64ae0*/  LDL.LU R144, [R1+0x2e0] ;  /* 0x0002e00001907983 */ /* 0x000ee20000300800 */
[----:B------:R-:W-:-:S03]  /*64af0*/  IMAD.MOV.U32 R115, RZ, RZ, R88 ;  /* 0x000000ffff737224 */ /* 0x000fc600078e0058 */
[----:B------:R-:W3:Y:S04]  /*64b00*/  LDL.LU R145, [R1+0x2e4] ;  /* 0x0002e40001917983 */ /* 0x000ee80000300800 */
        /* <DEDUP_REMOVED lines=11> */
[----:B------:R-:W3:Y:S01]  /*64bc0*/  LDL.LU R141, [R1+0x2d4] ;  /* 0x0002d400018d7983 */ /* 0x000ee20000300800 */
[-C--:B----4-:R-:W-:Y:S08]  /*64bd0*/  HMMA.1688.F32.TF32 R76, R64, R90.reuse, R184 ;  /* 0x0000005a404c723c */ /* 0x090ff000000810b8 */
[----:B-----5:R-:W-:Y:S01]  /*64be0*/  HMMA.1688.F32.TF32 R80, R48, R90, R204 ;  /* 0x0000005a3050723c */ /* 0x020fe200000810cc */
[----:B------:R-:W1:Y:S01]  /*64bf0*/  LDSM.16.M88.4 R88, [R0+0x9400] ;  /* 0x009400000058783b */ /* 0x000e620000000200 */
[----:B--2---:R-:W-:-:S02]  /*64c00*/  IMAD.MOV.U32 R143, RZ, RZ, R95 ;  /* 0x000000ffff8f7224 */ /* 0x004fc400078e005f */
[----:B------:R-:W-:Y:S02]  /*64c10*/  IMAD.MOV.U32 R142, RZ, RZ, R94 ;  /* 0x000000ffff8e7224 */ /* 0x000fe400078e005e */
[----:B------:R-:W2:Y:S04]  /*64c20*/  LDL.LU R94, [R1+0x57dc] ;  /* 0x0057dc00015e7983 */ /* 0x000ea80000300800 */
[----:B------:R-:W2:Y:S04]  /*64c30*/  LDL.LU R95, [R1+0x57d8] ;  /* 0x0057d800015f7983 */ /* 0x000ea80000300800 */
[----:B------:R-:W4:Y:S09]  /*64c40*/  LDL.LU.64 R200, [R1+0xc70] ;  /* 0x000c700001c87983 */ /* 0x000f320000300a00 */
[----:B------:R5:W-:Y:S04]  /*64c50*/  STL.64 [R1+0x2180], R80 ;  /* 0x0021805001007387 */ /* 0x000be80000100a00 */
[----:B------:R1:W-:Y:S04]  /*64c60*/  STL.64 [R1+0x2188], R82 ;  /* 0x0021885201007387 */ /* 0x0003e80000100a00 */
[----:B------:R-:W4:Y:S04]  /*64c70*/  LDL.LU.64 R202, [R1+0xc78] ;  /* 0x000c780001ca7983 */ /* 0x000f280000300a00 */
[----:B------:R-:W-:Y:S04]  /*64c80*/  STL.64 [R1+0x2170], R76 ;  /* 0x0021704c01007387 */ /* 0x000fe80000100a00 */
[----:B------:R3:W-:Y:S04]  /*64c90*/  STL.64 [R1+0x2178], R78 ;  /* 0x0021784e01007387 */ /* 0x0007e80000100a00 */
[----:B------:R-:W2:Y:S04]  /*64ca0*/  LDL.LU.64 R196, [R1+0x1da0] ;  /* 0x001da00001c47983 */ /* 0x000ea80000300a00 */
[----:B------:R-:W2:Y:S04]  /*64cb0*/  LDL.LU.64 R198, [R1+0x1da8] ;  /* 0x001da80001c67983 */ /* 0x000ea80000300a00 */
[----:B------:R-:W2:Y:S04]  /*64cc0*/  LDL.LU.64 R192, [R1+0xa50] ;  /* 0x000a500001c07983 */ /* 0x000ea80000300a00 */
[----:B------:R-:W2:Y:S04]  /*64cd0*/  LDL.LU.64 R194, [R1+0xa58] ;  /* 0x000a580001c27983 */ /* 0x000ea80000300a00 */
[----:B-1----:R-:W-:Y:S04]  /*64ce0*/  STL [R1+0x55e4], R90 ;  /* 0x0055e45a01007387 */ /* 0x002fe80000100800 */
[----:B------:R-:W-:Y:S04]  /*64cf0*/  STL [R1+0x55e0], R91 ;  /* 0x0055e05b01007387 */ /* 0x000fe80000100800 */
[----:B------:R-:W2:Y:S04]  /*64d00*/  LDL.LU.64 R188, [R1+0x1b00] ;  /* 0x001b000001bc7983 */ /* 0x000ea80000300a00 */
[----:B------:R-:W2:Y:S04]  /*64d10*/  LDL.LU.64 R190, [R1+0x1b08] ;  /* 0x001b080001be7983 */ /* 0x000ea80000300a00 */
[----:B------:R-:W2:Y:S04]  /*64d20*/  LDL.LU.64 R184, [R1+0x970] ;  /* 0x0009700001b87983 */ /* 0x000ea80000300a00 */
[----:B------:R-:W2:Y:S04]  /*64d30*/  LDL.LU.64 R186, [R1+0x978] ;  /* 0x0009780001ba7983 */ /* 0x000ea80000300a00 */
[----:B------:R-:W2:Y:S04]  /*64d40*/  LDL.LU.64 R84, [R1+0xea0] ;  /* 0x000ea00001547983 */ /* 0x000ea80000300a00 */
[----:B------:R-:W2:Y:S04]  /*64d50*/  LDL.LU.64 R86, [R1+0xea8] ;  /* 0x000ea80001567983 */ /* 0x000ea80000300a00 */
[----:B-----5:R-:W5:Y:S04]  /*64d60*/  LDL.LU.64 R80, [R1+0x800] ;  /* 0x0008000001507983 */ /* 0x020f680000300a00 */
[----:B------:R-:W5:Y:S01]  /*64d70*/  LDL.LU.64 R82, [R1+0x808] ;  /* 0x0008080001527983 */ /* 0x000f620000300a00 */
[-C--:B---3--:R-:W-:Y:S11]  /*64d80*/  HMMA.1688.F32.TF32 R76, R4, R88.reuse, R72 ;  /* 0x00000058044c723c */ /* 0x088ff60000081048 */
[----:B------:R-:W-:Y:S11]  /*64d90*/  @!UPT UIADD3 URZ, URZ, URZ, URZ ;  /* 0x0000003f3f3ff290 */ /* 0x000ff6000fffe03f */
[----:B------:R-:W-:Y:S02]  /*64da0*/  @!UPT UIADD3 URZ, URZ, URZ, URZ ;  /* 0x0000003f3f3ff290 */ /* 0x000fe4000fffe03f */
[----:B------:R-:W-:Y:S02]  /*64db0*/  IMAD.MOV.U32 R68, RZ, RZ, R79 ;  /* 0x000000ffff447224 */ /* 0x000fe400078e004f */
[----:B------:R-:W-:Y:S02]  /*64dc0*/  IMAD.MOV.U32 R69, RZ, RZ, R78 ;  /* 0x000000ffff457224 */ /* 0x000fe400078e004e */
[----:B------:R-:W-:Y:S02]  /*64dd0*/  IMAD.MOV.U32 R74, RZ, RZ, R76 ;  /* 0x000000ffff4a7224 */ /* 0x000fe400078e004c */
[----:B------:R-:W-:Y:S02]  /*64de0*/  IMAD.MOV.U32 R75, RZ, RZ, R77 ;  /* 0x000000ffff4b7224 */ /* 0x000fe400078e004d */
[----:B------:R-:W3:Y:S04]  /*64df0*/  LDL.LU.64 R76, [R1+0x20c0] ;  /* 0x0020c000014c7983 */ /* 0x000ee80000300a00 */
[----:B------:R-:W3:Y:S04]  /*64e00*/  LDL.LU.64 R78, [R1+0x20c8] ;  /* 0x0020c800014e7983 */ /* 0x000ee80000300a00 */
[----:B------:R-:W-:Y:S04]  /*64e10*/  STL [R1+0x55f4], R68 ;  /* 0x0055f44401007387 */ /* 0x000fe80000100800 */
[----:B------:R-:W-:Y:S04]  /*64e20*/  STL [R1+0x55f0], R69 ;  /* 0x0055f04501007387 */ /* 0x000fe80000100800 */
[----:B------:R-:W-:Y:S04]  /*64e30*/  STL [R1+0x55ec], R75 ;  /* 0x0055ec4b01007387 */ /* 0x000fe80000100800 */
[----:B------:R2:W-:Y:S01]  /*64e40*/  STL [R1+0x55e8], R74 ;  /* 0x0055e84a01007387 */ /* 0x0005e20000100800 */
[----:B------:R-:W-:Y:S01]  /*64e50*/  MOV R112, R93 ;  /* 0x0000005d00707202 */ /* 0x000fe20000000f00 */
[----:B------:R-:W-:Y:S01]  /*64e60*/  IMAD.MOV.U32 R113, RZ, RZ, R92 ;  /* 0x000000ffff717224 */ /* 0x000fe200078e005c */
[-C--:B----4-:R-:W-:Y:S08]  /*64e70*/  HMMA.1688.F32.TF32 R200, R8, R88.reuse, R200 ;  /* 0x0000005808c8723c */ /* 0x090ff000000810c8 */
[-C--:B--2---:R-:W-:Y:S11]  /*64e80*/  HMMA.1688.F32.TF32 R72, R12, R88.reuse, R196 ;  /* 0x000000580c48723c */ /* 0x084ff600000810c4 */
[----:B------:R-:W-:Y:S04]  /*64e90*/  @!UPT UIADD3 URZ, URZ, URZ, URZ ;  /* 0x0000003f3f3ff290 */ /* 0x000fe8000fffe03f */
[----:B------:R-:W-:Y:S01]  /*64ea0*/  STL.64 [R1+0x10a0], R200 ;  /* 0x0010a0c801007387 */ /* 0x000fe20000100a00 */
[-C--:B------:R-:W-:Y:S03]  /*64eb0*/  HMMA.1688.F32.TF32 R192, R16, R88.reuse, R192 ;  /* 0x0000005810c0723c */ /* 0x080fe600000810c0 */
[----:B------:R-:W-:Y:S04]  /*64ec0*/  STL.64 [R1+0x10a8], R202 ;  /* 0x0010a8ca01007387 */ /* 0x000fe80000100a00 */
[----:B------:R-:W-:Y:S01]  /*64ed0*/  STL.64 [R1+0x1010], R72 ;  /* 0x0010104801007387 */ /* 0x000fe20000100a00 */
[-C--:B------:R-:W-:Y:S03]  /*64ee0*/  HMMA.1688.F32.TF32 R188, R20, R88.reuse, R188 ;  /* 0x0000005814bc723c */ /* 0x080fe600000810bc */
[----:B------:R1:W-:Y:S05]  /*64ef0*/  STL.64 [R1+0x1018], R74 ;  /* 0x0010184a01007387 */ /* 0x0003ea0000100a00 */
[-C--:B-1----:R-:W-:Y:S07]  /*64f00*/  HMMA.1688.F32.TF32 R72, R24, R88.reuse, R184 ;  /* 0x000000581848723c */ /* 0x082fee00000810b8 */
[----:B------:R-:W-:Y:S04]  /*64f10*/  STL.64 [R1+0x11a0], R192 ;  /* 0x0011a0c001007387 */ /* 0x000fe80000100a00 */
[----:B------:R-:W-:Y:S01]  /*64f20*/  STL.64 [R1+0x11a8], R194 ;  /* 0x0011a8c201007387 */ /* 0x000fe20000100a00 */
[-C--:B------:R-:W-:Y:S03]  /*64f30*/  HMMA.1688.F32.TF32 R184, R28, R88.reuse, R84 ;  /* 0x000000581cb8723c */ /* 0x080fe60000081054 */
[----:B------:R-:W-:Y:S04]  /*64f40*/  STL.64 [R1+0x1000], R188 ;  /* 0x001000bc01007387 */ /* 0x000fe80000100a00 */
[----:B------:R-:W-:Y:S01]  /*64f50*/  STL.64 [R1+0x1008], R190 ;  /* 0x001008be01007387 */ /* 0x000fe20000100a00 */
[----:B-----5:R-:W-:Y:S03]  /*64f60*/  HMMA.1688.F32.TF32 R84, R32, R88, R80 ;  /* 0x000000582054723c */ /* 0x020fe60000081050 */
[----:B------:R-:W-:Y:S05]  /*64f70*/  STL.64 [R1+0x1400], R72 ;  /* 0x0014004801007387 */ /* 0x000fea0000100a00 */
[-C--:B------:R-:W-:Y:S01]  /*64f80*/  HMMA.1688.F32.TF32 R80, R52, R94.reuse, R148 ;  /* 0x0000005e3450723c */ /* 0x080fe20000081094 */
[----:B------:R1:W-:Y:S07]  /*64f90*/  STL.64 [R1+0x1408], R74 ;  /* 0x0014084a01007387 */ /* 0x0003ee0000100a00 */
[-C--:B-1----:R-:W-:Y:S01]  /*64fa0*/  HMMA.1688.F32.TF32 R72, R36, R94.reuse, R152 ;  /* 0x0000005e2448723c */ /* 0x082fe20000081098 */
[----:B------:R-:W-:Y:S04]  /*64fb0*/  STL.64 [R1+0xfc0], R184 ;  /* 0x000fc0b801007387 */ /* 0x000fe80000100a00 */
[----:B------:R-:W-:Y:S04]  /*64fc0*/  STL.64 [R1+0xfc8], R186 ;  /* 0x000fc8ba01007387 */ /* 0x000fe80000100a00 */
[----:B------:R-:W-:Y:S04]  /*64fd0*/  STL.64 [R1+0x16b0], R84 ;  /* 0x0016b05401007387 */ /* 0x000fe80000100a00 */
[----:B------:R1:W-:Y:S10]  /*64fe0*/  STL.64 [R1+0x16b8], R86 ;  /* 0x0016b85601007387 */ /* 0x0003f40000100a00 */
[----:B------:R-:W-:Y:S01]  /*64ff0*/  STL.64 [R1+0x2160], R72 ;  /* 0x0021604801007387 */ /* 0x000fe20000100a00 */
[-C--:B-1----:R-:W-:Y:S03]  /*65000*/  HMMA.1688.F32.TF32 R84, R40, R94.reuse, R144 ;  /* 0x0000005e2854723c */ /* 0x082fe60000081090 */
[----:B------:R1:W-:Y:S04]  /*65010*/  STL.64 [R1+0x2168], R74 ;  /* 0x0021684a01007387 */ /* 0x0003e80000100a00 */
[----:B------:R-:W-:Y:S04]  /*65020*/  STL.64 [R1+0x2150], R80 ;  /* 0x0021505001007387 */ /* 0x000fe80000100a00 */
[----:B------:R2:W-:Y:S01]  /*65030*/  STL.64 [R1+0x2158], R82 ;  /* 0x0021585201007387 */ /* 0x0005e20000100a00 */
[-C--:B-1----:R-:W-:Y:S08]  /*65040*/  HMMA.1688.F32.TF32 R72, R56, R94.reuse, R140 ;  /* 0x0000005e3848723c */ /* 0x082ff0000008108c */
[-C--:B--2---:R-:W-:Y:S03]  /*65050*/  HMMA.1688.F32.TF32 R80, R44, R94.reuse, R136 ;  /* 0x0000005e2c50723c */ /* 0x084fe60000081088 */
[----:B------:R-:W-:Y:S04]  /*65060*/  STL.64 [R1+0x2140], R84 ;  /* 0x0021405401007387 */ /* 0x000fe80000100a00 */
[----:B------:R1:W-:Y:S08]  /*65070*/  STL.64 [R1+0x2148], R86 ;  /* 0x0021485601007387 */ /* 0x0003f00000100a00 */
[----:B------:R-:W-:Y:S01]  /*65080*/  STL.64 [R1+0x2130], R72 ;  /* 0x0021304801007387 */ /* 0x000fe20000100a00 */
[-C--:B-1----:R-:W-:Y:S03]  /*65090*/  HMMA.1688.F32.TF32 R84, R60, R94.reuse, R120 ;  /* 0x0000005e3c54723c */ /* 0x082fe60000081078 */
[----:B------:R1:W-:Y:S04]  /*650a0*/  STL.64 [R1+0x2138], R74 ;  /* 0x0021384a01007387 */ /* 0x0003e80000100a00 */
[----:B------:R-:W-:Y:S04]  /*650b0*/  STL.64 [R1+0x2120], R80 ;  /* 0x0021205001007387 */ /* 0x000fe80000100a00 */
[----:B------:R2:W-:Y:S01]  /*650c0*/  STL.64 [R1+0x2128], R82 ;  /* 0x0021285201007387 */ /* 0x0005e20000100a00 */
[-C--:B-1----:R-:W-:Y:S08]  /*650d0*/  HMMA.1688.F32.TF32 R72, R48, R94.reuse, R116 ;  /* 0x0000005e3048723c */ /* 0x082ff00000081074 */
[----:B--2---:R-:W-:Y:S03]  /*650e0*/  HMMA.1688.F32.TF32 R80, R64, R94, R112 ;  /* 0x0000005e4050723c */ /* 0x004fe60000081070 */
[----:B------:R-:W-:Y:S04]  /*650f0*/  STL.64 [R1+0x2110], R84 ;  /* 0x0021105401007387 */ /* 0x000fe80000100a00 */
[----:B------:R-:W-:Y:S01]  /*65100*/  STL.64 [R1+0x2118], R86 ;  /* 0x0021185601007387 */ /* 0x000fe20000100a00 */
[----:B------:R-:W-:Y:S01]  /*65110*/  MOV R118, R96 ;  /* 0x0000006000767202 */ /* 0x000fe20000000f00 */
[----:B------:R-:W-:-:S02]  /*65120*/  IMAD.MOV.U32 R119, RZ, RZ, R97 ;  /* 0x000000ffff777224 */ /* 0x000fc400078e0061 */
[----:B------:R-:W3:Y:S04]  /*65130*/  LDSM.16.M88.4 R92, [R0+0x9800] ;  /* 0x00980000005c783b */ /* 0x000ee80000000200 */
[----:B------:R-:W-:Y:S04]  /*65140*/  STL.64 [R1+0x2100], R72 ;  /* 0x0021004801007387 */ /* 0x000fe80000100a00 */
[----:B------:R3:W-:Y:S04]  /*65150*/  STL.64 [R1+0x2108], R74 ;  /* 0x0021084a01007387 */ /* 0x0007e80000100a00 */
[----:B------:R-:W-:Y:S04]  /*65160*/  STL.64 [R1+0x20f0], R80 ;  /* 0x0020f05001007387 */ /* 0x000fe80000100a00 */
[----:B------:R1:W-:Y:S04]  /*65170*/  STL.64 [R1+0x20f8], R82 ;  /* 0x0020f85201007387 */ /* 0x0003e80000100a00 */
[----:B------:R-:W2:Y:S04]  /*65180*/  LDL.LU R116, [R1+0x3f0] ;  /* 0x0003f00001747983 */ /* 0x000ea80000300800 */
[----:B------:R-:W2:Y:S04]  /*65190*/  LDL.LU R117, [R1+0x3f4] ;  /* 0x0003f40001757983 */ /* 0x000ea80000300800 */
[----:B------:R-:W4:Y:S04]  /*651a0*/  LDL.LU R96, [R1+0x57d4] ;  /* 0x0057d40001607983 */ /* 0x000f280000300800 */
        /* <DEDUP_REMOVED lines=21> */
[----:B------:R-:W2:Y:S04]  /*65300*/  LDL.LU.64 R192, [R1+0xc80] ;  /* 0x000c800001c07983 */ /* 0x000ea80000300a00 */
[----:B------:R-:W2:Y:S01]  /*65310*/  LDL.LU.64 R194, [R1+0xc88] ;  /* 0x000c880001c27983 */ /* 0x000ea20000300a00 */
[----:B------:R-:W-:-:S03]  /*65320*/  IMAD.MOV.U32 R112, RZ, RZ, R103 ;  /* 0x000000ffff707224 */ /* 0x000fc600078e0067 */
[----:B------:R-:W2:Y:S01]  /*65330*/  LDL.LU.64 R188, [R1+0x1de0] ;  /* 0x001de00001bc7983 */ /* 0x000ea20000300a00 */
[----:B------:R-:W-:-:S03]  /*65340*/  IMAD.MOV.U32 R113, RZ, RZ, R102 ;  /* 0x000000ffff717224 */ /* 0x000fc600078e0066 */
[----:B------:R-:W2:Y:S04]  /*65350*/  LDL.LU.64 R190, [R1+0x1de8] ;  /* 0x001de80001be7983 */ /* 0x000ea80000300a00 */
[----:B------:R-:W2:Y:S04]  /*65360*/  LDL.LU.64 R184, [R1+0xa70] ;  /* 0x000a700001b87983 */ /* 0x000ea80000300a00 */
[----:B------:R-:W2:Y:S04]  /*65370*/  LDL.LU.64 R186, [R1+0xa78] ;  /* 0x000a780001ba7983 */ /* 0x000ea80000300a00 */
[----:B------:R-:W2:Y:S04]  /*65380*/  LDL.LU R103, [R1+0x57cc] ;  /* 0x0057cc0001677983 */ /* 0x000ea80000300800 */
[----:B------:R-:W4:Y:S01]  /*65390*/  LDL.LU R102, [R1+0x57c8] ;  /* 0x0057c80001667983 */ /* 0x000f220000300800 */
[----:B------:R-:W-:-:S02]  /*653a0*/  IMAD.MOV.U32 R114, RZ, RZ, R99 ;  /* 0x000000ffff727224 */ /* 0x000fc400078e0063 */
[----:B------:R-:W-:Y:S01]  /*653b0*/  IMAD.MOV.U32 R115, RZ, RZ, R98 ;  /* 0x000000ffff737224 */ /* 0x000fe200078e0062 */
[----:B------:R-:W5:Y:S04]  /*653c0*/  LDL.LU R99, [R1+0x57c4] ;  /* 0x0057c40001637983 */ /* 0x000f680000300800 */
[----:B------:R-:W5:Y:S04]  /*653d0*/  LDL.LU R98, [R1+0x57c0] ;  /* 0x0057c00001627983 */ /* 0x000f680000300800 */
[----:B------:R-:W5:Y:S04]  /*653e0*/  LDL.LU R236, [R1+0x320] ;  /* 0x0003200001ec7983 */ /* 0x000f680000300800 */
[----:B------:R-:W5:Y:S01]  /*653f0*/  LDL.LU R237, [R1+0x324] ;  /* 0x0003240001ed7983 */ /* 0x000f620000300800 */
[----:B---3--:R-:W-:Y:S01]  /*65400*/  HMMA.1688.F32.TF32 R72, R4, R92, R76 ;  /* 0x0000005c0448723c */ /* 0x008fe2000008104c */
[----:B--2---:R-:W-:-:S02]  /*65410*/  IMAD.MOV.U32 R238, RZ, RZ, R103 ;  /* 0x000000ffffee7224 */ /* 0x004fc400078e0067 */
[----:B------:R-:W2:Y:S01]  /*65420*/  LDL.LU R103, [R1+0x57bc] ;  /* 0x0057bc0001677983 */ /* 0x000ea20000300800 */
[----:B----4-:R-:W-:-:S03]  /*65430*/  IMAD.MOV.U32 R239, RZ, RZ, R102 ;  /* 0x000000ffffef7224 */ /* 0x010fc600078e0066 */
[----:B------:R-:W3:Y:S04]  /*65440*/  LDL.LU R102, [R1+0x57b8] ;  /* 0x0057b80001667983 */ /* 0x000ee80000300800 */
[----:B------:R-:W4:Y:S04]  /*65450*/  LDL.LU.64 R152, [R1+0x1ba0] ;  /* 0x001ba00001987983 */ /* 0x000f280000300a00 */
[----:B------:R-:W4:Y:S09]  /*65460*/  LDL.LU.64 R154, [R1+0x1ba8] ;  /* 0x001ba800019a7983 */ /* 0x000f320000300a00 */
[----:B-1----:R-:W-:Y:S01]  /*65470*/  IMAD.MOV.U32 R82, RZ, RZ, R72 ;  /* 0x000000ffff527224 */ /* 0x002fe200078e0048 */
[----:B------:R-:W4:Y:S01]  /*65480*/  LDL.LU.64 R88, [R1+0x980] ;  /* 0x0009800001587983 */ /* 0x000f220000300a00 */
[----:B------:R-:W-:-:S03]  /*65490*/  IMAD.MOV.U32 R83, RZ, RZ, R73 ;  /* 0x000000ffff537224 */ /* 0x000fc600078e0049 */
[----:B------:R-:W4:Y:S01]  /*654a0*/  LDL.LU.64 R90, [R1+0x988] ;  /* 0x00098800015a7983 */ /* 0x000f220000300a00 */
[----:B------:R-:W-:-:S03]  /*654b0*/  IMAD.MOV.U32 R86, RZ, RZ, R74 ;  /* 0x000000ffff567224 */ /* 0x000fc600078e004a */
[----:B------:R-:W4:Y:S01]  /*654c0*/  LDL.LU.64 R76, [R1+0xf90] ;  /* 0x000f9000014c7983 */ /* 0x000f220000300a00 */
[----:B------:R-:W-:-:S03]  /*654d0*/  IMAD.MOV.U32 R87, RZ, RZ, R75 ;  /* 0x000000ffff577224 */ /* 0x000fc600078e004b */
[----:B------:R-:W4:Y:S04]  /*654e0*/  LDL.LU.64 R78, [R1+0xf98] ;  /* 0x000f9800014e7983 */ /* 0x000f280000300a00 */
[----:B------:R-:W4:Y:S04]  /*654f0*/  LDL.LU.64 R72, [R1+0x7f0] ;  /* 0x0007f00001487983 */ /* 0x000f280000300a00 */
[----:B------:R-:W4:Y:S04]  /*65500*/  LDL.LU.64 R74, [R1+0x7f8] ;  /* 0x0007f800014a7983 */ /* 0x000f280000300a00 */
[----:B------:R-:W4:Y:S04]  /*65510*/  LDL.LU R248, [R1+0x330] ;  /* 0x0003300001f87983 */ /* 0x000f280000300800 */
[----:B------:R-:W4:Y:S04]  /*65520*/  LDL.LU R249, [R1+0x334] ;  /* 0x0003340001f97983 */ /* 0x000f280000300800 */
[----:B------:R-:W4:Y:S04]  /*65530*/  LDL.LU R250, [R1+0x338] ;  /* 0x0003380001fa7983 */ /* 0x000f280000300800 */
[----:B------:R-:W4:Y:S01]  /*65540*/  LDL.LU R251, [R1+0x33c] ;  /* 0x00033c0001fb7983 */ /* 0x000f220000300800 */
[----:B-----5:R-:W-:-:S03]  /*65550*/  IMAD.MOV.U32 R204, RZ, RZ, R98 ;  /* 0x000000ffffcc7224 */ /* 0x020fc600078e0062 */
[----:B------:R-:W5:Y:S01]  /*65560*/  LDL.LU R244, [R1+0x340] ;  /* 0x0003400001f47983 */ /* 0x000f620000300800 */
[----:B------:R-:W-:-:S03]  /*65570*/  IMAD.MOV.U32 R205, RZ, RZ, R99 ;  /* 0x000000ffffcd7224 */ /* 0x000fc600078e0063 */
[----:B------:R-:W5:Y:S01]  /*65580*/  LDL.LU R245, [R1+0x344] ;  /* 0x0003440001f57983 */ /* 0x000f620000300800 */
[----:B--2---:R-:W-:Y:S02]  /*65590*/  IMAD.MOV.U32 R247, RZ, RZ, R103 ;  /* 0x000000fffff77224 */ /* 0x004fe400078e0067 */
[----:B---3--:R-:W-:Y:S02]  /*655a0*/  IMAD.MOV.U32 R246, RZ, RZ, R102 ;  /* 0x000000fffff67224 */ /* 0x008fe400078e0066 */
[----:B------:R-:W2:Y:S04]  /*655b0*/  LDL.LU R102, [R1+0x57b4] ;  /* 0x0057b40001667983 */ /* 0x000ea80000300800 */
[----:B------:R-:W2:Y:S04]  /*655c0*/  LDL.LU R103, [R1+0x57b0] ;  /* 0x0057b00001677983 */ /* 0x000ea80000300800 */
[----:B------:R-:W3:Y:S04]  /*655d0*/  LDL.LU R98, [R1+0x57ac] ;  /* 0x0057ac0001627983 */ /* 0x000ee80000300800 */
[----:B------:R-:W3:Y:S01]  /*655e0*/  LDL.LU R99, [R1+0x57a8] ;  /* 0x0057a80001637983 */ /* 0x000ee20000300800 */
[-C--:B------:R-:W-:Y:S08]  /*655f0*/  HMMA.1688.F32.TF32 R196, R8, R92.reuse, R192 ;  /* 0x0000005c08c4723c */ /* 0x080ff000000810c0 */
[-C--:B------:R-:W-:Y:S08]  /*65600*/  HMMA.1688.F32.TF32 R192, R12, R92.reuse, R188 ;  /* 0x0000005c0cc0723c */ /* 0x080ff000000810bc */
[-C--:B------:R-:W-:Y:S08]  /*65610*/  HMMA.1688.F32.TF32 R188, R16, R92.reuse, R184 ;  /* 0x0000005c10bc723c */ /* 0x080ff000000810b8 */
[-C--:B----4-:R-:W-:Y:S08]  /*65620*/  HMMA.1688.F32.TF32 R184, R20, R92.reuse, R152 ;  /* 0x0000005c14b8723c */ /* 0x090ff00000081098 */
[-C--:B------:R-:W-:Y:S08]  /*65630*/  HMMA.1688.F32.TF32 R152, R24, R92.reuse, R88 ;  /* 0x0000005c1898723c */ /* 0x080ff00000081058 */
[-C--:B------:R-:W-:Y:S08]  /*65640*/  HMMA.1688.F32.TF32 R76, R28, R92.reuse, R76 ;  /* 0x0000005c1c4c723c */ /* 0x080ff0000008104c */
        /* <DEDUP_REMOVED lines=15> */
[-C--:B---3--:R-:W-:Y:S08]  /*65740*/  HMMA.1688.F32.TF32 R72, R36, R98.reuse, R148 ;  /* 0x000000622448723c */ /* 0x088ff00000081094 */
[-C--:B-1----:R-:W-:Y:S08]  /*65750*/  HMMA.1688.F32.TF32 R76, R52, R98.reuse, R144 ;  /* 0x00000062344c723c */ /* 0x082ff00000081090 */
[-C--:B----4-:R-:W-:Y:S07]  /*65760*/  HMMA.1688.F32.TF32 R88, R40, R98.reuse, R140 ;  /* 0x000000622858723c */ /* 0x090fee000008108c */
[----:B------:R-:W-:Y:S04]  /*65770*/  STL.64 [R1+0x20d0], R72 ;  /* 0x0020d04801007387 */ /* 0x000fe80000100a00 */
[----:B------:R1:W-:Y:S02]  /*65780*/  STL.64 [R1+0x20d8], R74 ;  /* 0x0020d84a01007387 */ /* 0x0003e40000100a00 */
[-C--:B-1----:R-:W-:Y:S02]  /*65790*/  HMMA.1688.F32.TF32 R72, R56, R98.reuse, R136 ;  /* 0x000000623848723c */ /* 0x082fe40000081088 */
[----:B------:R1:W-:Y:S04]  /*657a0*/  STL.64 [R1+0x20c0], R76 ;  /* 0x0020c04c01007387 */ /* 0x0003e80000100a00 */
[----:B------:R3:W-:Y:S04]  /*657b0*/  STL.64 [R1+0x20c8], R78 ;  /* 0x0020c84e01007387 */ /* 0x0007e80000100a00 */
[----:B-1----:R-:W4:Y:S04]  /*657c0*/  LDL.LU.64 R76, [R1+0x2190] ;  /* 0x00219000014c7983 */ /* 0x002f280000300a00 */
[----:B------:R-:W-:Y:S04]  /*657d0*/  STL.64 [R1+0x20b0], R88 ;  /* 0x0020b05801007387 */ /* 0x000fe80000100a00 */
[----:B------:R-:W-:Y:S04]  /*657e0*/  STL.64 [R1+0x20b8], R90 ;  /* 0x0020b85a01007387 */ /* 0x000fe80000100a00 */
[----:B---3--:R-:W4:Y:S04]  /*657f0*/  LDL.LU.64 R78, [R1+0x2198] ;  /* 0x00219800014e7983 */ /* 0x008f280000300a00 */
        /* <DEDUP_REMOVED lines=15> */
[----:B---3--:R-:W3:Y:S01]  /*658f0*/  LDL.LU.64 R74, [R1+0x7e8] ;  /* 0x0007e800014a7983 */ /* 0x008ee20000300a00 */
[----:B-----5:R-:W-:Y:S01]  /*65900*/  HMMA.1688.F32.TF32 R88, R44, R98, R244 ;  /* 0x000000622c58723c */ /* 0x020fe200000810f4 */
[----:B------:R-:W-:Y:S01]  /*65910*/  MOV R206, R97 ;  /* 0x0000006100ce7202 */ /* 0x000fe20000000f00 */
[----:B------:R-:W-:-:S06]  /*65920*/  IMAD.MOV.U32 R207, RZ, RZ, R96 ;  /* 0x000000ffffcf7224 */ /* 0x000fcc00078e0060 */
[-C--:B------:R-:W-:Y:S08]  /*65930*/  HMMA.1688.F32.TF32 R192, R60, R98.reuse, R248 ;  /* 0x000000623cc0723c */ /* 0x080ff000000810f8 */
[-C--:B------:R-:W-:Y:S07]  /*65940*/  HMMA.1688.F32.TF32 R188, R48, R98.reuse, R236 ;  /* 0x0000006230bc723c */ /* 0x080fee00000810ec */
[----:B------:R-:W-:Y:S04]  /*65950*/  STL.64 [R1+0x2080], R88 ;  /* 0x0020805801007387 */ /* 0x000fe80000100a00 */
[----:B------:R1:W-:Y:S02]  /*65960*/  STL.64 [R1+0x2088], R90 ;  /* 0x0020885a01007387 */ /* 0x0003e40000100a00 */
[----:B-1----:R-:W-:Y:S02]  /*65970*/  HMMA.1688.F32.TF32 R88, R64, R98, R204 ;  /* 0x000000624058723c */ /* 0x002fe400000810cc */
[----:B------:R-:W4:Y:S04]  /*65980*/  LDSM.16.M88.4 R96, [R0+0x9c00] ;  /* 0x009c00000060783b */ /* 0x000f280000000200 */
[----:B------:R-:W-:Y:S04]  /*65990*/  STL.64 [R1+0x2070], R192 ;  /* 0x002070c001007387 */ /* 0x000fe80000100a00 */
[----:B------:R-:W-:Y:S04]  /*659a0*/  STL.64 [R1+0x2078], R194 ;  /* 0x002078c201007387 */ /* 0x000fe80000100a00 */
[----:B------:R-:W-:Y:S04]  /*659b0*/  STL.64 [R1+0x2060], R188 ;  /* 0x002060bc01007387 */ /* 0x000fe80000100a00 */
[----:B------:R-:W-:Y:S05]  /*659c0*/  STL.64 [R1+0x2068], R190 ;  /* 0x002068be01007387 */ /* 0x000fea0000100a00 */
[----:B------:R-:W-:Y:S04]  /*659d0*/  STL.64 [R1+0x2050], R88 ;  /* 0x0020505801007387 */ /* 0x000fe80000100a00 */
[----:B------:R-:W-:Y:S01]  /*659e0*/  STL.64 [R1+0x2058], R90 ;  /* 0x0020585a01007387 */ /* 0x000fe20000100a00 */
[-C--:B--2---:R-:W-:Y:S08]  /*659f0*/  HMMA.1688.F32.TF32 R120, R36, R102.reuse, R120 ;  /* 0x000000662478723c */ /* 0x084ff00000081078 */
[----:B------:R-:W-:Y:S08]  /*65a00*/  HMMA.1688.F32.TF32 R116, R52, R102, R116 ;  /* 0x000000663474723c */ /* 0x000ff00000081074 */
[-C--:B----4-:R-:W-:Y:S08]  /*65a10*/  HMMA.1688.F32.TF32 R184, R8, R96.reuse, R184 ;  /* 0x0000006008b8723c */ /* 0x090ff000000810b8 */
[-C--:B------:R-:W-:Y:S08]  /*65a20*/  HMMA.1688.F32.TF32 R152, R12, R96.reuse, R152 ;  /* 0x000000600c98723c */ /* 0x080ff00000081098 */
[-C--:B------:R-:W-:Y:S08]  /*65a30*/  HMMA.1688.F32.TF32 R148, R16, R96.reuse, R148 ;  /* 0x000000601094723c */ /* 0x080ff00000081094 */
[-C--:B------:R-:W-:Y:S08]  /*65a40*/  HMMA.1688.F32.TF32 R144, R20, R96.reuse, R144 ;  /* 0x000000601490723c */ /* 0x080ff00000081090 */
[-C--:B------:R-:W-:Y:S08]  /*65a50*/  HMMA.1688.F32.TF32 R140, R24, R96.reuse, R140 ;  /* 0x00000060188c723c */ /* 0x080ff0000008108c */
[-C--:B------:R-:W-:Y:S08]  /*65a60*/  HMMA.1688.F32.TF32 R136, R28, R96.reuse, R136 ;  /* 0x000000601c88723c */ /* 0x080ff00000081088 */
[----:B---3--:R-:W-:Y:S01]  /*65a70*/  HMMA.1688.F32.TF32 R72, R32, R96, R72 ;  /* 0x000000602048723c */ /* 0x008fe20000081048 */
        /* <DEDUP_REMOVED lines=13> */
[----:B------:R1:W-:Y:S02]  /*65b50*/  STL.64 [R1+0x11b8], R74 ;  /* 0x0011b84a01007387 */ /* 0x0003e40000100a00 */
[----:B-1----:R-:W-:Y:S02]  /*65b60*/  HMMA.1688.F32.TF32 R72, R40, R102, R112 ;  /* 0x000000662848723c */ /* 0x002fe40000081070 */
[----:B------:R1:W-:Y:S04]  /*65b70*/  STL.64 [R1+0x2040], R120 ;  /* 0x0020407801007387 */ /* 0x0003e80000100a00 */
[----:B------:R2:W-:Y:S04]  /*65b80*/  STL.64 [R1+0x2048], R122 ;  /* 0x0020487a01007387 */ /* 0x0005e80000100a00 */
[----:B-1----:R-:W3:Y:S04]  /*65b90*/  LDL.LU R120, [R1+0x390] ;  /* 0x0003900001787983 */ /* 0x002ee80000300800 */
[----:B------:R1:W-:Y:S04]  /*65ba0*/  STL.64 [R1+0x2020], R116 ;  /* 0x0020207401007387 */ /* 0x0003e80000100a00 */
[----:B------:R4:W-:Y:S05]  /*65bb0*/  STL.64 [R1+0x2028], R118 ;  /* 0x0020287601007387 */ /* 0x0009ea0000100a00 */
[----:B------:R-:W-:Y:S04]  /*65bc0*/  STL.64 [R1+0x2010], R72 ;  /* 0x0020104801007387 */ /* 0x000fe80000100a00 */
[----:B------:R5:W-:Y:S04]  /*65bd0*/  STL.64 [R1+0x2018], R74 ;  /* 0x0020184a01007387 */ /* 0x000be80000100a00 */
[----:B------:R-:W3:Y:S04]  /*65be0*/  LDL.LU R121, [R1+0x394] ;  /* 0x0003940001797983 */ /* 0x000ee80000300800 */
[----:B--2---:R-:W3:Y:S04]  /*65bf0*/  LDL.LU R122, [R1+0x398] ;  /* 0x00039800017a7983 */ /* 0x004ee80000300800 */
[----:B------:R-:W3:Y:S04]  /*65c00*/  LDL.LU R123, [R1+0x39c] ;  /* 0x00039c00017b7983 */ /* 0x000ee80000300800 */
[----:B------:R-:W2:Y:S04]  /*65c10*/  LDL.LU R184, [R1+0x3a0] ;  /* 0x0003a00001b87983 */ /* 0x000ea80000300800 */
[----:B------:R-:W2:Y:S04]  /*65c20*/  LDL.LU R185, [R1+0x3a4] ;  /* 0x0003a40001b97983 */ /* 0x000ea80000300800 */
[----:B------:R-:W2:Y:S04]  /*65c30*/  LDL.LU R186, [R1+0x3a8] ;  /* 0x0003a80001ba7983 */ /* 0x000ea80000300800 */
[----:B------:R-:W2:Y:S04]  /*65c40*/  LDL.LU R187, [R1+0x3ac] ;  /* 0x0003ac0001bb7983 */ /* 0x000ea80000300800 */
        /* <DEDUP_REMOVED lines=11> */
[----:B------:R-:W5:Y:S01]  /*65d00*/  LDL.LU R207, [R1+0x3bc] ;  /* 0x0003bc0001cf7983 */ /* 0x000f620000300800 */
[----:B------:R-:W-:Y:S03]  /*65d10*/  HMMA.1688.F32.TF32 R188, R4, R96, R76 ;  /* 0x0000006004bc723c */ /* 0x000fe6000008104c */
[----:B------:R-:W5:Y:S04]  /*65d20*/  LDL.LU R136, [R1+0x430] ;  /* 0x0004300001887983 */ /* 0x000f680000300800 */
[----:B------:R-:W5:Y:S04]  /*65d30*/  LDL.LU R137, [R1+0x434] ;  /* 0x0004340001897983 */ /* 0x000f680000300800 */
[----:B------:R-:W5:Y:S04]  /*65d40*/  LDL.LU R138, [R1+0x438] ;  /* 0x00043800018a7983 */ /* 0x000f680000300800 */
[----:B------:R-:W5:Y:S04]  /*65d50*/  LDL.LU R139, [R1+0x43c] ;  /* 0x00043c00018b7983 */ /* 0x000f680000300800 */
[----:B------:R-:W5:Y:S04]  /*65d60*/  LDL.LU R140, [R1+0x440] ;  /* 0x00044000018c7983 */ /* 0x000f680000300800 */
[----:B------:R-:W5:Y:S01]  /*65d70*/  LDL.LU R141, [R1+0x444] ;  /* 0x00044400018d7983 */ /* 0x000f620000300800 */
[----:B------:R-:W-:-:S02]  /*65d80*/  IMAD.MOV.U32 R90, RZ, RZ, R188 ;  /* 0x000000ffff5a7224 */ /* 0x000fc400078e00bc */
[----:B------:R-:W-:Y:S01]  /*65d90*/  IMAD.MOV.U32 R91, RZ, RZ, R189 ;  /* 0x000000ffff5b7224 */ /* 0x000fe200078e00bd */
[----:B------:R-:W5:Y:S01]  /*65da0*/  LDL.LU R142, [R1+0x448] ;  /* 0x00044800018e7983 */ /* 0x000f620000300800 */
[----:B------:R-:W-:Y:S02]  /*65db0*/  IMAD.MOV.U32 R78, RZ, RZ, R190 ;  /* 0x000000ffff4e7224 */ /* 0x000fe400078e00be */
[----:B------:R-:W-:Y:S01]  /*65dc0*/  IMAD.MOV.U32 R79, RZ, RZ, R191 ;  /* 0x000000ffff4f7224 */ /* 0x000fe200078e00bf */
        /* <DEDUP_REMOVED lines=19> */
[----:B----4-:R-:W4:Y:S04]  /*65f00*/  LDL.LU R118, [R1+0x428] ;  /* 0x0004280001767983 */ /* 0x010f280000300800 */
[----:B------:R-:W4:Y:S01]  /*65f10*/  LDL.LU R119, [R1+0x42c] ;  /* 0x00042c0001777983 */ /* 0x000f220000300800 */
[-C--:B--2---:R-:W-:Y:S08]  /*65f20*/  HMMA.1688.F32.TF32 R184, R48, R102.reuse, R184 ;  /* 0x0000006630b8723c */ /* 0x084ff000000810b8 */
[-C--:B---3--:R-:W-:Y:S08]  /*65f30*/  HMMA.1688.F32.TF32 R188, R44, R102.reuse, R236 ;  /* 0x000000662cbc723c */ /* 0x088ff000000810ec */
[-C--:B-----5:R-:W-:Y:S08]  /*65f40*/  HMMA.1688.F32.TF32 R192, R56, R102.reuse, R248 ;  /* 0x0000006638c0723c */ /* 0x0a0ff000000810f8 */
[-C--:B------:R-:W-:Y:S11]  /*65f50*/  HMMA.1688.F32.TF32 R72, R60, R102.reuse, R204 ;  /* 0x000000663c48723c */ /* 0x080ff600000810cc */
[----:B------:R-:W-:Y:S04]  /*65f60*/  @!UPT UIADD3 URZ, URZ, URZ, URZ ;  /* 0x0000003f3f3ff290 */ /* 0x000fe8000fffe03f */
[----:B------:R-:W-:Y:S04]  /*65f70*/  STL.64 [R1+0x2000], R192 ;  /* 0x002000c001007387 */ /* 0x000fe80000100a00 */
[----:B------:R-:W-:Y:S04]  /*65f80*/  STL.64 [R1+0x2008], R194 ;  /* 0x002008c201007387 */ /* 0x000fe80000100a00 */
[----:B------:R-:W-:Y:S04]  /*65f90*/  STL.64 [R1+0x1ff0], R188 ;  /* 0x001ff0bc01007387 */ /* 0x000fe80000100a00 */
[----:B------:R-:W-:Y:S04]  /*65fa0*/  STL.64 [R1+0x1ff8], R190 ;  /* 0x001ff8be01007387 */ /* 0x000fe80000100a00 */
[----:B------:R1:W-:Y:S01]  /*65fb0*/  STL.64 [R1+0x1fe0], R72 ;  /* 0x001fe04801007387 */ /* 0x0003e20000100a00 */
[----:B------:R-:W-:Y:S03]  /*65fc0*/  HMMA.1688.F32.TF32 R120, R64, R102, R120 ;  /* 0x000000664078723c */ /* 0x000fe60000081078 */
[----:B------:R2:W-:Y:S04]  /*65fd0*/  STL.64 [R1+0x1fe8], R74 ;  /* 0x001fe84a01007387 */ /* 0x0005e80000100a00 */
[----:B-1----:R-:W3:Y:S04]  /*65fe0*/  LDL.LU.64 R72, [R1+0x2230] ;  /* 0x0022300001487983 */ /* 0x002ee80000300a00 */
[----:B------:R-:W-:Y:S04]  /*65ff0*/  STL.64 [R1+0x1fd0], R184 ;  /* 0x001fd0b801007387 */ /* 0x000fe80000100a00 */
[----:B------:R-:W-:Y:S04]  /*66000*/  STL.64 [R1+0x1fd8], R186 ;  /* 0x001fd8ba01007387 */ /* 0x000fe80000100a00 */
[----:B--2---:R-:W3:Y:S04]  /*66010*/  LDL.LU.64 R74, [R1+0x2238] ;  /* 0x00223800014a7983 */ /* 0x004ee80000300a00 */
[----:B------:R1:W-:Y:S04]  /*66020*/  STL.64 [R1+0x1fc0], R120 ;  /* 0x001fc07801007387 */ /* 0x0003e80000100a00 */
[----:B------:R2:W-:Y:S04]  /*66030*/  STL.64 [R1+0x1fc8], R122 ;  /* 0x001fc87a01007387 */ /* 0x0005e80000100a00 */
[----:B------:R-:W5:Y:S04]  /*66040*/  LDL.LU.64 R236, [R1+0xcb0] ;  /* 0x000cb00001ec7983 */ /* 0x000f680000300a00 */
[----:B------:R-:W5:Y:S04]  /*66050*/  LDL.LU.64 R238, [R1+0xcb8] ;  /* 0x000cb80001ee7983 */ /* 0x000f680000300a00 */
        /* <DEDUP_REMOVED lines=8> */
[----:B-1----:R-:W-:-:S03]  /*660e0*/  IMAD.MOV.U32 R120, RZ, RZ, R106 ;  /* 0x000000ffff787224 */ /* 0x002fc600078e006a */
[----:B------:R-:W4:Y:S01]  /*660f0*/  LDL.LU.64 R188, [R1+0x1a90] ;  /* 0x001a900001bc7983 */ /* 0x000f220000300a00 */
[----:B------:R-:W-:-:S03]  /*66100*/  IMAD.MOV.U32 R121, RZ, RZ, R107 ;  /* 0x000000ffff797224 */ /* 0x000fc600078e006b */
[----:B------:R-:W4:Y:S04]  /*66110*/  LDL.LU.64 R190, [R1+0x1a98] ;  /* 0x001a980001be7983 */ /* 0x000f280000300a00 */
[----:B------:R-:W4:Y:S04]  /*66120*/  LDL.LU.64 R184, [R1+0x7d0] ;  /* 0x0007d00001b87983 */ /* 0x000f280000300a00 */
[----:B------:R-:W4:Y:S04]  /*66130*/  LDL.LU.64 R186, [R1+0x7d8] ;  /* 0x0007d80001ba7983 */ /* 0x000f280000300a00 */
[----:B------:R-:W4:Y:S04]  /*66140*/  LDL.LU R106, [R1+0x57a4] ;  /* 0x0057a400016a7983 */ /* 0x000f280000300800 */
[----:B------:R-:W4:Y:S01]  /*66150*/  LDL.LU R107, [R1+0x57a0] ;  /* 0x0057a000016b7983 */ /* 0x000f220000300800 */
[----:B--2---:R-:W-:-:S02]  /*66160*/  IMAD.MOV.U32 R122, RZ, RZ, R101 ;  /* 0x000000ffff7a7224 */ /* 0x004fc400078e0065 */
[----:B------:R-:W-:Y:S02]  /*66170*/  IMAD.MOV.U32 R123, RZ, RZ, R100 ;  /* 0x000000ffff7b7224 */ /* 0x000fe400078e0064 */
[----:B------:R-:W3:Y:S02]  /*66180*/  LDSM.16.M88.4 R100, [R0+0xa000] ;  /* 0x00a000000064783b */ /* 0x000ee40000000200 */
[-C--:B---3--:R-:W-:Y:S11]  /*66190*/  HMMA.1688.F32.TF32 R244, R4, R100.reuse, R72 ;  /* 0x0000006404f4723c */ /* 0x088ff60000081048 */
[----:B------:R-:W-:Y:S11]  /*661a0*/  @!UPT UIADD3 URZ, URZ, URZ, URZ ;  /* 0x0000003f3f3ff290 */ /* 0x000ff6000fffe03f */
[----:B------:R-:W-:Y:S02]  /*661b0*/  @!UPT UIADD3 URZ, URZ, URZ, URZ ;  /* 0x0000003f3f3ff290 */ /* 0x000fe4000fffe03f */
[----:B------:R-:W-:Y:S01]  /*661c0*/  IMAD.MOV.U32 R68, RZ, RZ, R244 ;  /* 0x000000ffff447224 */ /* 0x000fe200078e00f4 */
[----:B------:R-:W-:Y:S01]  /*661d0*/  MOV R75, R246 ;  /* 0x000000f6004b7202 */ /* 0x000fe20000000f00 */
[----:B------:R-:W-:Y:S02]  /*661e0*/  IMAD.MOV.U32 R69, RZ, RZ, R245 ;  /* 0x000000ffff457224 */ /* 0x000fe400078e00f5 */
[----:B------:R-:W-:Y:S02]  /*661f0*/  IMAD.MOV.U32 R74, RZ, RZ, R247 ;  /* 0x000000ffff4a7224 */ /* 0x000fe400078e00f7 */
[-C--:B-----5:R-:W-:Y:S08]  /*66200*/  HMMA.1688.F32.TF32 R244, R8, R100.reuse, R236 ;  /* 0x0000006408f4723c */ /* 0x0a0ff000000810ec */
[-C--:B----4-:R-:W-:Y:S08]  /*66210*/  HMMA.1688.F32.TF32 R236, R12, R100.reuse, R204 ;  /* 0x000000640cec723c */ /* 0x090ff000000810cc */
[-C--:B------:R-:W-:Y:S08]  /*66220*/  HMMA.1688.F32.TF32 R204, R16, R100.reuse, R200 ;  /* 0x0000006410cc723c */ /* 0x080ff000000810c8 */
[-C--:B------:R-:W-:Y:S08]  /*66230*/  HMMA.1688.F32.TF32 R200, R20, R100.reuse, R196 ;  /* 0x0000006414c8723c */ /* 0x080ff000000810c4 */
[-C--:B------:R-:W-:Y:S08]  /*66240*/  HMMA.1688.F32.TF32 R196, R24, R100.reuse, R192 ;  /* 0x0000006418c4723c */ /* 0x080ff000000810c0 */
[-C--:B------:R-:W-:Y:S08]  /*66250*/  HMMA.1688.F32.TF32 R192, R28, R100.reuse, R188 ;  /* 0x000000641cc0723c */ /* 0x080ff000000810bc */
[----:B------:R-:W-:Y:S08]  /*66260*/  HMMA.1688.F32.TF32 R188, R32, R100, R184 ;  /* 0x0000006420bc723c */ /* 0x000ff000000810b8 */
[-C--:B------:R-:W-:Y:S01]  /*66270*/  HMMA.1688.F32.TF32 R184, R36, R106.reuse, R152 ;  /* 0x0000006a24b8723c */ /* 0x080fe20000081098 */
[----:B------:R-:W-:Y:S07]  /*66280*/  STL.64 [R1+0xc80], R244 ;  /* 0x000c80f401007387 */ /* 0x000fee0000100a00 */
        /* <DEDUP_REMOVED lines=12> */
[-C--:B------:R-:W-:Y:S03]  /*66350*/  HMMA.1688.F32.TF32 R148, R40, R106.reuse, R112 ;  /* 0x0000006a2894723c */ /* 0x080fe60000081070 */
[----:B------:R-:W-:Y:S04]  /*66360*/  STL.64 [R1+0xfd0], R188 ;  /* 0x000fd0bc01007387 */ /* 0x000fe80000100a00 */
[----:B------:R-:W-:Y:S04]  /*66370*/  STL.64 [R1+0xfd8], R190 ;  /* 0x000fd8be01007387 */ /* 0x000fe80000100a00 */
[----:B------:R-:W-:Y:S04]  /*66380*/  STL.64 [R1+0x1fb0], R184 ;  /* 0x001fb0b801007387 */ /* 0x000fe80000100a00 */
[----:B------:R-:W-:Y:S04]  /*66390*/  STL.64 [R1+0x1fb8], R186 ;  /* 0x001fb8ba01007387 */ /* 0x000fe80000100a00 */
[----:B------:R-:W2:Y:S04]  /*663a0*/  LDL.LU.64 R112, [R1+0x2580] ;  /* 0x0025800001707983 */ /* 0x000ea80000300a00 */
[----:B------:R-:W-:Y:S04]  /*663b0*/  STL.64 [R1+0x1fa0], R152 ;  /* 0x001fa09801007387 */ /* 0x000fe80000100a00 */
[----:B------:R-:W-:Y:S04]  /*663c0*/  STL.64 [R1+0x1fa8], R154 ;  /* 0x001fa89a01007387 */ /* 0x000fe80000100a00 */
[----:B------:R-:W2:Y:S04]  /*663d0*/  LDL.LU.64 R114, [R1+0x2588] ;  /* 0x0025880001727983 */ /* 0x000ea80000300a00 */
[----:B------:R-:W-:Y:S04]  /*663e0*/  STL.64 [R1+0x1f90], R148 ;  /* 0x001f909401007387 */ /* 0x000fe80000100a00 */
[----:B------:R1:W-:Y:S01]  /*663f0*/  STL.64 [R1+0x1f98], R150 ;  /* 0x001f989601007387 */ /* 0x0003e20000100a00 */
[-C--:B------:R-:W-:Y:S08]  /*66400*/  HMMA.1688.F32.TF32 R116, R48, R106.reuse, R116 ;  /* 0x0000006a3074723c */ /* 0x080ff00000081074 */
[-C--:B-1----:R-:W-:Y:S08]  /*66410*/  HMMA.1688.F32.TF32 R148, R56, R106.reuse, R144 ;  /* 0x0000006a3894723c */ /* 0x082ff00000081090 */
[-C--:B------:R-:W-:Y:S08]  /*66420*/  HMMA.1688.F32.TF32 R144, R44, R106.reuse, R140 ;  /* 0x0000006a2c90723c */ /* 0x080ff0000008108c */
[----:B------:R-:W-:Y:S07]  /*66430*/  HMMA.1688.F32.TF32 R140, R60, R106, R136 ;  /* 0x0000006a3c8c723c */ /* 0x000fee0000081088 */
[----:B------:R-:W-:Y:S04]  /*66440*/  STL.64 [R1+0x1f70], R148 ;  /* 0x001f709401007387 */ /* 0x000fe80000100a00 */
[----:B------:R-:W-:Y:S04]  /*66450*/  STL.64 [R1+0x1f78], R150 ;  /* 0x001f789601007387 */ /* 0x000fe80000100a00 */
[----:B------:R-:W-:Y:S04]  /*66460*/  STL.64 [R1+0x1f60], R144 ;  /* 0x001f609001007387 */ /* 0x000fe80000100a00 */
[----:B------:R-:W-:Y:S04]  /*66470*/  STL.64 [R1+0x1f68], R146 ;  /* 0x001f689201007387 */ /* 0x000fe80000100a00 */
[----:B------:R-:W3:Y:S04]  /*66480*/  LDL.LU R136, [R1+0x580] ;  /* 0x0005800001887983 */ /* 0x000ee80000300800 */
[----:B------:R-:W-:Y:S04]  /*66490*/  STL.64 [R1+0x1f40], R140 ;  /* 0x001f408c01007387 */ /* 0x000fe80000100a00 */
[----:B------:R-:W-:Y:S04]  /*664a0*/  STL.64 [R1+0x1f48], R142 ;  /* 0x001f488e01007387 */ /* 0x000fe80000100a00 */
[----:B------:R1:W-:Y:S04]  /*664b0*/  STL.64 [R1+0x1f30], R116 ;  /* 0x001f307401007387 */ /* 0x0003e80000100a00 */
[----:B------:R4:W-:Y:S04]  /*664c0*/  STL.64 [R1+0x1f38], R118 ;  /* 0x001f387601007387 */ /* 0x0009e80000100a00 */
[----:B------:R-:W3:Y:S04]  /*664d0*/  LDL.LU R137, [R1+0x584] ;  /* 0x0005840001897983 */ /* 0x000ee80000300800 */
[----:B------:R-:W3:Y:S01]  /*664e0*/  LDL.LU R138, [R1+0x588] ;  /* 0x00058800018a7983 */ /* 0x000ee20000300800 */
[----:B-1----:R-:W-:-:S02]  /*664f0*/  IMAD.MOV.U32 R116, RZ, RZ, R110 ;  /* 0x000000ffff747224 */ /* 0x002fc400078e006e */
[----:B------:R-:W-:Y:S01]  /*66500*/  IMAD.MOV.U32 R117, RZ, RZ, R111 ;  /* 0x000000ffff757224 */ /* 0x000fe200078e006f */
[----:B------:R-:W3:Y:S04]  /*66510*/  LDL.LU R139, [R1+0x58c] ;  /* 0x00058c00018b7983 */ /* 0x000ee80000300800 */
[----:B------:R-:W5:Y:S04]  /*66520*/  LDL.LU R110, [R1+0x579c] ;  /* 0x00579c00016e7983 */ /* 0x000f680000300800 */
[----:B------:R-:W3:Y:S01]  /*66530*/  LDL.LU R111, [R1+0x5798] ;  /* 0x00579800016f7983 */ /* 0x000ee20000300800 */
[----:B----4-:R-:W-:Y:S01]  /*66540*/  IMAD.MOV.U32 R118, RZ, RZ, R105 ;  /* 0x000000ffff767224 */ /* 0x010fe200078e0069 */
[----:B------:R-:W-:Y:S01]  /*66550*/  HMMA.1688.F32.TF32 R120, R64, R106, R120 ;  /* 0x0000006a4078723c */ /* 0x000fe20000081078 */
[----:B------:R-:W-:-:S02]  /*66560*/  IMAD.MOV.U32 R119, RZ, RZ, R104 ;  /* 0x000000ffff777224 */ /* 0x000fc400078e0068 */
[----:B------:R-:W1:Y:S04]  /*66570*/  LDSM.16.M88.4 R104, [R0+0xa400] ;  /* 0x00a400000068783b */ /* 0x000e680000000200 */
[----:B-1----:R-:W-:Y:S11]  /*66580*/  STL [R1+0x5504], R106 ;  /* 0x0055046a01007387 */ /* 0x002ff60000100800 */
[----:B------:R-:W-:Y:S05]  /*66590*/  @!UPT UIADD3 URZ, URZ, URZ, URZ ;  /* 0x0000003f3f3ff290 */ /* 0x000fea000fffe03f */
[----:B------:R-:W-:Y:S04]  /*665a0*/  STL.64 [R1+0x1f20], R120 ;  /* 0x001f207801007387 */ /* 0x000fe80000100a00 */
[----:B------:R-:W-:Y:S04]  /*665b0*/  STL.64 [R1+0x1f28], R122 ;  /* 0x001f287a01007387 */ /* 0x000fe80000100a00 */
[----:B------:R-:W-:Y:S04]  /*665c0*/  STL [R1+0x5500], R107 ;  /* 0x0055006b01007387 */ /* 0x000fe80000100800 */
[----:B------:R-:W4:Y:S01]  /*665d0*/  LDL.LU R236, [R1+0x4a0] ;  /* 0x0004a00001ec7983 */ /* 0x000f220000300800 */
[----:B--2---:R-:W-:Y:S11]  /*665e0*/  HMMA.1688.F32.TF32 R112, R4, R104, R112 ;  /* 0x000000680470723c */ /* 0x004ff60000081070 */
[----:B------:R-:W-:Y:S11]  /*665f0*/  @!UPT UIADD3 URZ, URZ, URZ, URZ ;  /* 0x0000003f3f3ff290 */ /* 0x000ff6000fffe03f */
[----:B------:R-:W-:Y:S01]  /*66600*/  @!UPT UIADD3 URZ, URZ, URZ, URZ ;  /* 0x0000003f3f3ff290 */ /* 0x000fe2000fffe03f */
[----:B------:R1:W-:Y:S04]  /*66610*/  STL.64 [R1+0xba0], R112 ;  /* 0x000ba07001007387 */ /* 0x0003e80000100a00 */
[----:B------:R2:W-:Y:S04]  /*66620*/  STL.64 [R1+0xba8], R114 ;  /* 0x000ba87201007387 */ /* 0x0005e80000100a00 */
        /* <DEDUP_REMOVED lines=29> */
[----:B-1----:R-:W4:Y:S04]  /*66800*/  LDL.LU R112, [R1+0x4f0] ;  /* 0x0004f00001707983 */ /* 0x002f280000300800 */
[----:B------:R-:W4:Y:S04]  /*66810*/  LDL.LU R113, [R1+0x4f4] ;  /* 0x0004f40001717983 */ /* 0x000f280000300800 */
[----:B--2---:R-:W2:Y:S04]  /*66820*/  LDL.LU R114, [R1+0x4f8] ;  /* 0x0004f80001727983 */ /* 0x004ea80000300800 */
[----:B------:R-:W2:Y:S01]  /*66830*/  LDL.LU R115, [R1+0x4fc] ;  /* 0x0004fc0001737983 */ /* 0x000ea20000300800 */
[----:B---3--:R-:W-:-:S03]  /*66840*/  IMAD.MOV.U32 R204, RZ, RZ, R111 ;  /* 0x000000ffffcc7224 */ /* 0x008fc600078e006f */
[----:B------:R-:W3:Y:S01]  /*66850*/  LDL.LU R120, [R1+0x500] ;  /* 0x0005000001787983 */ /* 0x000ee20000300800 */
[----:B-----5:R-:W-:-:S03]  /*66860*/  IMAD.MOV.U32 R205, RZ, RZ, R110 ;  /* 0x000000ffffcd7224 */ /* 0x020fc600078e006e */
[----:B------:R-:W3:Y:S04]  /*66870*/  LDL.LU R121, [R1+0x504] ;  /* 0x0005040001797983 */ /* 0x000ee80000300800 */
[----:B------:R-:W3:Y:S04]  /*66880*/  LDL.LU R122, [R1+0x508] ;  /* 0x00050800017a7983 */ /* 0x000ee80000300800 */
[----:B------:R-:W3:Y:S04]  /*66890*/  LDL.LU R123, [R1+0x50c] ;  /* 0x00050c00017b7983 */ /* 0x000ee80000300800 */
[----:B------:R-:W5:Y:S04]  /*668a0*/  LDL.LU R111, [R1+0x5794] ;  /* 0x00579400016f7983 */ /* 0x000f680000300800 */
[----:B------:R-:W2:Y:S01]  /*668b0*/  LDL.LU R110, [R1+0x5790] ;  /* 0x00579000016e7983 */ /* 0x000ea20000300800 */
[-C--:B----4-:R-:W-:Y:S08]  /*668c0*/  HMMA.1688.F32.TF32 R192, R8, R104.reuse, R192 ;  /* 0x0000006808c0723c */ /* 0x090ff000000810c0 */
[-C--:B------:R-:W-:Y:S11]  /*668d0*/  HMMA.1688.F32.TF32 R188, R12, R104.reuse, R188 ;  /* 0x000000680cbc723c */ /* 0x080ff600000810bc */
[----:B------:R-:W-:Y:S04]  /*668e0*/  @!UPT UIADD3 URZ, URZ, URZ, URZ ;  /* 0x0000003f3f3ff290 */ /* 0x000fe8000fffe03f */
[----:B------:R1:W-:Y:S04]  /*668f0*/  STL.64 [R1+0xb90], R192 ;  /* 0x000b90c001007387 */ /* 0x0003e80000100a00 */
[----:B------:R4:W-:Y:S01]  /*66900*/  STL.64 [R1+0xb98], R194 ;  /* 0x000b98c201007387 */ /* 0x0009e20000100a00 */
[-C--:B------:R-:W-:Y:S08]  /*66910*/  HMMA.1688.F32.TF32 R184, R16, R104.reuse, R184 ;  /* 0x0000006810b8723c */ /* 0x080ff000000810b8 */
[-C--:B------:R-:W-:Y:S08]  /*66920*/  HMMA.1688.F32.TF32 R152, R20, R104.reuse, R152 ;  /* 0x000000681498723c */ /* 0x080ff00000081098 */
[-C--:B------:R-:W-:Y:S08]  /*66930*/  HMMA.1688.F32.TF32 R148, R24, R104.reuse, R148 ;  /* 0x000000681894723c */ /* 0x080ff00000081094 */
[-C--:B------:R-:W-:Y:S08]  /*66940*/  HMMA.1688.F32.TF32 R144, R28, R104.reuse, R144 ;  /* 0x000000681c90723c */ /* 0x080ff00000081090 */
[----:B------:R-:W-:Y:S01]  /*66950*/  HMMA.1688.F32.TF32 R140, R32, R104, R140 ;  /* 0x00000068208c723c */ /* 0x000fe2000008108c */
[----:B------:R1:W-:Y:S04]  /*66960*/  STL.64 [R1+0xb80], R188 ;  /* 0x000b80bc01007387 */ /* 0x0003e80000100a00 */
[----:B------:R1:W-:Y:S04]  /*66970*/  STL.64 [R1+0xb88], R190 ;  /* 0x000b88be01007387 */ /* 0x0003e80000100a00 */
[----:B------:R1:W-:Y:S04]  /*66980*/  STL.64 [R1+0xb70], R184 ;  /* 0x000b70b801007387 */ /* 0x0003e80000100a00 */
[----:B------:R1:W-:Y:S04]  /*66990*/  STL.64 [R1+0xb78], R186 ;  /* 0x000b78ba01007387 */ /* 0x0003e80000100a00 */
[----:B------:R1:W-:Y:S04]  /*669a0*/  STL.64 [R1+0xb60], R152 ;  /* 0x000b609801007387 */ /* 0x0003e80000100a00 */
[----:B------:R1:W-:Y:S04]  /*669b0*/  STL.64 [R1+0xb68], R154 ;  /* 0x000b689a01007387 */ /* 0x0003e80000100a00 */
[----:B------:R1:W-:Y:S04]  /*669c0*/  STL.64 [R1+0xbd0], R148 ;  /* 0x000bd09401007387 */ /* 0x0003e80000100a00 */
[----:B------:R1:W-:Y:S04]  /*669d0*/  STL.64 [R1+0xbd8], R150 ;  /* 0x000bd89601007387 */ /* 0x0003e80000100a00 */
[----:B------:R-:W3:Y:S04]  /*669e0*/  LDL.LU R104, [R1+0x4e0] ;  /* 0x0004e00001687983 */ /* 0x000ee80000300800 */
[----:B------:R1:W-:Y:S04]  /*669f0*/  STL.64 [R1+0xb30], R144 ;  /* 0x000b309001007387 */ /* 0x0003e80000100a00 */
[----:B------:R1:W-:Y:S01]  /*66a00*/  STL.64 [R1+0xb38], R146 ;  /* 0x000b389201007387 */ /* 0x0003e20000100a00 */
[----:B--2---:R-:W-:-:S03]  /*66a10*/  IMAD.MOV.U32 R106, RZ, RZ, R110 ;  /* 0x000000ffff6a7224 */ /* 0x004fc600078e006e */
[----:B------:R2:W-:Y:S01]  /*66a20*/  STL.64 [R1+0xd00], R140 ;  /* 0x000d008c01007387 */ /* 0x0005e20000100a00 */
[----:B-----5:R-:W-:-:S03]  /*66a30*/  IMAD.MOV.U32 R107, RZ, RZ, R111 ;  /* 0x000000ffff6b7224 */ /* 0x020fc600078e006f */
[----:B------:R5:W-:Y:S04]  /*66a40*/  STL.64 [R1+0xd08], R142 ;  /* 0x000d088e01007387 */ /* 0x000be80000100a00 */
[----:B------:R-:W3:Y:S04]  /*66a50*/  LDL.LU R105, [R1+0x4e4] ;  /* 0x0004e40001697983 */ /* 0x000ee80000300800 */
[----:B------:R-:W3:Y:S04]  /*66a60*/  LDL.LU R110, [R1+0x578c] ;  /* 0x00578c00016e7983 */ /* 0x000ee80000300800 */
[----:B------:R-:W3:Y:S04]  /*66a70*/  LDL.LU R111, [R1+0x5788] ;  /* 0x00578800016f7983 */ /* 0x000ee80000300800 */
[----:B------:R-:W3:Y:S04]  /*66a80*/  LDL.LU.64 R196, [R1+0x2610] ;  /* 0x0026100001c47983 */ /* 0x000ee80000300a00 */
[----:B------:R-:W3:Y:S04]  /*66a90*/  LDL.LU.64 R198, [R1+0x2618] ;  /* 0x0026180001c67983 */ /* 0x000ee80000300a00 */
[----:B-1----:R-:W3:Y:S04]  /*66aa0*/  LDL.LU.64 R192, [R1+0xf80] ;  /* 0x000f800001c07983 */ /* 0x002ee80000300a00 */
[----:B----4-:R-:W4:Y:S04]  /*66ab0*/  LDL.LU.64 R194, [R1+0xf88] ;  /* 0x000f880001c27983 */ /* 0x010f280000300a00 */
        /* <DEDUP_REMOVED lines=10> */
[----:B--2---:R-:W2:Y:S04]  /*66b60*/  LDL.LU.64 R140, [R1+0x7b0] ;  /* 0x0007b000018c7983 */ /* 0x004ea80000300a00 */
[----:B-----5:R-:W2:Y:S01]  /*66b70*/  LDL.LU.64 R142, [R1+0x7b8] ;  /* 0x0007b800018e7983 */ /* 0x020ea20000300a00 */
[----:B------:R-:W-:-:S02]  /*66b80*/  IMAD.MOV.U32 R206, RZ, RZ, R109 ;  /* 0x000000ffffce7224 */ /* 0x000fc400078e006d */
[----:B------:R-:W-:Y:S01]  /*66b90*/  IMAD.MOV.U32 R207, RZ, RZ, R108 ;  /* 0x000000ffffcf7224 */ /* 0x000fe200078e006c */
[-C--:B---3--:R-:W-:Y:S08]  /*66ba0*/  HMMA.1688.F32.TF32 R120, R36, R110.reuse, R120 ;  /* 0x0000006e2478723c */ /* 0x088ff00000081078 */
[-C--:B------:R-:W-:Y:S11]  /*66bb0*/  HMMA.1688.F32.TF32 R112, R52, R110.reuse, R112 ;  /* 0x0000006e3470723c */ /* 0x080ff60000081070 */
[----:B------:R-:W-:Y:S04]  /*66bc0*/  @!UPT UIADD3 URZ, URZ, URZ, URZ ;  /* 0x0000003f3f3ff290 */ /* 0x000fe8000fffe03f */
[----:B------:R-:W-:Y:S04]  /*66bd0*/  STL.64 [R1+0x1f00], R120 ;  /* 0x001f007801007387 */ /* 0x000fe80000100a00 */
[----:B------:R1:W-:Y:S04]  /*66be0*/  STL.64 [R1+0x1f08], R122 ;  /* 0x001f087a01007387 */ /* 0x0003e80000100a00 */
[----:B-1----:R-:W3:Y:S04]  /*66bf0*/  LDL.LU.64 R122, [R1+0x5780] ;  /* 0x00578000017a7983 */ /* 0x002ee80000300a00 */
[----:B------:R-:W5:Y:S04]  /*66c00*/  LDL.LU.64 R120, [R1+0x5778] ;  /* 0x0057780001787983 */ /* 0x000f680000300a00 */
[----:B------:R-:W-:Y:S04]  /*66c10*/  STL.64 [R1+0x1ef0], R112 ;  /* 0x001ef07001007387 */ /* 0x000fe80000100a00 */
[----:B------:R1:W-:Y:S04]  /*66c20*/  STL.64 [R1+0x1ef8], R114 ;  /* 0x001ef87201007387 */ /* 0x0003e80000100a00 */
[----:B-1----:R-:W3:Y:S01]  /*66c30*/  LDL.LU.64 R114, [R1+0x5770] ;  /* 0x0057700001727983 */ /* 0x002ee20000300a00 */
[-C--:B------:R-:W-:Y:S03]  /*66c40*/  HMMA.1688.F32.TF32 R104, R40, R110.reuse, R104 ;  /* 0x0000006e2868723c */ /* 0x080fe60000081068 */
[----:B------:R-:W5:Y:S11]  /*66c50*/  LDL.LU.64 R112, [R1+0x5768] ;  /* 0x0057680001707983 */ /* 0x000f760000300a00 */
[----:B------:R-:W-:Y:S09]  /*66c60*/  @!UPT UIADD3 URZ, URZ, URZ, URZ ;  /* 0x0000003f3f3ff290 */ /* 0x000ff2000fffe03f */
[----:B------:R-:W-:Y:S04]  /*66c70*/  STL.64 [R1+0x1ee0], R104 ;  /* 0x001ee06801007387 */ /* 0x000fe80000100a00 */
[----:B------:R1:W-:Y:S02]  /*66c80*/  STL.64 [R1+0x1ee8], R106 ;  /* 0x001ee86a01007387 */ /* 0x0003e40000100a00 */
[-C--:B-1----:R-:W-:Y:S08]  /*66c90*/  HMMA.1688.F32.TF32 R104, R56, R110.reuse, R200 ;  /* 0x0000006e3868723c */ /* 0x082ff000000810c8 */
[-C--:B------:R-:W-:Y:S08]  /*66ca0*/  HMMA.1688.F32.TF32 R200, R44, R110.reuse, R244 ;  /* 0x0000006e2cc8723c */ /* 0x080ff000000810f4 */
[-C--:B------:R-:W-:Y:S07]  /*66cb0*/  HMMA.1688.F32.TF32 R244, R60, R110.reuse, R248 ;  /* 0x0000006e3cf4723c */ /* 0x080fee00000810f8 */
[----:B------:R-:W-:Y:S04]  /*66cc0*/  STL.64 [R1+0x1ed0], R104 ;  /* 0x001ed06801007387 */ /* 0x000fe80000100a00 */
[----:B------:R1:W-:Y:S04]  /*66cd0*/  STL.64 [R1+0x1ed8], R106 ;  /* 0x001ed86a01007387 */ /* 0x0003e80000100a00 */
[----:B------:R-:W-:Y:S04]  /*66ce0*/  STL.64 [R1+0x1ec0], R200 ;  /* 0x001ec0c801007387 */ /* 0x000fe80000100a00 */
[----:B------:R2:W-:Y:S01]  /*66cf0*/  STL.64 [R1+0x1ec8], R202 ;  /* 0x001ec8ca01007387 */ /* 0x0005e20000100a00 */
[-C--:B-1----:R-:W-:Y:S08]  /*66d00*/  HMMA.1688.F32.TF32 R104, R48, R110.reuse, R236 ;  /* 0x0000006e3068723c */ /* 0x082ff000000810ec */
[----:B--2---:R-:W-:Y:S01]  /*66d10*/  HMMA.1688.F32.TF32 R200, R64, R110, R204 ;  /* 0x0000006e40c8723c */ /* 0x004fe200000810cc */
[----:B------:R-:W1:Y:S04]  /*66d20*/  LDSM.16.M88.4 R108, [R0+0xa800] ;  /* 0x00a80000006c783b */ /* 0x000e680000000200 */
[----:B------:R-:W-:Y:S04]  /*66d30*/  STL.64 [R1+0x1eb0], R244 ;  /* 0x001eb0f401007387 */ /* 0x000fe80000100a00 */
[----:B------:R-:W-:Y:S06]  /*66d40*/  STL.64 [R1+0x1eb8], R246 ;  /* 0x001eb8f601007387 */ /* 0x000fec0000100a00 */
[----:B------:R-:W-:Y:S04]  /*66d50*/  STL.64 [R1+0x1ea0], R104 ;  /* 0x001ea06801007387 */ /* 0x000fe80000100a00 */
[----:B------:R1:W-:Y:S02]  /*66d60*/  STL.64 [R1+0x1ea8], R106 ;  /* 0x001ea86a01007387 */ /* 0x0003e40000100a00 */
[-C--:B-1----:R-:W-:Y:S02]  /*66d70*/  HMMA.1688.F32.TF32 R104, R4, R108.reuse, R196 ;  /* 0x0000006c0468723c */ /* 0x082fe400000810c4 */
[----:B------:R-:W-:Y:S04]  /*66d80*/  STL.64 [R1+0x1e80], R200 ;  /* 0x001e80c801007387 */ /* 0x000fe80000100a00 */
[----:B------:R-:W-:Y:S02]  /*66d90*/  STL.64 [R1+0x1e88], R202 ;  /* 0x001e88ca01007387 */ /* 0x000fe40000100a00 */
[-C--:B----4-:R-:W-:Y:S08]  /*66da0*/  HMMA.1688.F32.TF32 R192, R8, R108.reuse, R192 ;  /* 0x0000006c08c0723c */ /* 0x090ff000000810c0 */
[-C--:B------:R-:W-:Y:S07]  /*66db0*/  HMMA.1688.F32.TF32 R188, R12, R108.reuse, R188 ;  /* 0x0000006c0cbc723c */ /* 0x080fee00000810bc */
[----:B------:R-:W-:Y:S04]  /*66dc0*/  STL.64 [R1+0xa80], R104 ;  /* 0x000a806801007387 */ /* 0x000fe80000100a00 */
[----:B------:R1:W-:Y:S02]  /*66dd0*/  STL.64 [R1+0xa88], R106 ;  /* 0x000a886a01007387 */ /* 0x0003e40000100a00 */
[-C--:B-1----:R-:W-:Y:S02]  /*66de0*/  HMMA.1688.F32.TF32 R104, R16, R108.reuse, R184 ;  /* 0x0000006c1068723c */ /* 0x082fe400000810b8 */
[----:B------:R-:W-:Y:S04]  /*66df0*/  STL.64 [R1+0xa70], R192 ;  /* 0x000a70c001007387 */ /* 0x000fe80000100a00 */
[----:B------:R-:W-:Y:S02]  /*66e00*/  STL.64 [R1+0xa78], R194 ;  /* 0x000a78c201007387 */ /* 0x000fe40000100a00 */
[-C--:B------:R-:W-:Y:S02]  /*66e10*/  HMMA.1688.F32.TF32 R152, R20, R108.reuse, R152 ;  /* 0x0000006c1498723c */ /* 0x080fe40000081098 */
[----:B------:R-:W-:Y:S04]  /*66e20*/  STL.64 [R1+0xa60], R188 ;  /* 0x000a60bc01007387 */ /* 0x000fe80000100a00 */
[----:B------:R-:W-:Y:S02]  /*66e30*/  STL.64 [R1+0xa68], R190 ;  /* 0x000a68be01007387 */ /* 0x000fe40000100a00 */
[-C--:B------:R-:W-:Y:S07]  /*66e40*/  HMMA.1688.F32.TF32 R148, R24, R108.reuse, R148 ;  /* 0x0000006c1894723c */ /* 0x080fee0000081094 */
[----:B------:R-:W-:Y:S04]  /*66e50*/  STL.64 [R1+0xa50], R104 ;  /* 0x000a506801007387 */ /* 0x000fe80000100a00 */
[----:B------:R1:W-:Y:S02]  /*66e60*/  STL.64 [R1+0xa58], R106 ;  /* 0x000a586a01007387 */ /* 0x0003e40000100a00 */
[-C--:B-1----:R-:W-:Y:S02]  /*66e70*/  HMMA.1688.F32.TF32 R104, R28, R108.reuse, R144 ;  /* 0x0000006c1c68723c */ /* 0x082fe40000081090 */
[----:B------:R-:W-:Y:S04]  /*66e80*/  STL.64 [R1+0xa40], R152 ;  /* 0x000a409801007387 */ /* 0x000fe80000100a00 */
[----:B------:R-:W-:Y:S02]  /*66e90*/  STL.64 [R1+0xa48], R154 ;  /* 0x000a489a01007387 */ /* 0x000fe40000100a00 */
[----:B------:R-:W-:Y:S02]  /*66ea0*/  HMMA.1688.F32.TF32 R140, R32, R108, R140 ;  /* 0x0000006c208c723c */ /* 0x000fe4000008108c */
[----:B------:R1:W-:Y:S04]  /*66eb0*/  STL.64 [R1+0xb20], R148 ;  /* 0x000b209401007387 */ /* 0x0003e80000100a00 */
[----:B------:R-:W-:Y:S09]  /*66ec0*/  STL.64 [R1+0xb28], R150 ;  /* 0x000b289601007387 */ /* 0x000ff20000100a00 */
[----:B------:R-:W-:Y:S04]  /*66ed0*/  STL.64 [R1+0xa30], R104 ;  /* 0x000a306801007387 */ /* 0x000fe80000100a00 */
[----:B------:R2:W-:Y:S04]  /*66ee0*/  STL.64 [R1+0xa38], R106 ;  /* 0x000a386a01007387 */ /* 0x0005e80000100a00 */
[----:B------:R-:W-:Y:S04]  /*66ef0*/  STL.64 [R1+0xb50], R140 ;  /* 0x000b508c01007387 */ /* 0x000fe80000100a00 */
[----:B------:R-:W-:Y:S04]  /*66f00*/  STL.64 [R1+0xb58], R142 ;  /* 0x000b588e01007387 */ /* 0x000fe80000100a00 */
[----:B-1----:R-:W4:Y:S01]  /*66f10*/  LDL.LU R148, [R1+0x5a0] ;  /* 0x0005a00001947983 */ /* 0x002f220000300800 */
[-C--:B---3--:R-:W-:Y:S08]  /*66f20*/  HMMA.1688.F32.TF32 R136, R36, R114.reuse, R136 ;  /* 0x000000722488723c */ /* 0x088ff00000081088 */
[-C--:B--2---:R-:W-:Y:S11]  /*66f30*/  HMMA.1688.F32.TF32 R104, R52, R114.reuse, R116 ;  /* 0x000000723468723c */ /* 0x084ff60000081074 */
[----:B------:R-:W-:Y:S04]  /*66f40*/  @!UPT UIADD3 URZ, URZ, URZ, URZ ;  /* 0x0000003f3f3ff290 */ /* 0x000fe8000fffe03f */
[----:B------:R1:W-:Y:S04]  /*66f50*/  STL.64 [R1+0x1e70], R136 ;  /* 0x001e708801007387 */ /* 0x0003e80000100a00 */
[----:B------:R2:W-:Y:S04]  /*66f60*/  STL.64 [R1+0x1e78], R138 ;  /* 0x001e788a01007387 */ /* 0x0005e80000100a00 */
[----:B------:R-:W-:Y:S04]  /*66f70*/  STL.64 [R1+0x1e60], R104 ;  /* 0x001e606801007387 */ /* 0x000fe80000100a00 */
[----:B------:R3:W-:Y:S04]  /*66f80*/  STL.64 [R1+0x1e68], R106 ;  /* 0x001e686a01007387 */ /* 0x0007e80000100a00 */
[----:B------:R-:W4:Y:S04]  /*66f90*/  LDL.LU R149, [R1+0x5a4] ;  /* 0x0005a40001957983 */ /* 0x000f280000300800 */
[----:B------:R-:W4:Y:S04]  /*66fa0*/  LDL.LU R150, [R1+0x5a8] ;  /* 0x0005a80001967983 */ /* 0x000f280000300800 */
[----:B------:R-:W4:Y:S04]  /*66fb0*/  LDL.LU R151, [R1+0x5ac] ;  /* 0x0005ac0001977983 */ /* 0x000f280000300800 */
        /* <DEDUP_REMOVED lines=12> */
[----:B-1----:R-:W3:Y:S04]  /*67080*/  LDL.LU R136, [R1+0x550] ;  /* 0x0005500001887983 */ /* 0x002ee80000300800 */
[----:B------:R-:W3:Y:S04]  /*67090*/  LDL.LU R137, [R1+0x554] ;  /* 0x0005540001897983 */ /* 0x000ee80000300800 */
[----:B--2---:R-:W3:Y:S04]  /*670a0*/  LDL.LU R138, [R1+0x558] ;  /* 0x00055800018a7983 */ /* 0x004ee80000300800 */
[----:B------:R-:W3:Y:S04]  /*670b0*/  LDL.LU R139, [R1+0x55c] ;  /* 0x00055c00018b7983 */ /* 0x000ee80000300800 */
[----:B------:R-:W2:Y:S04]  /*670c0*/  LDL.LU R140, [R1+0x560] ;  /* 0x00056000018c7983 */ /* 0x000ea80000300800 */
        /* <DEDUP_REMOVED lines=33> */
[-C--:B---3--:R-:W-:Y:S08]  /*672e0*/  HMMA.1688.F32.TF32 R136, R56, R114.reuse, R136 ;  /* 0x000000723888723c */ /* 0x088ff00000081088 */
[-C--:B--2---:R-:W-:Y:S08]  /*672f0*/  HMMA.1688.F32.TF32 R140, R40, R114.reuse, R140 ;  /* 0x00000072288c723c */ /* 0x084ff0000008108c */
[-C--:B----4-:R-:W-:Y:S11]  /*67300*/  HMMA.1688.F32.TF32 R104, R44, R114.reuse, R116 ;  /* 0x000000722c68723c */ /* 0x090ff60000081074 */
[----:B------:R-:W-:Y:S04]  /*67310*/  @!UPT UIADD3 URZ, URZ, URZ, URZ ;  /* 0x0000003f3f3ff290 */ /* 0x000fe8000fffe03f */
[----:B------:R1:W-:Y:S04]  /*67320*/  STL.64 [R1+0x1e50], R140 ;  /* 0x001e508c01007387 */ /* 0x0003e80000100a00 */
[----:B------:R2:W-:Y:S04]  /*67330*/  STL.64 [R1+0x1e58], R142 ;  /* 0x001e588e01007387 */ /* 0x0005e80000100a00 */
[----:B------:R-:W3:Y:S04]  /*67340*/  LDL.LU.64 R116, [R1+0x2680] ;  /* 0x0026800001747983 */ /* 0x000ee80000300a00 */
[----:B------:R4:W-:Y:S04]  /*67350*/  STL.64 [R1+0x1e40], R136 ;  /* 0x001e408801007387 */ /* 0x0009e80000100a00 */
[----:B------:R1:W-:Y:S04]  /*67360*/  STL.64 [R1+0x1e48], R138 ;  /* 0x001e488a01007387 */ /* 0x0003e80000100a00 */
[----:B------:R-:W3:Y:S04]  /*67370*/  LDL.LU.64 R118, [R1+0x2688] ;  /* 0x0026880001767983 */ /* 0x000ee80000300a00 */
[----:B------:R1:W-:Y:S04]  /*67380*/  STL.64 [R1+0x1e30], R104 ;  /* 0x001e306801007387 */ /* 0x0003e80000100a00 */
[----:B------:R1:W-:Y:S04]  /*67390*/  STL.64 [R1+0x1e38], R106 ;  /* 0x001e386a01007387 */ /* 0x0003e80000100a00 */
[----:B------:R-:W3:Y:S04]  /*673a0*/  LDL.LU.64 R200, [R1+0x17d0] ;  /* 0x0017d00001c87983 */ /* 0x000ee80000300a00 */
[----:B------:R-:W3:Y:S04]  /*673b0*/  LDL.LU.64 R202, [R1+0x17d8] ;  /* 0x0017d80001ca7983 */ /* 0x000ee80000300a00 */
[----:B-1----:R-:W3:Y:S04]  /*673c0*/  LDL.LU.64 R140, [R1+0x2570] ;  /* 0x00257000018c7983 */ /* 0x002ee80000300a00 */
[----:B--2---:R-:W2:Y:S04]  /*673d0*/  LDL.LU.64 R142, [R1+0x2578] ;  /* 0x00257800018e7983 */ /* 0x004ea80000300a00 */
[----:B----4-:R-:W4:Y:S04]  /*673e0*/  LDL.LU.64 R136, [R1+0xcd0] ;  /* 0x000cd00001887983 */ /* 0x010f280000300a00 */
[----:B------:R-:W4:Y:S04]  /*673f0*/  LDL.LU.64 R138, [R1+0xcd8] ;  /* 0x000cd800018a7983 */ /* 0x000f280000300a00 */
[----:B------:R-:W2:Y:S04]  /*67400*/  LDL.LU.64 R104, [R1+0x1f50] ;  /* 0x001f500001687983 */ /* 0x000ea80000300a00 */
[----:B------:R-:W2:Y:S01]  /*67410*/  LDL.LU.64 R106, [R1+0x1f58] ;  /* 0x001f5800016a7983 */ /* 0x000ea20000300a00 */
[----:B-----5:R-:W-:Y:S01]  /*67420*/  HMMA.1688.F32.TF32 R196, R60, R114, R196 ;  /* 0x000000723cc4723c */ /* 0x020fe200000810c4 */
[----:B------:R-:W-:Y:S01]  /*67430*/  MOV R146, R113 ;  /* 0x0000007100927202 */ /* 0x000fe20000000f00 */
[----:B------:R-:W-:-:S06]  /*67440*/  IMAD.MOV.U32 R147, RZ, RZ, R112 ;  /* 0x000000ffff937224 */ /* 0x000fcc00078e0070 */
[-C--:B------:R-:W-:Y:S08]  /*67450*/  HMMA.1688.F32.TF32 R192, R48, R114.reuse, R192 ;  /* 0x0000007230c0723c */ /* 0x080ff000000810c0 */
[----:B------:R-:W-:Y:S07]  /*67460*/  HMMA.1688.F32.TF32 R112, R64, R114, R188 ;  /* 0x000000724070723c */ /* 0x000fee00000810bc */
[----:B------:R1:W-:Y:S04]  /*67470*/  STL.64 [R1+0x1e20], R196 ;  /* 0x001e20c401007387 */ /* 0x0003e80000100a00 */
[----:B------:R5:W-:Y:S04]  /*67480*/  STL.64 [R1+0x1e28], R198 ;  /* 0x001e28c601007387 */ /* 0x000be80000100a00 */
[----:B-1----:R-:W4:Y:S04]  /*67490*/  LDL.LU.64 R196, [R1+0xa20] ;  /* 0x000a200001c47983 */ /* 0x002f280000300a00 */
[----:B------:R1:W-:Y:S04]  /*674a0*/  STL.64 [R1+0x1e10], R192 ;  /* 0x001e10c001007387 */ /* 0x0003e80000100a00 */
[----:B------:R1:W-:Y:S04]  /*674b0*/  STL.64 [R1+0x1e18], R194 ;  /* 0x001e18c201007387 */ /* 0x0003e80000100a00 */
[----:B-----5:R-:W5:Y:S04]  /*674c0*/  LDL.LU.64 R198, [R1+0xa28] ;  /* 0x000a280001c67983 */ /* 0x020f680000300a00 */
[----:B------:R-:W-:Y:S04]  /*674d0*/  STL.64 [R1+0x1e00], R112 ;  /* 0x001e007001007387 */ /* 0x000fe80000100a00 */
[----:B------:R-:W-:Y:S04]  /*674e0*/  STL.64 [R1+0x1e08], R114 ;  /* 0x001e087201007387 */ /* 0x000fe80000100a00 */
[----:B------:R-:W1:Y:S04]  /*674f0*/  LDSM.16.M88.4 R112, [R0+0xac00] ;  /* 0x00ac00000070783b */ /* 0x000e680000000200 */
[----:B-1----:R-:W5:Y:S04]  /*67500*/  LDL.LU.64 R192, [R1+0x1ce0] ;  /* 0x001ce00001c07983 */ /* 0x002f680000300a00 */
[----:B------:R-:W5:Y:S04]  /*67510*/  LDL.LU.64 R194, [R1+0x1ce8] ;  /* 0x001ce80001c27983 */ /* 0x000f680000300a00 */
[----:B------:R-:W5:Y:S04]  /*67520*/  LDL.LU.64 R188, [R1+0x7a0] ;  /* 0x0007a00001bc7983 */ /* 0x000f680000300a00 */
[----:B------:R-:W5:Y:S04]  /*67530*/  LDL.LU.64 R190, [R1+0x7a8] ;  /* 0x0007a80001be7983 */ /* 0x000f680000300a00 */
[----:B------:R-:W-:Y:S04]  /*67540*/  STL [R1+0x550c], R114 ;  /* 0x00550c7201007387 */ /* 0x000fe80000100800 */
[----:B------:R-:W-:Y:S01]  /*67550*/  STL [R1+0x5508], R115 ;  /* 0x0055087301007387 */ /* 0x000fe20000100800 */
[-C--:B---3--:R-:W-:Y:S11]  /*67560*/  HMMA.1688.F32.TF32 R116, R4, R112.reuse, R116 ;  /* 0x000000700474723c */ /* 0x088ff60000081074 */
[----:B------:R-:W-:Y:S11]  /*67570*/  @!UPT UIADD3 URZ, URZ, URZ, URZ ;  /* 0x0000003f3f3ff290 */ /* 0x000ff6000fffe03f */
[----:B------:R-:W-:Y:S01]  /*67580*/  @!UPT UIADD3 URZ, URZ, URZ, URZ ;  /* 0x0000003f3f3ff290 */ /* 0x000fe2000fffe03f */
[----:B------:R-:W-:Y:S04]  /*67590*/  STL.64 [R1+0xa00], R116 ;  /* 0x000a007401007387 */ /* 0x000fe80000100a00 */
[----:B------:R1:W-:Y:S04]  /*675a0*/  STL.64 [R1+0xa08], R118 ;  /* 0x000a087601007387 */ /* 0x0003e80000100a00 */
[----:B-1----:R-:W3:Y:S01]  /*675b0*/  LDL.LU.64 R118, [R1+0x5760] ;  /* 0x0057600001767983 */ /* 0x002ee20000300a00 */
[-C--:B------:R-:W-:Y:S08]  /*675c0*/  HMMA.1688.F32.TF32 R200, R8, R112.reuse, R200 ;  /* 0x0000007008c8723c */ /* 0x080ff000000810c8 */
[-C--:B--2---:R-:W-:Y:S08]  /*675d0*/  HMMA.1688.F32.TF32 R140, R12, R112.reuse, R140 ;  /* 0x000000700c8c723c */ /* 0x084ff0000008108c */
[-C--:B----4-:R-:W-:Y:S08]  /*675e0*/  HMMA.1688.F32.TF32 R136, R16, R112.reuse, R136 ;  /* 0x000000701088723c */ /* 0x090ff00000081088 */
[-C--:B------:R-:W-:Y:S01]  /*675f0*/  HMMA.1688.F32.TF32 R104, R20, R112.reuse, R104 ;  /* 0x000000701468723c */ /* 0x080fe20000081068 */
[----:B------:R-:W-:Y:S04]  /*67600*/  STL.64 [R1+0x9f0], R200 ;  /* 0x0009f0c801007387 */ /* 0x000fe80000100a00 */
[----:B------:R-:W-:Y:S04]  /*67610*/  STL.64 [R1+0x9f8], R202 ;  /* 0x0009f8ca01007387 */ /* 0x000fe80000100a00 */
[----:B------:R1:W-:Y:S04]  /*67620*/  STL.64 [R1+0x9e0], R140 ;  /* 0x0009e08c01007387 */ /* 0x0003e80000100a00 */
[----:B------:R2:W-:Y:S04]  /*67630*/  STL.64 [R1+0x9e8], R142 ;  /* 0x0009e88e01007387 */ /* 0x0005e80000100a00 */
[----:B-1----:R-:W4:Y:S04]  /*67640*/  LDL.LU.64 R140, [R1+0x2700] ;  /* 0x00270000018c7983 */ /* 0x002f280000300a00 */
[----:B------:R1:W-:Y:S04]  /*67650*/  STL.64 [R1+0x9d0], R136 ;  /* 0x0009d08801007387 */ /* 0x0003e80000100a00 */
[----:B------:R1:W-:Y:S04]  /*67660*/  STL.64 [R1+0x9d8], R138 ;  /* 0x0009d88a01007387 */ /* 0x0003e80000100a00 */
[----:B--2---:R-:W4:Y:S04]  /*67670*/  LDL.LU.64 R142, [R1+0x2708] ;  /* 0x00270800018e7983 */ /* 0x004f280000300a00 */
[----:B------:R2:W-:Y:S04]  /*67680*/  STL.64 [R1+0x9c0], R104 ;  /* 0x0009c06801007387 */ /* 0x0005e80000100a00 */
[----:B------:R2:W-:Y:S04]  /*67690*/  STL.64 [R1+0x9c8], R106 ;  /* 0x0009c86a01007387 */ /* 0x0005e80000100a00 */
[----:B-1----:R-:W4:Y:S04]  /*676a0*/  LDL.LU.64 R136, [R1+0x1a60] ;  /* 0x001a600001887983 */ /* 0x002f280000300a00 */
[----:B------:R-:W4:Y:S04]  /*676b0*/  LDL.LU.64 R138, [R1+0x1a68] ;  /* 0x001a6800018a7983 */ /* 0x000f280000300a00 */
[----:B--2---:R-:W2:Y:S04]  /*676c0*/  LDL.LU.64 R104, [R1+0x2600] ;  /* 0x0026000001687983 */ /* 0x004ea80000300a00 */
[----:B------:R-:W2:Y:S01]  /*676d0*/  LDL.LU.64 R106, [R1+0x2608] ;  /* 0x00260800016a7983 */ /* 0x000ea20000300a00 */
[-C--:B-----5:R-:W-:Y:S08]  /*676e0*/  HMMA.1688.F32.TF32 R200, R24, R112.reuse, R196 ;  /* 0x0000007018c8723c */ /* 0x0a0ff000000810c4 */
[-C--:B------:R-:W-:Y:S08]  /*676f0*/  HMMA.1688.F32.TF32 R196, R28, R112.reuse, R192 ;  /* 0x000000701cc4723c */ /* 0x080ff000000810c0 */
[----:B------:R-:W-:Y:S07]  /*67700*/  HMMA.1688.F32.TF32 R192, R32, R112, R188 ;  /* 0x0000007020c0723c */ /* 0x000fee00000810bc */
[----:B------:R-:W-:Y:S04]  /*67710*/  STL.64 [R1+0x9b0], R200 ;  /* 0x0009b0c801007387 */ /* 0x000fe80000100a00 */
[----:B------:R-:W-:Y:S04]  /*67720*/  STL.64 [R1+0x9b8], R202 ;  /* 0x0009b8ca01007387 */ /* 0x000fe80000100a00 */
[----:B------:R-:W-:Y:S04]  /*67730*/  STL.64 [R1+0x9a0], R196 ;  /* 0x0009a0c401007387 */ /* 0x000fe80000100a00 */
[----:B------:R-:W-:Y:S04]  /*67740*/  STL.64 [R1+0x9a8], R198 ;  /* 0x0009a8c601007387 */ /* 0x000fe80000100a00 */
[----:B------:R-:W-:Y:S04]  /*67750*/  STL.64 [R1+0xa20], R192 ;  /* 0x000a20c001007387 */ /* 0x000fe80000100a00 */
[----:B------:R1:W-:Y:S01]  /*67760*/  STL.64 [R1+0xa28], R194 ;  /* 0x000a28c201007387 */ /* 0x0003e20000100a00 */
[-C--:B---3--:R-:W-:Y:S08]  /*67770*/  HMMA.1688.F32.TF32 R188, R36, R118.reuse, R244 ;  /* 0x0000007624bc723c */ /* 0x088ff000000810f4 */
[-C--:B------:R-:W-:Y:S08]  /*67780*/  HMMA.1688.F32.TF32 R112, R52, R118.reuse, R248 ;  /* 0x000000763470723c */ /* 0x080ff000000810f8 */
[-C--:B-1----:R-:W-:Y:S07]  /*67790*/  HMMA.1688.F32.TF32 R192, R40, R118.reuse, R236 ;  /* 0x0000007628c0723c */ /* 0x082fee00000810ec */
[----:B------:R-:W-:Y:S04]  /*677a0*/  STL.64 [R1+0x1df0], R188 ;  /* 0x001df0bc01007387 */ /* 0x000fe80000100a00 */
[----:B------:R1:W-:Y:S04]  /*677b0*/  STL.64 [R1+0x1df8], R190 ;  /* 0x001df8be01007387 */ /* 0x0003e80000100a00 */
[----:B------:R-:W-:Y:S04]  /*677c0*/  STL.64 [R1+0x1de0], R112 ;  /* 0x001de07001007387 */ /* 0x000fe80000100a00 */
[----:B------:R3:W-:Y:S01]  /*677d0*/  STL.64 [R1+0x1de8], R114 ;  /* 0x001de87201007387 */ /* 0x0007e20000100a00 */
[-C--:B-1----:R-:W-:Y:S08]  /*677e0*/  HMMA.1688.F32.TF32 R188, R56, R118.reuse, R204 ;  /* 0x0000007638bc723c */ /* 0x082ff000000810cc */
[-C--:B---3--:R-:W-:Y:S01]  /*677f0*/  HMMA.1688.F32.TF32 R112, R44, R118.reuse, R184 ;  /* 0x000000762c70723c */ /* 0x088fe200000810b8 */
[----:B------:R-:W-:Y:S04]  /*67800*/  STL.64 [R1+0x1dc0], R192 ;  /* 0x001dc0c001007387 */ /* 0x000fe80000100a00 */
[----:B------:R-:W-:Y:S03]  /*67810*/  STL.64 [R1+0x1dc8], R194 ;  /* 0x001dc8c201007387 */ /* 0x000fe60000100a00 */
[-C--:B------:R-:W-:Y:S07]  /*67820*/  HMMA.1688.F32.TF32 R152, R60, R118.reuse, R152 ;  /* 0x000000763c98723c */ /* 0x080fee0000081098 */
[----:B------:R-:W-:Y:S01]  /*67830*/  STL.64 [R1+0x1db0], R188 ;  /* 0x001db0bc01007387 */ /* 0x000fe20000100a00 */
[-C--:B------:R-:W-:Y:S03]  /*67840*/  HMMA.1688.F32.TF32 R148, R48, R118.reuse, R148 ;  /* 0x000000763094723c */ /* 0x080fe60000081094 */
[----:B------:R-:W-:Y:S04]  /*67850*/  STL.64 [R1+0x1db8], R190 ;  /* 0x001db8be01007387 */ /* 0x000fe80000100a00 */
[----:B------:R-:W-:Y:S04]  /*67860*/  STL.64 [R1+0x1da0], R112 ;  /* 0x001da07001007387 */ /* 0x000fe80000100a00 */
[----:B------:R1:W-:Y:S02]  /*67870*/  STL.64 [R1+0x1da8], R114 ;  /* 0x001da87201007387 */ /* 0x0003e40000100a00 */
[----:B-1----:R-:W-:Y:S02]  /*67880*/  HMMA.1688.F32.TF32 R112, R64, R118, R144 ;  /* 0x000000764070723c */ /* 0x002fe40000081090 */
[----:B------:R-:W1:Y:S04]  /*67890*/  LDSM.16.M88.4 R116, [R0+0xb000] ;  /* 0x00b000000074783b */ /* 0x000e680000000200 */
[----:B------:R-:W-:Y:S04]  /*678a0*/  STL.64 [R1+0x1d80], R152 ;  /* 0x001d809801007387 */ /* 0x000fe80000100a00 */
[----:B------:R-:W-:Y:S04]  /*678b0*/  STL.64 [R1+0x1d88], R154 ;  /* 0x001d889a01007387 */ /* 0x000fe80000100a00 */
[----:B------:R-:W-:Y:S04]  /*678c0*/  STL.64 [R1+0x1d50], R148 ;  /* 0x001d509401007387 */ /* 0x000fe80000100a00 */
[----:B------:R-:W-:Y:S04]  /*678d0*/  STL.64 [R1+0x1d58], R150 ;  /* 0x001d589601007387 */ /* 0x000fe80000100a00 */
[----:B-1----:R-:W-:Y:S01]  /*678e0*/  STL [R1+0x5514], R118 ;  /* 0x0055147601007387 */ /* 0x002fe20000100800 */
[-C--:B----4-:R-:W-:Y:S03]  /*678f0*/  HMMA.1688.F32.TF32 R140, R4, R116.reuse, R140 ;  /* 0x00000074048c723c */ /* 0x090fe6000008108c */
[----:B------:R-:W-:Y:S04]  /*67900*/  STL.64 [R1+0x1d30], R112 ;  /* 0x001d307001007387 */ /* 0x000fe80000100a00 */
[----:B------:R1:W-:Y:S01]  /*67910*/  STL.64 [R1+0x1d38], R114 ;  /* 0x001d387201007387 */ /* 0x0003e20000100a00 */
[-C--:B--2---:R-:W-:Y:S08]  /*67920*/  HMMA.1688.F32.TF32 R104, R12, R116.reuse, R104 ;  /* 0x000000740c68723c */ /* 0x084ff00000081068 */
[----:B-1----:R-:W-:Y:S01]  /*67930*/  HMMA.1688.F32.TF32 R112, R8, R116, R136 ;  /* 0x000000740870723c */ /* 0x002fe20000081088 */
[----:B------:R-:W-:Y:S06]  /*67940*/  STL [R1+0x5510], R119 ;  /* 0x0055107701007387 */ /* 0x000fec0000100800 */
[----:B------:R1:W-:Y:S04]  /*67950*/  STL.64 [R1+0x980], R140 ;  /* 0x0009808c01007387 */ /* 0x0003e80000100a00 */
[----:B------:R2:W-:Y:S04]  /*67960*/  STL.64 [R1+0x988], R142 ;  /* 0x0009888e01007387 */ /* 0x0005e80000100a00 */
[----:B------:R-:W3:Y:S08]  /*67970*/  LDL.LU R184, [R1+0x620] ;  /* 0x0006200001b87983 */ /* 0x000ef00000300800 */
[----:B------:R4:W-:Y:S04]  /*67980*/  STL.64 [R1+0x970], R112 ;  /* 0x0009707001007387 */ /* 0x0009e80000100a00 */
[----:B------:R5:W-:Y:S04]  /*67990*/  STL.64 [R1+0x978], R114 ;  /* 0x0009787201007387 */ /* 0x000be80000100a00 */
[----:B------:R1:W-:Y:S04]  /*679a0*/  STL.64 [R1+0x960], R104 ;  /* 0x0009606801007387 */ /* 0x0003e80000100a00 */
[----:B------:R1:W-:Y:S04]  /*679b0*/  STL.64 [R1+0x968], R106 ;  /* 0x0009686a01007387 */ /* 0x0003e80000100a00 */
[----:B------:R-:W3:Y:S04]  /*679c0*/  LDL.LU R185, [R1+0x624] ;  /* 0x0006240001b97983 */ /* 0x000ee80000300800 */
[----:B------:R-:W3:Y:S04]  /*679d0*/  LDL.LU R186, [R1+0x628] ;  /* 0x0006280001ba7983 */ /* 0x000ee80000300800 */
[----:B------:R-:W3:Y:S04]  /*679e0*/  LDL.LU R187, [R1+0x62c] ;  /* 0x00062c0001bb7983 */ /* 0x000ee80000300800 */
[----:B------:R-:W3:Y:S04]  /*679f0*/  LDL.LU.64 R148, [R1+0xec0] ;  /* 0x000ec00001947983 */ /* 0x000ee80000300a00 */
[----:B------:R-:W3:Y:S04]  /*67a00*/  LDL.LU.64 R150, [R1+0xec8] ;  /* 0x000ec80001967983 */ /* 0x000ee80000300a00 */
[----:B------:R-:W3:Y:S04]  /*67a10*/  LDL.LU.64 R144, [R1+0x1f80] ;  /* 0x001f800001907983 */ /* 0x000ee80000300a00 */
[----:B------:R-:W3:Y:S04]  /*67a20*/  LDL.LU.64 R146, [R1+0x1f88] ;  /* 0x001f880001927983 */ /* 0x000ee80000300a00 */
[----:B-1----:R-:W3:Y:S04]  /*67a30*/  LDL.LU.64 R140, [R1+0xb40] ;  /* 0x000b4000018c7983 */ /* 0x002ee80000300a00 */
[----:B--2---:R-:W2:Y:S04]  /*67a40*/  LDL.LU.64 R142, [R1+0xb48] ;  /* 0x000b4800018e7983 */ /* 0x004ea80000300a00 */
[----:B----4-:R-:W4:Y:S04]  /*67a50*/  LDL.LU.64 R112, [R1+0x1d90] ;  /* 0x001d900001707983 */ /* 0x010f280000300a00 */
[----:B-----5:R-:W4:Y:S04]  /*67a60*/  LDL.LU.64 R114, [R1+0x1d98] ;  /* 0x001d980001727983 */ /* 0x020f280000300a00 */
        /* <DEDUP_REMOVED lines=16> */
[----:B------:R-:W5:Y:S04]  /*67b70*/  LDL.LU.64 R104, [R1+0x790] ;  /* 0x0007900001687983 */ /* 0x000f680000300a00 */
[----:B------:R-:W5:Y:S04]  /*67b80*/  LDL.LU.64 R106, [R1+0x798] ;  /* 0x00079800016a7983 */ /* 0x000f680000300a00 */
[----:B------:R-:W5:Y:S04]  /*67b90*/  LDL.LU R188, [R1+0x670] ;  /* 0x0006700001bc7983 */ /* 0x000f680000300800 */
[----:B------:R-:W5:Y:S04]  /*67ba0*/  LDL.LU R189, [R1+0x674] ;  /* 0x0006740001bd7983 */ /* 0x000f680000300800 */
[----:B------:R-:W5:Y:S04]  /*67bb0*/  LDL.LU R190, [R1+0x678] ;  /* 0x0006780001be7983 */ /* 0x000f680000300800 */
[----:B------:R-:W5:Y:S01]  /*67bc0*/  LDL.LU R191, [R1+0x67c] ;  /* 0x00067c0001bf7983 */ /* 0x000f620000300800 */
[----:B------:R-:W-:-:S03]  /*67bd0*/  IMAD.MOV.U32 R152, RZ, RZ, R122 ;  /* 0x000000ffff987224 */ /* 0x000fc600078e007a */
[----:B------:R-:W5:Y:S01]  /*67be0*/  LDL.LU R248, [R1+0x650] ;  /* 0x0006500001f87983 */ /* 0x000f620000300800 */
[----:B------:R-:W-:-:S03]  /*67bf0*/  IMAD.MOV.U32 R153, RZ, RZ, R123 ;  /* 0x000000ffff997224 */ /* 0x000fc600078e007b */
[----:B------:R-:W5:Y:S04]  /*67c00*/  LDL.LU R249, [R1+0x654] ;  /* 0x0006540001f97983 */ /* 0x000f680000300800 */
[----:B------:R-:W5:Y:S04]  /*67c10*/  LDL.LU R250, [R1+0x658] ;  /* 0x0006580001fa7983 */ /* 0x000f680000300800 */
[----:B------:R-:W5:Y:S04]  /*67c20*/  LDL.LU R251, [R1+0x65c] ;  /* 0x00065c0001fb7983 */ /* 0x000f680000300800 */
[----:B------:R-:W5:Y:S04]  /*67c30*/  LDL.LU R122, [R1+0x575c] ;  /* 0x00575c00017a7983 */ /* 0x000f680000300800 */
[----:B------:R-:W5:Y:S01]  /*67c40*/  LDL.LU R123, [R1+0x5758] ;  /* 0x00575800017b7983 */ /* 0x000f620000300800 */
[-C--:B---3--:R-:W-:Y:S08]  /*67c50*/  HMMA.1688.F32.TF32 R148, R16, R116.reuse, R148 ;  /* 0x000000741094723c */ /* 0x088ff00000081094 */
[-C--:B------:R-:W-:Y:S08]  /*67c60*/  HMMA.1688.F32.TF32 R144, R20, R116.reuse, R144 ;  /* 0x000000741490723c */ /* 0x080ff00000081090 */
[-C--:B--2---:R-:W-:Y:S08]  /*67c70*/  HMMA.1688.F32.TF32 R140, R24, R116.reuse, R140 ;  /* 0x00000074188c723c */ /* 0x084ff0000008108c */
[-C--:B----4-:R-:W-:Y:S01]  /*67c80*/  HMMA.1688.F32.TF32 R112, R28, R116.reuse, R112 ;  /* 0x000000741c70723c */ /* 0x090fe20000081070 */
        /* <DEDUP_REMOVED lines=8> */
[----:B-----5:R-:W-:Y:S11]  /*67d10*/  HMMA.1688.F32.TF32 R104, R32, R116, R104 ;  /* 0x000000742068723c */ /* 0x020ff60000081068 */
[----:B------:R-:W-:Y:S11]  /*67d20*/  @!UPT UIADD3 URZ, URZ, URZ, URZ ;  /* 0x0000003f3f3ff290 */ /* 0x000ff6000fffe03f */
[----:B------:R-:W-:Y:S01]  /*67d30*/  @!UPT UIADD3 URZ, URZ, URZ, URZ ;  /* 0x0000003f3f3ff290 */ /* 0x000fe2000fffe03f */
[----:B------:R1:W-:Y:S01]  /*67d40*/  STL.64 [R1+0x990], R104 ;  /* 0x0009906801007387 */ /* 0x0003e20000100a00 */
[----:B------:R-:W-:Y:S02]  /*67d50*/  IMAD.MOV.U32 R117, RZ, RZ, R106 ;  /* 0x000000ffff757224 */ /* 0x000fe400078e006a */
[----:B------:R-:W-:Y:S02]  /*67d60*/  IMAD.MOV.U32 R116, RZ, RZ, R107 ;  /* 0x000000ffff747224 */ /* 0x000fe400078e006b */
[-C--:B-1----:R-:W-:Y:S03]  /*67d70*/  HMMA.1688.F32.TF32 R104, R36, R122.reuse, R136 ;  /* 0x0000007a2468723c */ /* 0x082fe60000081088 */
[----:B------:R-:W-:Y:S04]  /*67d80*/  STL [R1+0x5154], R116 ;  /* 0x0051547401007387 */ /* 0x000fe80000100800 */
[----:B------:R1:W-:Y:S04]  /*67d90*/  STL [R1+0x5150], R117 ;  /* 0x0051507501007387 */ /* 0x0003e80000100800 */
[----:B------:R-:W2:Y:S04]  /*67da0*/  LDL.LU.64 R148, [R1+0x2760] ;  /* 0x0027600001947983 */ /* 0x000ea80000300a00 */
[----:B------:R-:W2:Y:S08]  /*67db0*/  LDL.LU.64 R150, [R1+0x2768] ;  /* 0x0027680001967983 */ /* 0x000eb00000300a00 */
        /* <DEDUP_REMOVED lines=8> */
[----:B-1----:R-:W5:Y:S04]  /*67e40*/  LDL.LU.64 R116, [R1+0x2560] ;  /* 0x0025600001747983 */ /* 0x002f680000300a00 */
[----:B------:R-:W5:Y:S04]  /*67e50*/  LDL.LU.64 R118, [R1+0x2568] ;  /* 0x0025680001767983 */ /* 0x000f680000300a00 */
[----:B------:R-:W5:Y:S04]  /*67e60*/  LDL.LU.64 R112, [R1+0xbc0] ;  /* 0x000bc00001707983 */ /* 0x000f680000300a00 */
[----:B------:R-:W5:Y:S04]  /*67e70*/  LDL.LU.64 R114, [R1+0xbc8] ;  /* 0x000bc80001727983 */ /* 0x000f680000300a00 */
[----:B---3--:R-:W3:Y:S04]  /*67e80*/  LDL.LU.64 R104, [R1+0x1dd0] ;  /* 0x001dd00001687983 */ /* 0x008ee80000300a00 */
[----:B----4-:R-:W3:Y:S01]  /*67e90*/  LDL.LU.64 R106, [R1+0x1dd8] ;  /* 0x001dd800016a7983 */ /* 0x010ee20000300a00 */
[-C--:B------:R-:W-:Y:S08]  /*67ea0*/  HMMA.1688.F32.TF32 R192, R52, R122.reuse, R188 ;  /* 0x0000007a34c0723c */ /* 0x080ff000000810bc */
[----:B------:R-:W-:Y:S01]  /*67eb0*/  HMMA.1688.F32.TF32 R188, R40, R122, R244 ;  /* 0x0000007a28bc723c */ /* 0x000fe200000810f4 */
[----:B------:R-:W-:-:S02]  /*67ec0*/  IMAD.MOV.U32 R154, RZ, RZ, R121 ;  /* 0x000000ffff9a7224 */ /* 0x000fc400078e0079 */
[----:B------:R-:W-:-:S05]  /*67ed0*/  IMAD.MOV.U32 R155, RZ, RZ, R120 ;  /* 0x000000ffff9b7224 */ /* 0x000fca00078e0078 */
[-C--:B------:R-:W-:Y:S07]  /*67ee0*/  HMMA.1688.F32.TF32 R196, R56, R122.reuse, R248 ;  /* 0x0000007a38c4723c */ /* 0x080fee00000810f8 */
[----:B------:R-:W-:Y:S01]  /*67ef0*/  STL.64 [R1+0x1d10], R192 ;  /* 0x001d10c001007387 */ /* 0x000fe20000100a00 */
[-C--:B------:R-:W-:Y:S03]  /*67f00*/  HMMA.1688.F32.TF32 R184, R48, R122.reuse, R184 ;  /* 0x0000007a30b8723c */ /* 0x080fe600000810b8 */
[----:B------:R1:W-:Y:S04]  /*67f10*/  STL.64 [R1+0x1d18], R194 ;  /* 0x001d18c201007387 */ /* 0x0003e80000100a00 */
[----:B------:R-:W-:Y:S01]  /*67f20*/  STL.64 [R1+0x1d00], R188 ;  /* 0x001d00bc01007387 */ /* 0x000fe20000100a00 */
[-C--:B------:R-:W-:Y:S03]  /*67f30*/  HMMA.1688.F32.TF32 R152, R64, R122.reuse, R152 ;  /* 0x0000007a4098723c */ /* 0x080fe60000081098 */
[----:B------:R4:W-:Y:S05]  /*67f40*/  STL.64 [R1+0x1d08], R190 ;  /* 0x001d08be01007387 */ /* 0x0009ea0000100a00 */
[-C--:B-1----:R-:W-:Y:S08]  /*67f50*/  HMMA.1688.F32.TF32 R192, R44, R122.reuse, R236 ;  /* 0x0000007a2cc0723c */ /* 0x082ff000000810ec */
[----:B----4-:R-:W-:Y:S01]  /*67f60*/  HMMA.1688.F32.TF32 R188, R60, R122, R204 ;  /* 0x0000007a3cbc723c */ /* 0x010fe200000810cc */
[----:B------:R-:W1:Y:S04]  /*67f70*/  LDSM.16.M88.4 R120, [R0+0xb400] ;  /* 0x00b400000078783b */ /* 0x000e680000000200 */
[----:B------:R-:W-:Y:S04]  /*67f80*/  STL.64 [R1+0x1cf0], R196 ;  /* 0x001cf0c401007387 */ /* 0x000fe80000100a00 */
[----:B------:R-:W-:Y:S06]  /*67f90*/  STL.64 [R1+0x1cf8], R198 ;  /* 0x001cf8c601007387 */ /* 0x000fec0000100a00 */
        /* <DEDUP_REMOVED lines=8> */
[----:B------:R2:W-:Y:S04]  /*68020*/  STL.64 [R1+0x1ca8], R154 ;  /* 0x001ca89a01007387 */ /* 0x0005e80000100a00 */
[----:B------:R-:W-:Y:S01]  /*68030*/  STL [R1+0x5518], R123 ;  /* 0x0055187b01007387 */ /* 0x000fe20000100800 */
[-C--:B--2---:R-:W-:Y:S08]  /*68040*/  HMMA.1688.F32.TF32 R152, R4, R120.reuse, R148 ;  /* 0x000000780498723c */ /* 0x084ff00000081094 */
[-C--:B-----5:R-:W-:Y:S08]  /*68050*/  HMMA.1688.F32.TF32 R148, R8, R120.reuse, R144 ;  /* 0x000000780894723c */ /* 0x0a0ff00000081090 */
[-C--:B------:R-:W-:Y:S08]  /*68060*/  HMMA.1688.F32.TF32 R144, R12, R120.reuse, R140 ;  /* 0x000000780c90723c */ /* 0x080ff0000008108c */
[-C--:B------:R-:W-:Y:S08]  /*68070*/  HMMA.1688.F32.TF32 R140, R16, R120.reuse, R136 ;  /* 0x00000078108c723c */ /* 0x080ff00000081088 */
[-C--:B------:R-:W-:Y:S08]  /*68080*/  HMMA.1688.F32.TF32 R136, R20, R120.reuse, R116 ;  /* 0x000000781488723c */ /* 0x080ff00000081074 */
[-C--:B------:R-:W-:Y:S08]  /*68090*/  HMMA.1688.F32.TF32 R116, R24, R120.reuse, R112 ;  /* 0x000000781874723c */ /* 0x080ff00000081070 */
[----:B---3--:R-:W-:Y:S01]  /*680a0*/  HMMA.1688.F32.TF32 R112, R28, R120, R104 ;  /* 0x000000781c70723c */ /* 0x008fe20000081068 */
[----:B------:R1:W-:Y:S04]  /*680b0*/  STL.64 [R1+0x880], R152 ;  /* 0x0008809801007387 */ /* 0x0003e80000100a00 */
        /* <DEDUP_REMOVED lines=9> */
[----:B------:R-:W5:Y:S04]  /*68150*/  LDL.LU.64 R104, [R1+0x870] ;  /* 0x0008700001687983 */ /* 0x000f680000300a00 */
[----:B------:R-:W-:Y:S01]  /*68160*/  STL.64 [R1+0x820], R116 ;  /* 0x0008207401007387 */ /* 0x000fe20000100a00 */
[----:B-1----:R-:W-:-:S03]  /*68170*/  IMAD.MOV.U32 R152, RZ, RZ, R127 ;  /* 0x000000ffff987224 */ /* 0x002fc600078e007f */
[----:B------:R-:W-:Y:S01]  /*68180*/  STL.64 [R1+0x828], R118 ;  /* 0x0008287601007387 */ /* 0x000fe20000100a00 */
[----:B------:R-:W-:-:S03]  /*68190*/  IMAD.MOV.U32 R153, RZ, RZ, R126 ;  /* 0x000000ffff997224 */ /* 0x000fc600078e007e */
[----:B------:R-:W5:Y:S04]  /*681a0*/  LDL.LU.64 R106, [R1+0x878] ;  /* 0x00087800016a7983 */ /* 0x000f680000300a00 */
[----:B------:R1:W-:Y:S04]  /*681b0*/  STL.64 [R1+0x810], R112 ;  /* 0x0008107001007387 */ /* 0x0003e80000100a00 */
[----:B------:R-:W-:Y:S04]  /*681c0*/  STL.64 [R1+0x818], R114 ;  /* 0x0008187201007387 */ /* 0x000fe80000100a00 */
[----:B------:R-:W5:Y:S04]  /*681d0*/  LDL.LU R127, [R1+0x5754] ;  /* 0x00575400017f7983 */ /* 0x000f680000300800 */
[----:B------:R-:W5:Y:S04]  /*681e0*/  LDL.LU R126, [R1+0x5750] ;  /* 0x00575000017e7983 */ /* 0x000f680000300800 */
[----:B--2---:R-:W2:Y:S04]  /*681f0*/  LDL.LU R140, [R1+0x700] ;  /* 0x00070000018c7983 */ /* 0x004ea80000300800 */
[----:B------:R-:W2:Y:S04]  /*68200*/  LDL.LU R141, [R1+0x704] ;  /* 0x00070400018d7983 */ /* 0x000ea80000300800 */
[----:B---3--:R-:W2:Y:S04]  /*68210*/  LDL.LU R142, [R1+0x708] ;  /* 0x00070800018e7983 */ /* 0x008ea80000300800 */
[----:B------:R-:W2:Y:S04]  /*68220*/  LDL.LU R143, [R1+0x70c] ;  /* 0x00070c00018f7983 */ /* 0x000ea80000300800 */
[----:B----4-:R-:W3:Y:S04]  /*68230*/  LDL.LU R136, [R1+0x6f0] ;  /* 0x0006f00001887983 */ /* 0x010ee80000300800 */
[----:B------:R-:W3:Y:S04]  /*68240*/  LDL.LU R137, [R1+0x6f4] ;  /* 0x0006f40001897983 */ /* 0x000ee80000300800 */
[----:B------:R-:W3:Y:S04]  /*68250*/  LDL.LU R138, [R1+0x6f8] ;  /* 0x0006f800018a7983 */ /* 0x000ee80000300800 */
[----:B------:R-:W3:Y:S04]  /*68260*/  LDL.LU R139, [R1+0x6fc] ;  /* 0x0006fc00018b7983 */ /* 0x000ee80000300800 */
        /* <DEDUP_REMOVED lines=17> */
[----:B-----5:R-:W-:Y:S01]  /*68380*/  IMAD.MOV.U32 R206, RZ, RZ, R127 ;  /* 0x000000ffffce7224 */ /* 0x020fe200078e007f */
[----:B------:R-:W-:-:S02]  /*68390*/  MOV R205, R126 ;  /* 0x0000007e00cd7202 */ /* 0x000fc40000000f00 */
[----:B------:R-:W2:Y:S04]  /*683a0*/  LDL.LU R126, [R1+0x574c] ;  /* 0x00574c00017e7983 */ /* 0x000ea80000300800 */
[----:B------:R-:W2:Y:S01]  /*683b0*/  LDL.LU R127, [R1+0x5748] ;  /* 0x00574800017f7983 */ /* 0x000ea20000300800 */
[----:B------:R-:W-:Y:S03]  /*683c0*/  HMMA.1688.F32.TF32 R104, R32, R120, R104 ;  /* 0x000000782068723c */ /* 0x000fe60000081068 */
[----:B------:R-:W5:Y:S11]  /*683d0*/  LDL.LU R207, [R1+0x6bc] ;  /* 0x0006bc0001cf7983 */ /* 0x000f760000300800 */
[----:B------:R-:W-:Y:S10]  /*683e0*/  @!UPT UIADD3 URZ, URZ, URZ, URZ ;  /* 0x0000003f3f3ff290 */ /* 0x000ff4000fffe03f */
[----:B------:R-:W-:Y:S02]  /*683f0*/  IMAD.MOV.U32 R108, RZ, RZ, R107 ;  /* 0x000000ffff6c7224 */ /* 0x000fe400078e006b */
[----:B------:R-:W-:Y:S02]  /*68400*/  IMAD.MOV.U32 R109, RZ, RZ, R106 ;  /* 0x000000ffff6d7224 */ /* 0x000fe400078e006a */
[----:B-1----:R-:W-:Y:S02]  /*68410*/  IMAD.MOV.U32 R112, RZ, RZ, R105 ;  /* 0x000000ffff707224 */ /* 0x002fe400078e0069 */
[----:B------:R-:W-:Y:S01]  /*68420*/  IMAD.MOV.U32 R113, RZ, RZ, R104 ;  /* 0x000000ffff717224 */ /* 0x000fe200078e0068 */
[----:B------:R-:W-:Y:S04]  /*68430*/  STL [R1+0x5164], R108 ;  /* 0x0051646c01007387 */ /* 0x000fe80000100800 */
[----:B------:R-:W-:Y:S04]  /*68440*/  STL [R1+0x5160], R109 ;  /* 0x0051606d01007387 */ /* 0x000fe80000100800 */
[----:B------:R-:W-:Y:S04]  /*68450*/  STL [R1+0x515c], R112 ;  /* 0x00515c7001007387 */ /* 0x000fe80000100800 */
[----:B------:R2:W-:Y:S04]  /*68460*/  STL [R1+0x5158], R113 ;  /* 0x0051587101007387 */ /* 0x0005e80000100800 */
[----:B------:R-:W4:Y:S01]  /*68470*/  LDL.LU.64 R148, [R1+0x27d0] ;  /* 0x0027d00001947983 */ /* 0x000f220000300a00 */
[-C--:B--2---:R-:W-:Y:S08]  /*68480*/  HMMA.1688.F32.TF32 R112, R36, R126.reuse, R140 ;  /* 0x0000007e2470723c */ /* 0x084ff0000008108c */
[-C--:B---3--:R-:W-:Y:S11]  /*68490*/  HMMA.1688.F32.TF32 R104, R52, R126.reuse, R136 ;  /* 0x0000007e3468723c */ /* 0x088ff60000081088 */
[----:B------:R-:W-:Y:S04]  /*684a0*/  @!UPT UIADD3 URZ, URZ, URZ, URZ ;  /* 0x0000003f3f3ff290 */ /* 0x000fe8000fffe03f */
[----:B------:R1:W-:Y:S04]  /*684b0*/  STL.64 [R1+0x1c90], R112 ;  /* 0x001c907001007387 */ /* 0x0003e80000100a00 */
[----:B------:R2:W-:Y:S04]  /*684c0*/  STL.64 [R1+0x1c98], R114 ;  /* 0x001c987201007387 */ /* 0x0005e80000100a00 */
[----:B------:R-:W3:Y:S04]  /*684d0*/  LDL.LU.64 R150, [R1+0x27d8] ;  /* 0x0027d80001967983 */ /* 0x000ee80000300a00 */
        /* <DEDUP_REMOVED lines=12> */
[----:B-1----:R-:W3:Y:S04]  /*685a0*/  LDL.LU.64 R112, [R1+0x1e90] ;  /* 0x001e900001707983 */ /* 0x002ee80000300a00 */
[----:B--2---:R-:W2:Y:S01]  /*685b0*/  LDL.LU.64 R114, [R1+0x1e98] ;  /* 0x001e980001727983 */ /* 0x004ea20000300a00 */
[----:B------:R-:W-:Y:S01]  /*685c0*/  HMMA.1688.F32.TF32 R188, R40, R126, R244 ;  /* 0x0000007e28bc723c */ /* 0x000fe200000810f4 */
[----:B------:R-:W-:-:S02]  /*685d0*/  IMAD.MOV.U32 R154, RZ, RZ, R125 ;  /* 0x000000ffff9a7224 */ /* 0x000fc400078e007d */
[----:B------:R-:W-:Y:S01]  /*685e0*/  IMAD.MOV.U32 R155, RZ, RZ, R124 ;  /* 0x000000ffff9b7224 */ /* 0x000fe200078e007c */
[----:B------:R-:W2:Y:S04]  /*685f0*/  LDL.LU.64 R104, [R1+0x910] ;  /* 0x0009100001687983 */ /* 0x000ea80000300a00 */
[----:B------:R-:W2:Y:S01]  /*68600*/  LDL.LU.64 R106, [R1+0x918] ;  /* 0x00091800016a7983 */ /* 0x000ea20000300a00 */
[-C--:B------:R-:W-:Y:S08]  /*68610*/  HMMA.1688.F32.TF32 R196, R56, R126.reuse, R248 ;  /* 0x0000007e38c4723c */ /* 0x080ff000000810f8 */
[-C--:B------:R-:W-:Y:S06]  /*68620*/  HMMA.1688.F32.TF32 R192, R44, R126.reuse, R236 ;  /* 0x0000007e2cc0723c */ /* 0x080fec00000810ec */
[----:B------:R-:W-:Y:S02]  /*68630*/  STL.64 [R1+0x1c70], R188 ;  /* 0x001c70bc01007387 */ /* 0x000fe40000100a00 */
[-C--:B----4-:R-:W-:Y:S02]  /*68640*/  HMMA.1688.F32.TF32 R184, R48, R126.reuse, R184 ;  /* 0x0000007e30b8723c */ /* 0x090fe400000810b8 */
[----:B------:R5:W-:Y:S06]  /*68650*/  STL.64 [R1+0x1c78], R190 ;  /* 0x001c78be01007387 */ /* 0x000bec0000100a00 */
[-C--:B------:R-:W-:Y:S08]  /*68660*/  HMMA.1688.F32.TF32 R152, R64, R126.reuse, R152 ;  /* 0x0000007e4098723c */ /* 0x080ff00000081098 */
[----:B-----5:R-:W-:Y:S01]  /*68670*/  HMMA.1688.F32.TF32 R188, R60, R126, R204 ;  /* 0x0000007e3cbc723c */ /* 0x020fe200000810cc */
[----:B------:R-:W1:Y:S04]  /*68680*/  LDSM.16.M88.4 R124, [R0+0xb800] ;  /* 0x00b80000007c783b */ /* 0x000e680000000200 */
[----:B------:R-:W-:Y:S04]  /*68690*/  STL.64 [R1+0x1c60], R196 ;  /* 0x001c60c401007387 */ /* 0x000fe80000100a00 */
[----:B------:R-:W-:Y:S04]  /*686a0*/  STL.64 [R1+0x1c68], R198 ;  /* 0x001c68c601007387 */ /* 0x000fe80000100a00 */
[----:B------:R-:W-:Y:S04]  /*686b0*/  STL.64 [R1+0x1c50], R192 ;  /* 0x001c50c001007387 */ /* 0x000fe80000100a00 */
[----:B------:R-:W-:Y:S06]  /*686c0*/  STL.64 [R1+0x1c58], R194 ;  /* 0x001c58c201007387 */ /* 0x000fec0000100a00 */
[----:B------:R-:W-:Y:S04]  /*686d0*/  STL.64 [R1+0x1c30], R188 ;  /* 0x001c30bc01007387 */ /* 0x000fe80000100a00 */
[----:B------:R-:W-:Y:S04]  /*686e0*/  STL.64 [R1+0x1c38], R190 ;  /* 0x001c38be01007387 */ /* 0x000fe80000100a00 */
[----:B------:R-:W-:Y:S04]  /*686f0*/  STL.64 [R1+0x1c20], R184 ;  /* 0x001c20b801007387 */ /* 0x000fe80000100a00 */
[----:B------:R-:W-:Y:S04]  /*68700*/  STL.64 [R1+0x1c28], R186 ;  /* 0x001c28ba01007387 */ /* 0x000fe80000100a00 */
[----:B-1----:R-:W-:Y:S04]  /*68710*/  STL [R1+0x5524], R126 ;  /* 0x0055247e01007387 */ /* 0x002fe80000100800 */
[----:B------:R-:W-:Y:S04]  /*68720*/  STL.64 [R1+0x1c10], R152 ;  /* 0x001c109801007387 */ /* 0x000fe80000100a00 */
[----:B------:R-:W-:Y:S04]  /*68730*/  STL.64 [R1+0x1c18], R154 ;  /* 0x001c189a01007387 */ /* 0x000fe80000100a00 */
[----:B------:R-:W-:Y:S01]  /*68740*/  STL [R1+0x5520], R127 ;  /* 0x0055207f01007387 */ /* 0x000fe20000100800 */
[-C--:B---3--:R-:W-:Y:S08]  /*68750*/  HMMA.1688.F32.TF32 R148, R4, R124.reuse, R148 ;  /* 0x0000007c0494723c */ /* 0x088ff00000081094 */
[-C--:B------:R-:W-:Y:S08]  /*68760*/  HMMA.1688.F32.TF32 R144, R8, R124.reuse, R144 ;  /* 0x0000007c0890723c */ /* 0x080ff00000081090 */
[-C--:B------:R-:W-:Y:S08]  /*68770*/  HMMA.1688.F32.TF32 R140, R12, R124.reuse, R140 ;  /* 0x0000007c0c8c723c */ /* 0x080ff0000008108c */
[-C--:B------:R-:W-:Y:S08]  /*68780*/  HMMA.1688.F32.TF32 R136, R16, R124.reuse, R136 ;  /* 0x0000007c1088723c */ /* 0x080ff00000081088 */
[-C--:B------:R-:W-:Y:S08]  /*68790*/  HMMA.1688.F32.TF32 R120, R20, R124.reuse, R120 ;  /* 0x0000007c1478723c */ /* 0x080ff00000081078 */
[-C--:B------:R-:W-:Y:S08]  /*687a0*/  HMMA.1688.F32.TF32 R116, R24, R124.reuse, R116 ;  /* 0x0000007c1874723c */ /* 0x080ff00000081074 */
[----:B--2---:R-:W-:Y:S01]  /*687b0*/  HMMA.1688.F32.TF32 R112, R28, R124, R112 ;  /* 0x0000007c1c70723c */ /* 0x004fe20000081070 */
        /* <DEDUP_REMOVED lines=9> */
[----:B------:R-:W-:Y:S04]  /*68850*/  STL.64 [R1+0x7c8], R122 ;  /* 0x0007c87a01007387 */ /* 0x000fe80000100a00 */
[----:B------:R-:W-:Y:S04]  /*68860*/  STL.64 [R1+0x7b0], R116 ;  /* 0x0007b07401007387 */ /* 0x000fe80000100a00 */
[----:B------:R-:W-:Y:S01]  /*68870*/  STL.64 [R1+0x7b8], R118 ;  /* 0x0007b87601007387 */ /* 0x000fe20000100a00 */
[----:B-1----:R-:W-:-:S03]  /*68880*/  IMAD.MOV.U32 R138, RZ, RZ, R130 ;  /* 0x000000ffff8a7224 */ /* 0x002fc600078e0082 */
[----:B------:R-:W-:Y:S01]  /*68890*/  STL.64 [R1+0x7a0], R112 ;  /* 0x0007a07001007387 */ /* 0x000fe20000100a00 */
[----:B------:R-:W-:-:S03]  /*688a0*/  IMAD.MOV.U32 R139, RZ, RZ, R131 ;  /* 0x000000ffff8b7224 */ /* 0x000fc600078e0083 */
[----:B------:R1:W-:Y:S04]  /*688b0*/  STL.64 [R1+0x7a8], R114 ;  /* 0x0007a87201007387 */ /* 0x0003e80000100a00 */
[----:B------:R-:W3:Y:S04]  /*688c0*/  LDL.LU R136, [R1+0x8d0] ;  /* 0x0008d00001887983 */ /* 0x000ee80000300800 */
[----:B------:R-:W3:Y:S04]  /*688d0*/  LDL.LU R137, [R1+0x8d4] ;  /* 0x0008d40001897983 */ /* 0x000ee80000300800 */
[----:B------:R-:W4:Y:S04]  /*688e0*/  LDL.LU R130, [R1+0x5744] ;  /* 0x0057440001827983 */ /* 0x000f280000300800 */
[----:B------:R-:W5:Y:S01]  /*688f0*/  LDL.LU R131, [R1+0x5740] ;  /* 0x0057400001837983 */ /* 0x000f620000300800 */
[----:B------:R-:W-:Y:S01]  /*68900*/  MOV R140, R128 ;  /* 0x00000080008c7202 */ /* 0x000fe20000000f00 */
[----:B------:R-:W-:-:S02]  /*68910*/  IMAD.MOV.U32 R141, RZ, RZ, R129 ;  /* 0x000000ffff8d7224 */ /* 0x000fc400078e0081 */
[----:B------:R-:W2:Y:S01]  /*68920*/  LDL.LU R128, [R1+0x573c] ;  /* 0x00573c0001807983 */ /* 0x000ea20000300800 */
[----:B------:R-:W-:Y:S02]  /*68930*/  IMAD.MOV.U32 R142, RZ, RZ, R135 ;  /* 0x000000ffff8e7224 */ /* 0x000fe400078e0087 */
[----:B------:R-:W-:Y:S01]  /*68940*/  IMAD.MOV.U32 R143, RZ, RZ, R134 ;  /* 0x000000ffff8f7224 */ /* 0x000fe200078e0086 */
[----:B------:R-:W2:Y:S04]  /*68950*/  LDL.LU R129, [R1+0x5738] ;  /* 0x0057380001817983 */ /* 0x000ea80000300800 */
[----:B------:R-:W2:Y:S04]  /*68960*/  LDL.LU R135, [R1+0x5734] ;  /* 0x0057340001877983 */ /* 0x000ea80000300800 */
[----:B------:R-:W2:Y:S04]  /*68970*/  LDL.LU R134, [R1+0x5730] ;  /* 0x0057300001867983 */ /* 0x000ea80000300800 */
[----:B------:R-:W2:Y:S04]  /*68980*/  LDL.LU R144, [R1+0x8f0] ;  /* 0x0008f00001907983 */ /* 0x000ea80000300800 */
[----:B------:R-:W2:Y:S01]  /*68990*/  LDL.LU R145, [R1+0x8f4] ;  /* 0x0008f40001917983 */ /* 0x000ea20000300800 */
[----:B----4-:R-:W-:-:S02]  /*689a0*/  IMAD.MOV.U32 R147, RZ, RZ, R130 ;  /* 0x000000ffff937224 */ /* 0x010fc400078e0082 */
[----:B-----5:R-:W-:Y:S02]  /*689b0*/  IMAD.MOV.U32 R146, RZ, RZ, R131 ;  /* 0x000000ffff927224 */ /* 0x020fe400078e0083 */
[----:B------:R-:W4:Y:S04]  /*689c0*/  LDL.LU R131, [R1+0x572c] ;  /* 0x00572c0001837983 */ /* 0x000f280000300800 */
[----:B------:R-:W5:Y:S04]  /*689d0*/  LDL.LU R130, [R1+0x5728] ;  /* 0x0057280001827983 */ /* 0x000f680000300800 */
[----:B------:R-:W2:Y:S04]  /*689e0*/  LDL.LU R152, [R1+0x770] ;  /* 0x0007700001987983 */ /* 0x000ea80000300800 */
[----:B------:R-:W2:Y:S04]  /*689f0*/  LDL.LU R153, [R1+0x774] ;  /* 0x0007740001997983 */ /* 0x000ea80000300800 */
[----:B------:R-:W3:Y:S04]  /*68a00*/  LDL.LU R154, [R1+0x778] ;  /* 0x00077800019a7983 */ /* 0x000ee80000300800 */
[----:B------:R-:W3:Y:S04]  /*68a10*/  LDL.LU R155, [R1+0x77c] ;  /* 0x00077c00019b7983 */ /* 0x000ee80000300800 */
[----:B------:R-:W1:Y:S04]  /*68a20*/  LDL.LU R184, [R1+0x780] ;  /* 0x0007800001b87983 */ /* 0x000e680000300800 */
[----:B------:R-:W1:Y:S04]  /*68a30*/  LDL.LU R185, [R1+0x784] ;  /* 0x0007840001b97983 */ /* 0x000e680000300800 */
[----:B------:R-:W1:Y:S04]  /*68a40*/  LDL.LU R186, [R1+0x788] ;  /* 0x0007880001ba7983 */ /* 0x000e680000300800 */
[----:B------:R-:W1:Y:S04]  /*68a50*/  LDL.LU R187, [R1+0x78c] ;  /* 0x00078c0001bb7983 */ /* 0x000e680000300800 */
        /* <DEDUP_REMOVED lines=22> */
[----:B----4-:R-:W-:-:S02]  /*68bc0*/  IMAD.MOV.U32 R239, RZ, RZ, R131 ;  /* 0x000000ffffef7224 */ /* 0x010fc400078e0083 */
[----:B-----5:R-:W-:Y:S02]  /*68bd0*/  IMAD.MOV.U32 R238, RZ, RZ, R130 ;  /* 0x000000ffffee7224 */ /* 0x020fe400078e0082 */
[----:B------:R-:W1:Y:S04]  /*68be0*/  LDL.LU R130, [R1+0x5724] ;  /* 0x0057240001827983 */ /* 0x000e680000300800 */
[----:B------:R-:W1:Y:S01]  /*68bf0*/  LDL.LU R131, [R1+0x5720] ;  /* 0x0057200001837983 */ /* 0x000e620000300800 */
[----:B------:R-:W-:Y:S01]  /*68c00*/  HMMA.1688.F32.TF32 R104, R32, R124, R104 ;  /* 0x0000007c2068723c */ /* 0x000fe20000081068 */
[----:B--2---:R-:W-:Y:S02]  /*68c10*/  IMAD.MOV.U32 R148, RZ, RZ, R134 ;  /* 0x000000ffff947224 */ /* 0x004fe400078e0086 */
[----:B------:R-:W2:Y:S01]  /*68c20*/  LDL.LU R134, [R1+0x571c] ;  /* 0x00571c0001867983 */ /* 0x000ea20000300800 */
[----:B------:R-:W-:-:S03]  /*68c30*/  IMAD.MOV.U32 R149, RZ, RZ, R135 ;  /* 0x000000ffff957224 */ /* 0x000fc600078e0087 */
[----:B------:R-:W2:Y:S11]  /*68c40*/  LDL.LU R135, [R1+0x5718] ;  /* 0x0057180001877983 */ /* 0x000eb60000300800 */
[----:B------:R-:W-:Y:S06]  /*68c50*/  @!UPT UIADD3 URZ, URZ, URZ, URZ ;  /* 0x0000003f3f3ff290 */ /* 0x000fec000fffe03f */
[----:B------:R-:W-:Y:S02]  /*68c60*/  IMAD.MOV.U32 R125, RZ, RZ, R104 ;  /* 0x000000ffff7d7224 */ /* 0x000fe400078e0068 */
[----:B------:R-:W-:Y:S02]  /*68c70*/  IMAD.MOV.U32 R124, RZ, RZ, R105 ;  /* 0x000000ffff7c7224 */ /* 0x000fe400078e0069 */
[----:B------:R-:W-:Y:S02]  /*68c80*/  IMAD.MOV.U32 R121, RZ, RZ, R106 ;  /* 0x000000ffff797224 */ /* 0x000fe400078e006a */
[----:B------:R-:W-:-:S05]  /*68c90*/  IMAD.MOV.U32 R120, RZ, RZ, R107 ;  /* 0x000000ffff787224 */ /* 0x000fca00078e006b */
[----:B------:R-:W-:Y:S04]  /*68ca0*/  STL [R1+0x5174], R120 ;  /* 0x0051747801007387 */ /* 0x000fe80000100800 */
[----:B------:R-:W-:Y:S04]  /*68cb0*/  STL [R1+0x5170], R121 ;  /* 0x0051707901007387 */ /* 0x000fe80000100800 */
[----:B------:R-:W-:Y:S04]  /*68cc0*/  STL [R1+0x516c], R124 ;  /* 0x00516c7c01007387 */ /* 0x000fe80000100800 */
[----:B------:R4:W-:Y:S04]  /*68cd0*/  STL [R1+0x5168], R125 ;  /* 0x0051687d01007387 */ /* 0x0009e80000100800 */
[----:B------:R-:W5:Y:S01]  /*68ce0*/  LDL.LU.64 R188, [R1+0x2840] ;  /* 0x0028400001bc7983 */ /* 0x000f620000300a00 */
[-C--:B-1----:R-:W-:Y:S08]  /*68cf0*/  HMMA.1688.F32.TF32 R112, R36, R130.reuse, R184 ;  /* 0x000000822470723c */ /* 0x082ff000000810b8 */
[-C--:B---3--:R-:W-:Y:S11]  /*68d00*/  HMMA.1688.F32.TF32 R104, R52, R130.reuse, R152 ;  /* 0x000000823468723c */ /* 0x088ff60000081098 */
[----:B------:R-:W-:Y:S04]  /*68d10*/  @!UPT UIADD3 URZ, URZ, URZ, URZ ;  /* 0x0000003f3f3ff290 */ /* 0x000fe8000fffe03f */
[----:B------:R1:W-:Y:S04]  /*68d20*/  STL.64 [R1+0x1c00], R112 ;  /* 0x001c007001007387 */ /* 0x0003e80000100a00 */
[----:B------:R3:W-:Y:S04]  /*68d30*/  STL.64 [R1+0x1c08], R114 ;  /* 0x001c087201007387 */ /* 0x0007e80000100a00 */
[----:B------:R-:W5:Y:S04]  /*68d40*/  LDL.LU.64 R190, [R1+0x2848] ;  /* 0x0028480001be7983 */ /* 0x000f680000300a00 */
[----:B------:R1:W-:Y:S04]  /*68d50*/  STL.64 [R1+0x1bf0], R104 ;  /* 0x001bf06801007387 */ /* 0x0003e80000100a00 */
[----:B------:R1:W-:Y:S04]  /*68d60*/  STL.64 [R1+0x1bf8], R106 ;  /* 0x001bf86a01007387 */ /* 0x0003e80000100a00 */
[----:B------:R-:W2:Y:S04]  /*68d70*/  LDL.LU.64 R184, [R1+0x1cd0] ;  /* 0x001cd00001b87983 */ /* 0x000ea80000300a00 */
[----:B------:R-:W2:Y:S04]  /*68d80*/  LDL.LU.64 R186, [R1+0x1cd8] ;  /* 0x001cd80001ba7983 */ /* 0x000ea80000300a00 */
[----:B------:R-:W2:Y:S04]  /*68d90*/  LDL.LU.64 R152, [R1+0x2750] ;  /* 0x0027500001987983 */ /* 0x000ea80000300a00 */
[----:B------:R-:W2:Y:S04]  /*68da0*/  LDL.LU.64 R154, [R1+0x2758] ;  /* 0x00275800019a7983 */ /* 0x000ea80000300a00 */
[----:B----4-:R-:W4:Y:S04]  /*68db0*/  LDL.LU.64 R124, [R1+0x19a0] ;  /* 0x0019a000017c7983 */ /* 0x010f280000300a00 */
[----:B------:R-:W4:Y:S04]  /*68dc0*/  LDL.LU.64 R126, [R1+0x19a8] ;  /* 0x0019a800017e7983 */ /* 0x000f280000300a00 */
[----:B------:R-:W4:Y:S04]  /*68dd0*/  LDL.LU.64 R120, [R1+0x2660] ;  /* 0x0026600001787983 */ /* 0x000f280000300a00 */
[----:B------:R-:W4:Y:S04]  /*68de0*/  LDL.LU.64 R122, [R1+0x2668] ;  /* 0x00266800017a7983 */ /* 0x000f280000300a00 */
[----:B------:R-:W4:Y:S04]  /*68df0*/  LDL.LU.64 R116, [R1+0xef0] ;  /* 0x000ef00001747983 */ /* 0x000f280000300a00 */
[----:B------:R-:W4:Y:S04]  /*68e00*/  LDL.LU.64 R118, [R1+0xef8] ;  /* 0x000ef80001767983 */ /* 0x000f280000300a00 */
[----:B-1----:R-:W4:Y:S04]  /*68e10*/  LDL.LU.64 R112, [R1+0x2550] ;  /* 0x0025500001707983 */ /* 0x002f280000300a00 */
[----:B---3--:R-:W3:Y:S04]  /*68e20*/  LDL.LU.64 R114, [R1+0x2558] ;  /* 0x0025580001727983 */ /* 0x008ee80000300a00 */
[----:B------:R-:W3:Y:S04]  /*68e30*/  LDL.LU.64 R104, [R1+0xa10] ;  /* 0x000a100001687983 */ /* 0x000ee80000300a00 */
[----:B------:R-:W3:Y:S01]  /*68e40*/  LDL.LU.64 R106, [R1+0xa18] ;  /* 0x000a1800016a7983 */ /* 0x000ee20000300a00 */
[-C--:B------:R-:W-:Y:S08]  /*68e50*/  HMMA.1688.F32.TF32 R200, R40, R130.reuse, R196 ;  /* 0x0000008228c8723c */ /* 0x080ff000000810c4 */
[-C--:B------:R-:W-:Y:S08]  /*68e60*/  HMMA.1688.F32.TF32 R196, R56, R130.reuse, R192 ;  /* 0x0000008238c4723c */ /* 0x080ff000000810c0 */
[----:B------:R-:W-:Y:S01]  /*68e70*/  HMMA.1688.F32.TF32 R192, R44, R130, R244 ;  /* 0x000000822cc0723c */ /* 0x000fe200000810f4 */
[----:B------:R-:W-:-:S06]  /*68e80*/  IMAD.MOV.U32 R150, RZ, RZ, R129 ;  /* 0x000000ffff967224 */ /* 0x000fcc00078e0081 */
[----:B------:R-:W-:Y:S04]  /*68e90*/  STL.64 [R1+0x1be0], R200 ;  /* 0x001be0c801007387 */ /* 0x000fe80000100a00 */
[----:B------:R1:W-:Y:S04]  /*68ea0*/  STL.64 [R1+0x1be8], R202 ;  /* 0x001be8ca01007387 */ /* 0x0003e80000100a00 */
[----:B------:R-:W-:Y:S01]  /*68eb0*/  STL.64 [R1+0x1bc0], R196 ;  /* 0x001bc0c401007387 */ /* 0x000fe20000100a00 */
[----:B------:R-:W-:-:S03]  /*68ec0*/  IMAD.MOV.U32 R151, RZ, RZ, R128 ;  /* 0x000000ffff977224 */ /* 0x000fc600078e0080 */
[----:B------:R1:W-:Y:S04]  /*68ed0*/  STL.64 [R1+0x1bc8], R198 ;  /* 0x001bc8c601007387 */ /* 0x0003e80000100a00 */
[----:B------:R-:W-:Y:S01]  /*68ee0*/  STL.64 [R1+0x1ba0], R192 ;  /* 0x001ba0c001007387 */ /* 0x000fe20000100a00 */
[-C--:B-1----:R-:W-:Y:S03]  /*68ef0*/  HMMA.1688.F32.TF32 R200, R60, R130.reuse, R248 ;  /* 0x000000823cc8723c */ /* 0x082fe600000810f8 */
[----:B------:R1:W-:Y:S05]  /*68f00*/  STL.64 [R1+0x1ba8], R194 ;  /* 0x001ba8c201007387 */ /* 0x0003ea0000100a00 */
[-C--:B------:R-:W-:Y:S08]  /*68f10*/  HMMA.1688.F32.TF32 R196, R48, R130.reuse, R236 ;  /* 0x0000008230c4723c */ /* 0x080ff000000810ec */
[----:B-1----:R-:W-:Y:S01]  /*68f20*/  HMMA.1688.F32.TF32 R192, R64, R130, R204 ;  /* 0x0000008240c0723c */ /* 0x002fe200000810cc */
[----:B------:R-:W1:Y:S06]  /*68f30*/  LDSM.16.M88.4 R128, [R0+0xbc00] ;  /* 0x00bc00000080783b */ /* 0x000e6c0000000200 */
        /* <DEDUP_REMOVED lines=8> */
[-C--:B-----5:R-:W-:Y:S08]  /*68fc0*/  HMMA.1688.F32.TF32 R188, R4, R128.reuse, R188 ;  /* 0x0000008004bc723c */ /* 0x0a0ff000000810bc */
[-C--:B--2---:R-:W-:Y:S08]  /*68fd0*/  HMMA.1688.F32.TF32 R184, R8, R128.reuse, R184 ;  /* 0x0000008008b8723c */ /* 0x084ff000000810b8 */
[-C--:B------:R-:W-:Y:S08]  /*68fe0*/  HMMA.1688.F32.TF32 R152, R12, R128.reuse, R152 ;  /* 0x000000800c98723c */ /* 0x080ff00000081098 */
[-C--:B----4-:R-:W-:Y:S08]  /*68ff0*/  HMMA.1688.F32.TF32 R124, R16, R128.reuse, R124 ;  /* 0x00000080107c723c */ /* 0x090ff0000008107c */
[-C--:B------:R-:W-:Y:S08]  /*69000*/  HMMA.1688.F32.TF32 R120, R20, R128.reuse, R120 ;  /* 0x000000801478723c */ /* 0x080ff00000081078 */
[-C--:B------:R-:W-:Y:S01]  /*69010*/  HMMA.1688.F32.TF32 R116, R24, R128.reuse, R116 ;  /* 0x000000801874723c */ /* 0x080fe20000081074 */
[----:B------:R-:W-:Y:S07]  /*69020*/  STL.64 [R1+0x700], R188 ;  /* 0x000700bc01007387 */ /* 0x000fee0000100a00 */
[-C--:B---3--:R-:W-:Y:S01]  /*69030*/  HMMA.1688.F32.TF32 R104, R32, R128.reuse, R104 ;  /* 0x000000802068723c */ /* 0x088fe20000081068 */
[----:B------:R-:W-:Y:S04]  /*69040*/  STL.64 [R1+0x708], R190 ;  /* 0x000708be01007387 */ /* 0x000fe80000100a00 */
[----:B------:R-:W-:Y:S03]  /*69050*/  STL.64 [R1+0x6f0], R184 ;  /* 0x0006f0b801007387 */ /* 0x000fe60000100a00 */
[----:B------:R-:W-:Y:S01]  /*69060*/  HMMA.1688.F32.TF32 R112, R28, R128, R112 ;  /* 0x000000801c70723c */ /* 0x000fe20000081070 */
[----:B------:R-:W-:Y:S04]  /*69070*/  STL.64 [R1+0x6f8], R186 ;  /* 0x0006f8ba01007387 */ /* 0x000fe80000100a00 */
[----:B------:R-:W-:Y:S04]  /*69080*/  STL.64 [R1+0x6e0], R152 ;  /* 0x0006e09801007387 */ /* 0x000fe80000100a00 */
[----:B------:R-:W-:Y:S04]  /*69090*/  STL.64 [R1+0x6e8], R154 ;  /* 0x0006e89a01007387 */ /* 0x000fe80000100a00 */
[----:B------:R-:W-:Y:S04]  /*690a0*/  STL.64 [R1+0x6d0], R124 ;  /* 0x0006d07c01007387 */ /* 0x000fe80000100a00 */
[----:B------:R-:W-:Y:S01]  /*690b0*/  STL.64 [R1+0x6d8], R126 ;  /* 0x0006d87e01007387 */ /* 0x000fe20000100a00 */
[----:B------:R-:W-:-:S03]  /*690c0*/  IMAD.MOV.U32 R129, RZ, RZ, R106 ;  /* 0x000000ffff817224 */ /* 0x000fc600078e006a */
[----:B------:R-:W-:Y:S01]  /*690d0*/  STL.64 [R1+0x6c0], R120 ;  /* 0x0006c07801007387 */ /* 0x000fe20000100a00 */
[----:B------:R-:W-:-:S03]  /*690e0*/  IMAD.MOV.U32 R128, RZ, RZ, R107 ;  /* 0x000000ffff807224 */ /* 0x000fc600078e006b */
[----:B------:R-:W-:Y:S04]  /*690f0*/  STL.64 [R1+0x6c8], R122 ;  /* 0x0006c87a01007387 */ /* 0x000fe80000100a00 */
[----:B------:R1:W-:Y:S02]  /*69100*/  STL.64 [R1+0x6b0], R116 ;  /* 0x0006b07401007387 */ /* 0x0003e40000100a00 */
[----:B-1----:R-:W-:Y:S01]  /*69110*/  MOV R116, R104 ;  /* 0x0000006800747202 */ /* 0x002fe20000000f00 */
[----:B------:R-:W-:Y:S02]  /*69120*/  IMAD.MOV.U32 R117, RZ, RZ, R105 ;  /* 0x000000ffff757224 */ /* 0x000fe400078e0069 */
[-C--:B------:R-:W-:Y:S01]  /*69130*/  HMMA.1688.F32.TF32 R104, R36, R134.reuse, R148 ;  /* 0x000000862468723c */ /* 0x080fe20000081094 */
[----:B------:R-:W-:Y:S04]  /*69140*/  STL.64 [R1+0x6b8], R118 ;  /* 0x0006b87601007387 */ /* 0x000fe80000100a00 */
[----:B------:R-:W-:Y:S04]  /*69150*/  STL.64 [R1+0x6a0], R112 ;  /* 0x0006a07001007387 */ /* 0x000fe80000100a00 */
[----:B------:R1:W-:Y:S04]  /*69160*/  STL.64 [R1+0x6a8], R114 ;  /* 0x0006a87201007387 */ /* 0x0003e80000100a00 */
[----:B------:R-:W-:Y:S04]  /*69170*/  STL [R1+0x5184], R128 ;  /* 0x0051848001007387 */ /* 0x000fe80000100800 */
[----:B------:R-:W-:Y:S04]  /*69180*/  STL [R1+0x5180], R129 ;  /* 0x0051808101007387 */ /* 0x000fe80000100800 */
[----:B------:R-:W-:Y:S04]  /*69190*/  STL [R1+0x517c], R117 ;  /* 0x00517c7501007387 */ /* 0x000fe80000100800 */
[----:B------:R2:W-:Y:S01]  /*691a0*/  STL [R1+0x5178], R116 ;  /* 0x0051787401007387 */ /* 0x0005e20000100800 */
[-C--:B-1----:R-:W-:Y:S03]  /*691b0*/  HMMA.1688.F32.TF32 R112, R40, R134.reuse, R140 ;  /* 0x000000862870723c */ /* 0x082fe6000008108c */
[----:B------:R-:W-:Y:S05]  /*691c0*/  STL.64 [R1+0x1b80], R104 ;  /* 0x001b806801007387 */ /* 0x000fea0000100a00 */
[-C--:B--2---:R-:W-:Y:S01]  /*691d0*/  HMMA.1688.F32.TF32 R116, R52, R134.reuse, R144 ;  /* 0x000000863474723c */ /* 0x084fe20000081090 */
[----:B------:R1:W-:Y:S07]  /*691e0*/  STL.64 [R1+0x1b88], R106 ;  /* 0x001b886a01007387 */ /* 0x0003ee0000100a00 */
[----:B-1----:R-:W-:Y:S11]  /*691f0*/  HMMA.1688.F32.TF32 R104, R56, R134, R136 ;  /* 0x000000863868723c */ /* 0x002ff60000081088 */
[----:B------:R-:W-:Y:S04]  /*69200*/  @!UPT UIADD3 URZ, URZ, URZ, URZ ;  /* 0x0000003f3f3ff290 */ /* 0x000fe8000fffe03f */
[----:B------:R1:W-:Y:S04]  /*69210*/  STL.64 [R1+0x1b70], R116 ;  /* 0x001b707401007387 */ /* 0x0003e80000100a00 */
[----:B------:R2:W-:Y:S04]  /*69220*/  STL.64 [R1+0x1b78], R118 ;  /* 0x001b787601007387 */ /* 0x0005e80000100a00 */
[----:B------:R-:W3:Y:S04]  /*69230*/  LDL.LU R204, [R1+0xaa0] ;  /* 0x000aa00001cc7983 */ /* 0x000ee80000300800 */
[----:B------:R4:W-:Y:S04]  /*69240*/  STL.64 [R1+0x1b60], R112 ;  /* 0x001b607001007387 */ /* 0x0009e80000100a00 */
[----:B------:R5:W-:Y:S04]  /*69250*/  STL.64 [R1+0x1b68], R114 ;  /* 0x001b687201007387 */ /* 0x000be80000100a00 */
[----:B------:R1:W-:Y:S04]  /*69260*/  STL.64 [R1+0x1b50], R104 ;  /* 0x001b506801007387 */ /* 0x0003e80000100a00 */
[----:B------:R1:W-:Y:S04]  /*69270*/  STL.64 [R1+0x1b58], R106 ;  /* 0x001b586a01007387 */ /* 0x0003e80000100a00 */
        /* <DEDUP_REMOVED lines=43> */
[----:B------:R-:W3:Y:S04]  /*69530*/  LDL.LU.64 R136, [R1+0x28b0] ;  /* 0x0028b00001887983 */ /* 0x000ee80000300a00 */
[----:B------:R-:W3:Y:S04]  /*69540*/  LDL.LU.64 R138, [R1+0x28b8] ;  /* 0x0028b800018a7983 */ /* 0x000ee80000300a00 */
[----:B------:R-:W3:Y:S04]  /*69550*/  LDL.LU.64 R200, [R1+0x1d60] ;  /* 0x001d600001c87983 */ /* 0x000ee80000300a00 */
[----:B------:R-:W3:Y:S01]  /*69560*/  LDL.LU.64 R202, [R1+0x1d68] ;  /* 0x001d680001ca7983 */ /* 0x000ee20000300a00 */
[----:B------:R-:W-:-:S03]  /*69570*/  IMAD.MOV.U32 R186, RZ, RZ, R133 ;  /* 0x000000ffffba7224 */ /* 0x000fc600078e0085 */
[----:B------:R-:W3:Y:S01]  /*69580*/  LDL.LU.64 R128, [R1+0x27c0] ;  /* 0x0027c00001807983 */ /* 0x000ee20000300a00 */
[----:B------:R-:W-:-:S03]  /*69590*/  IMAD.MOV.U32 R187, RZ, RZ, R132 ;  /* 0x000000ffffbb7224 */ /* 0x000fc600078e0084 */
[----:B------:R-:W3:Y:S04]  /*695a0*/  LDL.LU.64 R130, [R1+0x27c8] ;  /* 0x0027c80001827983 */ /* 0x000ee80000300a00 */
        /* <DEDUP_REMOVED lines=8> */
[----:B------:R-:W5:Y:S04]  /*69630*/  LDL.LU.64 R104, [R1+0xb10] ;  /* 0x000b100001687983 */ /* 0x000f680000300a00 */
[----:B------:R-:W5:Y:S04]  /*69640*/  LDL.LU.64 R106, [R1+0xb18] ;  /* 0x000b1800016a7983 */ /* 0x000f680000300a00 */
[----:B------:R-:W2:Y:S04]  /*69650*/  LDL.LU R184, [R1+0xa90] ;  /* 0x000a900001b87983 */ /* 0x000ea80000300800 */
[----:B------:R-:W2:Y:S01]  /*69660*/  LDL.LU R185, [R1+0xa94] ;  /* 0x000a940001b97983 */ /* 0x000ea20000300800 */
[-C--:B---3--:R-:W-:Y:S08]  /*69670*/  HMMA.1688.F32.TF32 R148, R60, R134.reuse, R148 ;  /* 0x000000863c94723c */ /* 0x088ff00000081094 */
[-C--:B------:R-:W-:Y:S08]  /*69680*/  HMMA.1688.F32.TF32 R152, R44, R134.reuse, R152 ;  /* 0x000000862c98723c */ /* 0x080ff00000081098 */
[-C--:B------:R-:W-:Y:S08]  /*69690*/  HMMA.1688.F32.TF32 R144, R48, R134.reuse, R144 ;  /* 0x000000863090723c */ /* 0x080ff00000081090 */
[----:B------:R-:W-:Y:S07]  /*696a0*/  HMMA.1688.F32.TF32 R132, R64, R134, R140 ;  /* 0x000000864084723c */ /* 0x000fee000008108c */
[----:B------:R-:W-:Y:S04]  /*696b0*/  STL.64 [R1+0x1b40], R152 ;  /* 0x001b409801007387 */ /* 0x000fe80000100a00 */
[----:B------:R1:W-:Y:S04]  /*696c0*/  STL.64 [R1+0x1b48], R154 ;  /* 0x001b489a01007387 */ /* 0x0003e80000100a00 */
[----:B-1----:R-:W3:Y:S04]  /*696d0*/  LDL.LU.64 R154, [R1+0x5710] ;  /* 0x00571000019a7983 */ /* 0x002ee80000300a00 */
[----:B------:R-:W3:Y:S04]  /*696e0*/  LDL.LU.64 R152, [R1+0x5708] ;  /* 0x0057080001987983 */ /* 0x000ee80000300a00 */
        /* <DEDUP_REMOVED lines=8> */
[----:B------:R-:W3:Y:S04]  /*69770*/  LDL.LU.64 R140, [R1+0x56e0] ;  /* 0x0056e000018c7983 */ /* 0x000ee80000300a00 */
[----:B------:R-:W-:Y:S04]  /*69780*/  STL.64 [R1+0x900], R132 ;  /* 0x0009008401007387 */ /* 0x000fe80000100a00 */
[----:B------:R-:W-:Y:S04]  /*69790*/  STL.64 [R1+0x908], R134 ;  /* 0x0009088601007387 */ /* 0x000fe80000100a00 */
[----:B------:R-:W1:Y:S02]  /*697a0*/  LDSM.16.M88.4 R132, [R0+0xc000] ;  /* 0x00c000000084783b */ /* 0x000e640000000200 */
[-C--:B-1----:R-:W-:Y:S02]  /*697b0*/  HMMA.1688.F32.TF32 R136, R4, R132.reuse, R136 ;  /* 0x000000840488723c */ /* 0x082fe40000081088 */
[----:B------:R-:W-:Y:S04]  /*697c0*/  STL [R1+0x5534], R134 ;  /* 0x0055348601007387 */ /* 0x000fe80000100800 */
[----:B------:R-:W-:Y:S11]  /*697d0*/  STL [R1+0x5530], R135 ;  /* 0x0055308701007387 */ /* 0x000ff60000100800 */
[----:B------:R-:W-:Y:S06]  /*697e0*/  @!UPT UIADD3 URZ, URZ, URZ, URZ ;  /* 0x0000003f3f3ff290 */ /* 0x000fec000fffe03f */
[----:B------:R-:W-:Y:S04]  /*697f0*/  STL.64 [R1+0x680], R136 ;  /* 0x0006808801007387 */ /* 0x000fe80000100a00 */
[----:B------:R1:W-:Y:S04]  /*69800*/  STL.64 [R1+0x688], R138 ;  /* 0x0006888a01007387 */ /* 0x0003e80000100a00 */
[----:B-1----:R-:W3:Y:S04]  /*69810*/  LDL.LU.64 R138, [R1+0x56d8] ;  /* 0x0056d800018a7983 */ /* 0x002ee80000300a00 */
[----:B------:R-:W3:Y:S01]  /*69820*/  LDL.LU.64 R136, [R1+0x56d0] ;  /* 0x0056d00001887983 */ /* 0x000ee20000300a00 */
[-C--:B------:R-:W-:Y:S08]  /*69830*/  HMMA.1688.F32.TF32 R200, R8, R132.reuse, R200 ;  /* 0x0000008408c8723c */ /* 0x080ff000000810c8 */
[-C--:B-----5:R-:W-:Y:S11]  /*69840*/  HMMA.1688.F32.TF32 R104, R32, R132.reuse, R104 ;  /* 0x000000842068723c */ /* 0x0a0ff60000081068 */
[----:B------:R-:W-:Y:S04]  /*69850*/  @!UPT UIADD3 URZ, URZ, URZ, URZ ;  /* 0x0000003f3f3ff290 */ /* 0x000fe8000fffe03f */
[----:B------:R-:W-:Y:S04]  /*69860*/  STL.64 [R1+0x670], R200 ;  /* 0x000670c801007387 */ /* 0x000fe80000100a00 */
[----:B------:R1:W-:Y:S02]  /*69870*/  STL.64 [R1+0x678], R202 ;  /* 0x000678ca01007387 */ /* 0x0003e40000100a00 */
[-C--:B-1----:R-:W-:Y:S08]  /*69880*/  HMMA.1688.F32.TF32 R200, R12, R132.reuse, R128 ;  /* 0x000000840cc8723c */ /* 0x082ff00000081080 */
[-C--:B------:R-:W-:Y:S08]  /*69890*/  HMMA.1688.F32.TF32 R128, R16, R132.reuse, R124 ;  /* 0x000000841080723c */ /* 0x080ff0000008107c */
[-C--:B------:R-:W-:Y:S08]  /*698a0*/  HMMA.1688.F32.TF32 R124, R20, R132.reuse, R120 ;  /* 0x00000084147c723c */ /* 0x080ff00000081078 */
[-C--:B--2---:R-:W-:Y:S08]  /*698b0*/  HMMA.1688.F32.TF32 R120, R24, R132.reuse, R116 ;  /* 0x000000841878723c */ /* 0x084ff00000081074 */
[----:B----4-:R-:W-:Y:S01]  /*698c0*/  HMMA.1688.F32.TF32 R116, R28, R132, R112 ;  /* 0x000000841c74723c */ /* 0x010fe20000081070 */
[----:B------:R-:W-:Y:S04]  /*698d0*/  STL.64 [R1+0x660], R200 ;  /* 0x000660c801007387 */ /* 0x000fe80000100a00 */
[----:B------:R-:W-:Y:S04]  /*698e0*/  STL.64 [R1+0x668], R202 ;  /* 0x000668ca01007387 */ /* 0x000fe80000100a00 */
[----:B------:R-:W-:Y:S01]  /*698f0*/  STL.64 [R1+0x650], R128 ;  /* 0x0006508001007387 */ /* 0x000fe20000100a00 */
[----:B------:R-:W-:-:S03]  /*69900*/  IMAD.MOV.U32 R132, RZ, RZ, R107 ;  /* 0x000000ffff847224 */ /* 0x000fc600078e006b */
[----:B------:R-:W-:Y:S01]  /*69910*/  STL.64 [R1+0x658], R130 ;  /* 0x0006588201007387 */ /* 0x000fe20000100a00 */
[----:B------:R-:W-:-:S03]  /*69920*/  IMAD.MOV.U32 R133, RZ, RZ, R106 ;  /* 0x000000ffff857224 */ /* 0x000fc600078e006a */
[----:B------:R-:W-:Y:S01]  /*69930*/  STL.64 [R1+0x640], R124 ;  /* 0x0006407c01007387 */ /* 0x000fe20000100a00 */
[----:B------:R-:W-:-:S03]  /*69940*/  IMAD.MOV.U32 R113, RZ, RZ, R105 ;  /* 0x000000ffff717224 */ /* 0x000fc600078e0069 */
[----:B------:R-:W-:Y:S01]  /*69950*/  STL.64 [R1+0x648], R126 ;  /* 0x0006487e01007387 */ /* 0x000fe20000100a00 */
[----:B------:R-:W-:-:S03]  /*69960*/  IMAD.MOV.U32 R112, RZ, RZ, R104 ;  /* 0x000000ffff707224 */ /* 0x000fc600078e0068 */
[----:B------:R-:W-:Y:S04]  /*69970*/  STL.64 [R1+0x630], R120 ;  /* 0x0006307801007387 */ /* 0x000fe80000100a00 */
[----:B------:R-:W-:Y:S04]  /*69980*/  STL.64 [R1+0x638], R122 ;  /* 0x0006387a01007387 */ /* 0x000fe80000100a00 */
[----:B------:R-:W-:Y:S04]  /*69990*/  STL.64 [R1+0x620], R116 ;  /* 0x0006207401007387 */ /* 0x000fe80000100a00 */
[----:B------:R-:W-:Y:S04]  /*699a0*/  STL.64 [R1+0x628], R118 ;  /* 0x0006287601007387 */ /* 0x000fe80000100a00 */
[----:B------:R-:W-:Y:S04]  /*699b0*/  STL [R1+0x51e4], R132 ;  /* 0x0051e48401007387 */ /* 0x000fe80000100800 */
[----:B------:R-:W-:Y:S04]  /*699c0*/  STL [R1+0x51e0], R133 ;  /* 0x0051e08501007387 */ /* 0x000fe80000100800 */
[----:B------:R-:W-:Y:S04]  /*699d0*/  STL [R1+0x51dc], R113 ;  /* 0x0051dc7101007387 */ /* 0x000fe80000100800 */
[----:B------:R3:W-:Y:S02]  /*699e0*/  STL [R1+0x51d8], R112 ;  /* 0x0051d87001007387 */ /* 0x0007e40000100800 */
[-C--:B---3--:R-:W-:Y:S08]  /*699f0*/  HMMA.1688.F32.TF32 R112, R36, R138.reuse, R196 ;  /* 0x0000008a2470723c */ /* 0x088ff000000810c4 */
[-C--:B------:R-:W-:Y:S08]  /*69a00*/  HMMA.1688.F32.TF32 R104, R52, R138.reuse, R192 ;  /* 0x0000008a3468723c */ /* 0x080ff000000810c0 */
[-C--:B------:R-:W-:Y:S07]  /*69a10*/  HMMA.1688.F32.TF32 R116, R40, R138.reuse, R188 ;  /* 0x0000008a2874723c */ /* 0x080fee00000810bc */
[----:B------:R-:W-:Y:S04]  /*69a20*/  STL.64 [R1+0x1b10], R112 ;  /* 0x001b107001007387 */ /* 0x000fe80000100a00 */
[----:B------:R1:W-:Y:S04]  /*69a30*/  STL.64 [R1+0x1b18], R114 ;  /* 0x001b187201007387 */ /* 0x0003e80000100a00 */
[----:B------:R-:W-:Y:S04]  /*69a40*/  STL.64 [R1+0x1b00], R104 ;  /* 0x001b006801007387 */ /* 0x000fe80000100a00 */
[----:B------:R2:W-:Y:S01]  /*69a50*/  STL.64 [R1+0x1b08], R106 ;  /* 0x001b086a01007387 */ /* 0x0005e20000100a00 */
[-C--:B-1----:R-:W-:Y:S08]  /*69a60*/  HMMA.1688.F32.TF32 R112, R56, R138.reuse, R244 ;  /* 0x0000008a3870723c */ /* 0x082ff000000810f4 */
[-C--:B--2---:R-:W-:Y:S01]  /*69a70*/  HMMA.1688.F32.TF32 R104, R44, R138.reuse, R248 ;  /* 0x0000008a2c68723c */ /* 0x084fe200000810f8 */
        /* <DEDUP_REMOVED lines=8> */
[----:B--2---:R-:W-:Y:S03]  /*69b00*/  HMMA.1688.F32.TF32 R104, R64, R138, R184 ;  /* 0x0000008a4068723c */ /* 0x004fe600000810b8 */
[----:B------:R1:W-:Y:S04]  /*69b10*/  STL.64 [R1+0x1ab0], R116 ;  /* 0x001ab07401007387 */ /* 0x0003e80000100a00 */
[----:B------:R2:W-:Y:S01]  /*69b20*/  STL.64 [R1+0x1ab8], R118 ;  /* 0x001ab87601007387 */ /* 0x0005e20000100a00 */
[----:B------:R-:W-:-:S02]  /*69b30*/  IMAD.MOV.U32 R184, RZ, RZ, R136 ;  /* 0x000000ffffb87224 */ /* 0x000fc400078e0088 */
[----:B------:R-:W-:-:S05]  /*69b40*/  IMAD.MOV.U32 R185, RZ, RZ, R137 ;  /* 0x000000ffffb97224 */ /* 0x000fca00078e0089 */
[----:B------:R3:W-:Y:S04]  /*69b50*/  STL.64 [R1+0x1a90], R112 ;  /* 0x001a907001007387 */ /* 0x0007e80000100a00 */
[----:B------:R4:W-:Y:S04]  /*69b60*/  STL.64 [R1+0x1a98], R114 ;  /* 0x001a987201007387 */ /* 0x0009e80000100a00 */
[----:B------:R-:W5:Y:S04]  /*69b70*/  LDL.LU R136, [R1+0x56cc] ;  /* 0x0056cc0001887983 */ /* 0x000f680000300800 */
[----:B------:R1:W-:Y:S04]  /*69b80*/  STL.64 [R1+0x1a80], R104 ;  /* 0x001a806801007387 */ /* 0x0003e80000100a00 */
[----:B------:R1:W-:Y:S04]  /*69b90*/  STL.64 [R1+0x1a88], R106 ;  /* 0x001a886a01007387 */ /* 0x0003e80000100a00 */
        /* <DEDUP_REMOVED lines=36> */
[----:B--2---:R-:W2:Y:S04]  /*69de0*/  LDL.LU.64 R118, [R1+0x1788] ;  /* 0x0017880001767983 */ /* 0x004ea80000300a00 */
[----:B---3--:R-:W3:Y:S04]  /*69df0*/  LDL.LU.64 R112, [R1+0x2650] ;  /* 0x0026500001707983 */ /* 0x008ee80000300a00 */
[----:B----4-:R-:W3:Y:S04]  /*69e00*/  LDL.LU.64 R114, [R1+0x2658] ;  /* 0x0026580001727983 */ /* 0x010ee80000300a00 */
[----:B------:R-:W4:Y:S04]  /*69e10*/  LDL.LU.64 R104, [R1+0xbb0] ;  /* 0x000bb00001687983 */ /* 0x000f280000300a00 */
[----:B------:R-:W4:Y:S01]  /*69e20*/  LDL.LU.64 R106, [R1+0xbb8] ;  /* 0x000bb800016a7983 */ /* 0x000f220000300a00 */
[----:B------:R-:W-:Y:S01]  /*69e30*/  MOV R186, R141 ;  /* 0x0000008d00ba7202 */ /* 0x000fe20000000f00 */
[----:B------:R-:W-:-:S02]  /*69e40*/  IMAD.MOV.U32 R187, RZ, RZ, R140 ;  /* 0x000000ffffbb7224 */ /* 0x000fc400078e008c */
[----:B------:R-:W4:Y:S04]  /*69e50*/  LDL.LU R236, [R1+0xc00] ;  /* 0x000c000001ec7983 */ /* 0x000f280000300800 */
[----:B------:R-:W4:Y:S01]  /*69e60*/  LDL.LU R237, [R1+0xc04] ;  /* 0x000c040001ed7983 */ /* 0x000f220000300800 */
[----:B-----5:R-:W-:Y:S02]  /*69e70*/  IMAD.MOV.U32 R239, RZ, RZ, R136 ;  /* 0x000000ffffef7224 */ /* 0x020fe400078e0088 */
[----:B------:R-:W-:Y:S02]  /*69e80*/  IMAD.MOV.U32 R238, RZ, RZ, R137 ;  /* 0x000000ffffee7224 */ /* 0x000fe400078e0089 */
[----:B------:R-:W1:Y:S02]  /*69e90*/  LDSM.16.M88.4 R136, [R0+0xc400] ;  /* 0x00c400000088783b */ /* 0x000e640000000200 */
[-C--:B-1----:R-:W-:Y:S02]  /*69ea0*/  HMMA.1688.F32.TF32 R140, R4, R136.reuse, R132 ;  /* 0x00000088048c723c */ /* 0x082fe40000081084 */
[----:B------:R-:W-:Y:S04]  /*69eb0*/  STL [R1+0x553c], R138 ;  /* 0x00553c8a01007387 */ /* 0x000fe80000100800 */
[----:B------:R-:W-:Y:S11]  /*69ec0*/  STL [R1+0x5538], R139 ;  /* 0x0055388b01007387 */ /* 0x000ff60000100800 */
[----:B------:R-:W-:Y:S06]  /*69ed0*/  @!UPT UIADD3 URZ, URZ, URZ, URZ ;  /* 0x0000003f3f3ff290 */ /* 0x000fec000fffe03f */
[----:B------:R-:W-:Y:S01]  /*69ee0*/  STL.64 [R1+0x600], R140 ;  /* 0x0006008c01007387 */ /* 0x000fe20000100a00 */
[----:B------:R-:W-:Y:S02]  /*69ef0*/  IMAD.MOV.U32 R134, RZ, RZ, R142 ;  /* 0x000000ffff867224 */ /* 0x000fe400078e008e */
[----:B------:R-:W-:Y:S02]  /*69f00*/  IMAD.MOV.U32 R135, RZ, RZ, R143 ;  /* 0x000000ffff877224 */ /* 0x000fe400078e008f */
[----:B------:R-:W5:Y:S04]  /*69f10*/  LDL.LU.64 R142, [R1+0x56c0] ;  /* 0x0056c000018e7983 */ /* 0x000f680000300a00 */
[----:B------:R-:W-:Y:S04]  /*69f20*/  STL [R1+0x5544], R134 ;  /* 0x0055448601007387 */ /* 0x000fe80000100800 */
[----:B------:R1:W-:Y:S01]  /*69f30*/  STL [R1+0x5540], R135 ;  /* 0x0055408701007387 */ /* 0x0003e20000100800 */
[-C--:B------:R-:W-:Y:S08]  /*69f40*/  HMMA.1688.F32.TF32 R200, R8, R136.reuse, R200 ;  /* 0x0000008808c8723c */ /* 0x080ff000000810c8 */
[-C--:B-1----:R-:W-:Y:S08]  /*69f50*/  HMMA.1688.F32.TF32 R132, R12, R136.reuse, R128 ;  /* 0x000000880c84723c */ /* 0x082ff00000081080 */
[-C--:B------:R-:W-:Y:S08]  /*69f60*/  HMMA.1688.F32.TF32 R128, R16, R136.reuse, R124 ;  /* 0x000000881080723c */ /* 0x080ff0000008107c */
[-C--:B------:R-:W-:Y:S08]  /*69f70*/  HMMA.1688.F32.TF32 R124, R20, R136.reuse, R120 ;  /* 0x00000088147c723c */ /* 0x080ff00000081078 */
[-C--:B--2---:R-:W-:Y:S08]  /*69f80*/  HMMA.1688.F32.TF32 R120, R24, R136.reuse, R116 ;  /* 0x000000881878723c */ /* 0x084ff00000081074 */
[-C--:B---3--:R-:W-:Y:S08]  /*69f90*/  HMMA.1688.F32.TF32 R116, R28, R136.reuse, R112 ;  /* 0x000000881c74723c */ /* 0x088ff00000081070 */
[----:B----4-:R-:W-:Y:S01]  /*69fa0*/  HMMA.1688.F32.TF32 R112, R32, R136, R104 ;  /* 0x000000882070723c */ /* 0x010fe20000081068 */
[----:B------:R-:W-:Y:S04]  /*69fb0*/  STL.64 [R1+0x5f0], R200 ;  /* 0x0005f0c801007387 */ /* 0x000fe80000100a00 */
[----:B------:R-:W-:Y:S04]  /*69fc0*/  STL.64 [R1+0x5f8], R202 ;  /* 0x0005f8ca01007387 */ /* 0x000fe80000100a00 */
        /* <DEDUP_REMOVED lines=14> */
[----:B------:R-:W2:Y:S04]  /*6a0b0*/  LDL.LU.64 R112, [R1+0x29d0] ;  /* 0x0029d00001707983 */ /* 0x000ea80000300a00 */
[----:B------:R-:W2:Y:S04]  /*6a0c0*/  LDL.LU.64 R114, [R1+0x29d8] ;  /* 0x0029d80001727983 */ /* 0x000ea80000300a00 */
[----:B------:R-:W-:Y:S04]  /*6a0d0*/  STL [R1+0x51f4], R100 ;  /* 0x0051f46401007387 */ /* 0x000fe80000100800 */
[----:B------:R-:W-:Y:S04]  /*6a0e0*/  STL [R1+0x51f0], R101 ;  /* 0x0051f06501007387 */ /* 0x000fe80000100800 */
[----:B------:R-:W-:Y:S04]  /*6a0f0*/  STL [R1+0x51ec], R104 ;  /* 0x0051ec6801007387 */ /* 0x000fe80000100800 */
[----:B------:R5:W-:Y:S02]  /*6a100*/  STL [R1+0x51e8], R105 ;  /* 0x0051e86901007387 */ /* 0x000be40000100800 */
[-C--:B-----5:R-:W-:Y:S08]  /*6a110*/  HMMA.1688.F32.TF32 R104, R36, R142.reuse, R196 ;  /* 0x0000008e2468723c */ /* 0x0a0ff000000810c4 */
[-C--:B------:R-:W-:Y:S08]  /*6a120*/  HMMA.1688.F32.TF32 R116, R52, R142.reuse, R192 ;  /* 0x0000008e3474723c */ /* 0x080ff000000810c0 */
[-C--:B------:R-:W-:Y:S07]  /*6a130*/  HMMA.1688.F32.TF32 R120, R40, R142.reuse, R188 ;  /* 0x0000008e2878723c */ /* 0x080fee00000810bc */
[----:B------:R-:W-:Y:S04]  /*6a140*/  STL.64 [R1+0x1a60], R104 ;  /* 0x001a606801007387 */ /* 0x000fe80000100a00 */
[----:B------:R1:W-:Y:S04]  /*6a150*/  STL.64 [R1+0x1a68], R106 ;  /* 0x001a686a01007387 */ /* 0x0003e80000100a00 */
[----:B------:R-:W-:Y:S04]  /*6a160*/  STL.64 [R1+0x1a40], R116 ;  /* 0x001a407401007387 */ /* 0x000fe80000100a00 */
[----:B------:R3:W-:Y:S01]  /*6a170*/  STL.64 [R1+0x1a48], R118 ;  /* 0x001a487601007387 */ /* 0x0007e20000100a00 */
[-C--:B-1----:R-:W-:Y:S08]  /*6a180*/  HMMA.1688.F32.TF32 R104, R56, R142.reuse, R244 ;  /* 0x0000008e3868723c */ /* 0x082ff000000810f4 */
[-C--:B---3--:R-:W-:Y:S01]  /*6a190*/  HMMA.1688.F32.TF32 R116, R44, R142.reuse, R248 ;  /* 0x0000008e2c74723c */ /* 0x088fe200000810f8 */
        /* <DEDUP_REMOVED lines=8> */
[----:B---3--:R-:W-:Y:S03]  /*6a220*/  HMMA.1688.F32.TF32 R116, R64, R142, R184 ;  /* 0x0000008e4074723c */ /* 0x008fe600000810b8 */
[----:B------:R-:W-:Y:S04]  /*6a230*/  STL.64 [R1+0xb10], R120 ;  /* 0x000b107801007387 */ /* 0x000fe80000100a00 */
[----:B------:R-:W-:Y:S04]  /*6a240*/  STL.64 [R1+0xb18], R122 ;  /* 0x000b187a01007387 */ /* 0x000fe80000100a00 */
[----:B------:R-:W2:Y:S04]  /*6a250*/  LDSM.16.M88.4 R140, [R0+0xc800] ;  /* 0x00c80000008c783b */ /* 0x000ea80000000200 */
[----:B------:R-:W-:Y:S04]  /*6a260*/  STL.64 [R1+0xb00], R104 ;  /* 0x000b006801007387 */ /* 0x000fe80000100a00 */
[----:B------:R2:W-:Y:S04]  /*6a270*/  STL.64 [R1+0xb08], R106 ;  /* 0x000b086a01007387 */ /* 0x0005e80000100a00 */
[----:B------:R1:W-:Y:S04]  /*6a280*/  STL.64 [R1+0xaf0], R116 ;  /* 0x000af07401007387 */ /* 0x0003e80000100a00 */
[----:B------:R3:W-:Y:S04]  /*6a290*/  STL.64 [R1+0xaf8], R118 ;  /* 0x000af87601007387 */ /* 0x0007e80000100a00 */
        /* <DEDUP_REMOVED lines=12> */
[----:B------:R-:W4:Y:S04]  /*6a360*/  LDL.LU.64 R184, [R1+0x2410] ;  /* 0x0024100001b87983 */ /* 0x000f280000300a00 */
[----:B------:R-:W4:Y:S04]  /*6a370*/  LDL.LU.64 R186, [R1+0x2418] ;  /* 0x0024180001ba7983 */ /* 0x000f280000300a00 */
[----:B------:R-:W5:Y:S04]  /*6a380*/  LDL.LU.64 R128, [R1+0x28a0] ;  /* 0x0028a00001807983 */ /* 0x000f680000300a00 */
[----:B------:R-:W5:Y:S01]  /*6a390*/  LDL.LU.64 R130, [R1+0x28a8] ;  /* 0x0028a80001827983 */ /* 0x000f620000300a00 */
[----:B--2---:R-:W-:Y:S03]  /*6a3a0*/  HMMA.1688.F32.TF32 R104, R4, R140, R112 ;  /* 0x0000008c0468723c */ /* 0x004fe60000081070 */
        /* <DEDUP_REMOVED lines=13> */
[----:B------:R-:W2:Y:S04]  /*6a480*/  LDL.LU.64 R126, [R1+0x1c48] ;  /* 0x001c4800017e7983 */ /* 0x000ea80000300a00 */
[----:B------:R-:W2:Y:S04]  /*6a490*/  LDL.LU.64 R120, [R1+0x27b0] ;  /* 0x0027b00001787983 */ /* 0x000ea80000300a00 */
[----:B------:R-:W2:Y:S01]  /*6a4a0*/  LDL.LU.64 R122, [R1+0x27b8] ;  /* 0x0027b800017a7983 */ /* 0x000ea20000300a00 */
[----:B------:R-:W-:-:S03]  /*6a4b0*/  IMAD.MOV.U32 R134, RZ, RZ, R104 ;  /* 0x000000ffff867224 */ /* 0x000fc600078e0068 */
[----:B-1----:R-:W2:Y:S01]  /*6a4c0*/  LDL.LU.64 R116, [R1+0x1960] ;  /* 0x0019600001747983 */ /* 0x002ea20000300a00 */
[----:B------:R-:W-:-:S03]  /*6a4d0*/  IMAD.MOV.U32 R135, RZ, RZ, R105 ;  /* 0x000000ffff877224 */ /* 0x000fc600078e0069 */
[----:B---3--:R-:W3:Y:S01]  /*6a4e0*/  LDL.LU.64 R118, [R1+0x1968] ;  /* 0x0019680001767983 */ /* 0x008ee20000300a00 */
[----:B------:R-:W-:Y:S01]  /*6a4f0*/  MOV R138, R106 ;  /* 0x0000006a008a7202 */ /* 0x000fe20000000f00 */
[----:B------:R-:W-:Y:S02]  /*6a500*/  IMAD.MOV.U32 R139, RZ, RZ, R107 ;  /* 0x000000ffff8b7224 */ /* 0x000fe400078e006b */
[----:B------:R-:W3:Y:S04]  /*6a510*/  LDL.LU.64 R112, [R1+0x26d0] ;  /* 0x0026d00001707983 */ /* 0x000ee80000300a00 */
[----:B------:R-:W3:Y:S04]  /*6a520*/  LDL.LU.64 R114, [R1+0x26d8] ;  /* 0x0026d80001727983 */ /* 0x000ee80000300a00 */
[----:B------:R-:W3:Y:S04]  /*6a530*/  LDL.LU.64 R104, [R1+0xcc0] ;  /* 0x000cc00001687983 */ /* 0x000ee80000300a00 */
[----:B------:R-:W3:Y:S04]  /*6a540*/  LDL.LU.64 R106, [R1+0xcc8] ;  /* 0x000cc800016a7983 */ /* 0x000ee80000300a00 */
[----:B------:R-:W3:Y:S04]  /*6a550*/  LDL.LU R236, [R1+0xd30] ;  /* 0x000d300001ec7983 */ /* 0x000ee80000300800 */
[----:B------:R-:W3:Y:S04]  /*6a560*/  LDL.LU R237, [R1+0xd34] ;  /* 0x000d340001ed7983 */ /* 0x000ee80000300800 */
[----:B------:R-:W3:Y:S04]  /*6a570*/  LDL.LU R238, [R1+0xd38] ;  /* 0x000d380001ee7983 */ /* 0x000ee80000300800 */
[----:B------:R-:W3:Y:S04]  /*6a580*/  LDL.LU R239, [R1+0xd3c] ;  /* 0x000d3c0001ef7983 */ /* 0x000ee80000300800 */
[----:B------:R-:W-:Y:S04]  /*6a590*/  STL [R1+0x555c], R134 ;  /* 0x00555c8601007387 */ /* 0x000fe80000100800 */
[----:B------:R4:W-:Y:S04]  /*6a5a0*/  STL [R1+0x5558], R135 ;  /* 0x0055588701007387 */ /* 0x0009e80000100800 */
[----:B------:R-:W-:Y:S04]  /*6a5b0*/  STL [R1+0x5554], R138 ;  /* 0x0055548a01007387 */ /* 0x000fe80000100800 */
[----:B------:R-:W-:Y:S01]  /*6a5c0*/  STL [R1+0x5550], R139 ;  /* 0x0055508b01007387 */ /* 0x000fe20000100800 */
[-C--:B----4-:R-:W-:Y:S08]  /*6a5d0*/  HMMA.1688.F32.TF32 R132, R8, R140.reuse, R184 ;  /* 0x0000008c0884723c */ /* 0x090ff000000810b8 */
[----:B-----5:R-:W-:Y:S01]  /*6a5e0*/  HMMA.1688.F32.TF32 R128, R12, R140, R128 ;  /* 0x0000008c0c80723c */ /* 0x020fe20000081080 */
[----:B------:R-:W-:-:S02]  /*6a5f0*/  IMAD.MOV.U32 R184, RZ, RZ, R146 ;  /* 0x000000ffffb87224 */ /* 0x000fc400078e0092 */
[----:B------:R-:W-:Y:S11]  /*6a600*/  IMAD.MOV.U32 R185, RZ, RZ, R147 ;  /* 0x000000ffffb97224 */ /* 0x000ff600078e0093 */
[----:B------:R-:W-:Y:S01]  /*6a610*/  @!UPT UIADD3 URZ, URZ, URZ, URZ ;  /* 0x0000003f3f3ff290 */ /* 0x000fe2000fffe03f */
[----:B------:R-:W-:Y:S04]  /*6a620*/  STL.64 [R1+0x570], R132 ;  /* 0x0005708401007387 */ /* 0x000fe80000100a00 */
[----:B------:R-:W-:Y:S04]  /*6a630*/  STL.64 [R1+0x578], R134 ;  /* 0x0005788601007387 */ /* 0x000fe80000100a00 */
[----:B------:R-:W4:Y:S04]  /*6a640*/  LDL.LU R146, [R1+0x56bc] ;  /* 0x0056bc0001927983 */ /* 0x000f280000300800 */
[----:B------:R-:W-:Y:S04]  /*6a650*/  STL.64 [R1+0x560], R128 ;  /* 0x0005608001007387 */ /* 0x000fe80000100a00 */
[----:B------:R-:W-:Y:S04]  /*6a660*/  STL.64 [R1+0x568], R130 ;  /* 0x0005688201007387 */ /* 0x000fe80000100a00 */
[----:B------:R-:W4:Y:S01]  /*6a670*/  LDL.LU R147, [R1+0x56b8] ;  /* 0x0056b80001937983 */ /* 0x000f220000300800 */
[-C--:B--2---:R-:W-:Y:S08]  /*6a680*/  HMMA.1688.F32.TF32 R124, R16, R140.reuse, R124 ;  /* 0x0000008c107c723c */ /* 0x084ff0000008107c */
[-C--:B------:R-:W-:Y:S08]  /*6a690*/  HMMA.1688.F32.TF32 R120, R20, R140.reuse, R120 ;  /* 0x0000008c1478723c */ /* 0x080ff00000081078 */
[-C--:B---3--:R-:W-:Y:S08]  /*6a6a0*/  HMMA.1688.F32.TF32 R116, R24, R140.reuse, R116 ;  /* 0x0000008c1874723c */ /* 0x088ff00000081074 */
[-C--:B------:R-:W-:Y:S08]  /*6a6b0*/  HMMA.1688.F32.TF32 R112, R28, R140.reuse, R112 ;  /* 0x0000008c1c70723c */ /* 0x080ff00000081070 */
[----:B------:R-:W-:Y:S01]  /*6a6c0*/  HMMA.1688.F32.TF32 R104, R32, R140, R104 ;  /* 0x0000008c2068723c */ /* 0x000fe20000081068 */
[----:B------:R-:W-:Y:S04]  /*6a6d0*/  STL.64 [R1+0x550], R124 ;  /* 0x0005507c01007387 */ /* 0x000fe80000100a00 */
[----:B------:R-:W-:Y:S04]  /*6a6e0*/  STL.64 [R1+0x558], R126 ;  /* 0x0005587e01007387 */ /* 0x000fe80000100a00 */
[----:B------:R-:W-:Y:S04]  /*6a6f0*/  STL.64 [R1+0x540], R120 ;  /* 0x0005407801007387 */ /* 0x000fe80000100a00 */
[----:B------:R-:W-:Y:S04]  /*6a700*/  STL.64 [R1+0x548], R122 ;  /* 0x0005487a01007387 */ /* 0x000fe80000100a00 */
[----:B------:R-:W-:Y:S04]  /*6a710*/  STL.64 [R1+0x530], R116 ;  /* 0x0005307401007387 */ /* 0x000fe80000100a00 */
[----:B------:R4:W-:Y:S04]  /*6a720*/  STL.64 [R1+0x538], R118 ;  /* 0x0005387601007387 */ /* 0x0009e80000100a00 */
[----:B------:R-:W-:Y:S01]  /*6a730*/  STL.64 [R1+0x520], R112 ;  /* 0x0005207001007387 */ /* 0x000fe20000100a00 */
[----:B------:R-:W-:-:S03]  /*6a740*/  IMAD.MOV.U32 R141, RZ, RZ, R104 ;  /* 0x000000ffff8d7224 */ /* 0x000fc600078e0068 */
[----:B------:R1:W-:Y:S01]  /*6a750*/  STL.64 [R1+0x528], R114 ;  /* 0x0005287201007387 */ /* 0x0003e20000100a00 */
[----:B------:R-:W-:Y:S02]  /*6a760*/  IMAD.MOV.U32 R140, RZ, RZ, R105 ;  /* 0x000000ffff8c7224 */ /* 0x000fe400078e0069 */
[----:B------:R-:W-:Y:S02]  /*6a770*/  IMAD.MOV.U32 R137, RZ, RZ, R106 ;  /* 0x000000ffff897224 */ /* 0x000fe400078e006a */
[----:B------:R-:W-:-:S05]  /*6a780*/  IMAD.MOV.U32 R136, RZ, RZ, R107 ;  /* 0x000000ffff887224 */ /* 0x000fca00078e006b */
[----:B------:R-:W-:Y:S04]  /*6a790*/  STL [R1+0x5204], R136 ;  /* 0x0052048801007387 */ /* 0x000fe80000100800 */
[----:B------:R-:W-:Y:S04]  /*6a7a0*/  STL [R1+0x5200], R137 ;  /* 0x0052008901007387 */ /* 0x000fe80000100800 */
[----:B------:R-:W-:Y:S04]  /*6a7b0*/  STL [R1+0x51fc], R140 ;  /* 0x0051fc8c01007387 */ /* 0x000fe80000100800 */
[----:B------:R-:W-:Y:S01]  /*6a7c0*/  STL [R1+0x51f8], R141 ;  /* 0x0051f88d01007387 */ /* 0x000fe20000100800 */
[-C--:B----4-:R-:W-:Y:S08]  /*6a7d0*/  HMMA.1688.F32.TF32 R116, R36, R146.reuse, R196 ;  /* 0x000000922474723c */ /* 0x090ff000000810c4 */
[-C--:B-1----:R-:W-:Y:S08]  /*6a7e0*/  HMMA.1688.F32.TF32 R112, R52, R146.reuse, R192 ;  /* 0x000000923470723c */ /* 0x082ff000000810c0 */
        /* <DEDUP_REMOVED lines=9> */
[-C--:B-1----:R-:W-:Y:S08]  /*6a880*/  HMMA.1688.F32.TF32 R104, R56, R146.reuse, R244 ;  /* 0x000000923868723c */ /* 0x082ff000000810f4 */
[-C--:B------:R-:W-:Y:S08]  /*6a890*/  HMMA.1688.F32.TF32 R116, R44, R146.reuse, R248 ;  /* 0x000000922c74723c */ /* 0x080ff000000810f8 */
[-C--:B------:R-:W-:Y:S07]  /*6a8a0*/  HMMA.1688.F32.TF32 R112, R60, R146.reuse, R236 ;  /* 0x000000923c70723c */ /* 0x080fee00000810ec */
[----:B------:R-:W-:Y:S04]  /*6a8b0*/  STL.64 [R1+0x1a20], R104 ;  /* 0x001a206801007387 */ /* 0x000fe80000100a00 */
[----:B------:R1:W-:Y:S02]  /*6a8c0*/  STL.64 [R1+0x1a28], R106 ;  /* 0x001a286a01007387 */ /* 0x0003e40000100a00 */
[----:B-1----:R-:W-:Y:S02]  /*6a8d0*/  HMMA.1688.F32.TF32 R104, R48, R146, R204 ;  /* 0x000000923068723c */ /* 0x002fe400000810cc */
        /* <DEDUP_REMOVED lines=8> */
[----:B-1----:R-:W4:Y:S04]  /*6a960*/  LDL.LU.64 R116, [R1+0x2950] ;  /* 0x0029500001747983 */ /* 0x002f280000300a00 */
[----:B---3--:R-:W3:Y:S04]  /*6a970*/  LDL.LU.64 R118, [R1+0x2958] ;  /* 0x0029580001767983 */ /* 0x008ee80000300a00 */
[----:B-----5:R-:W5:Y:S04]  /*6a980*/  LDL.LU.64 R112, [R1+0x22c0] ;  /* 0x0022c00001707983 */ /* 0x020f680000300a00 */
[----:B------:R-:W5:Y:S04]  /*6a990*/  LDL.LU.64 R114, [R1+0x22c8] ;  /* 0x0022c80001727983 */ /* 0x000f680000300a00 */
[----:B------:R-:W5:Y:S04]  /*6a9a0*/  LDL.LU.64 R104, [R1+0x2820] ;  /* 0x0028200001687983 */ /* 0x000f680000300a00 */
[----:B------:R-:W5:Y:S01]  /*6a9b0*/  LDL.LU.64 R106, [R1+0x2828] ;  /* 0x00282800016a7983 */ /* 0x000f620000300a00 */
[----:B------:R-:W-:-:S02]  /*6a9c0*/  IMAD.MOV.U32 R186, RZ, RZ, R145 ;  /* 0x000000ffffba7224 */ /* 0x000fc400078e0091 */
[----:B------:R-:W-:-:S07]  /*6a9d0*/  IMAD.MOV.U32 R187, RZ, RZ, R144 ;  /* 0x000000ffffbb7224 */ /* 0x000fce00078e0090 */
[----:B------:R-:W-:Y:S01]  /*6a9e0*/  HMMA.1688.F32.TF32 R128, R64, R146, R184 ;  /* 0x000000924080723c */ /* 0x000fe200000810b8 */
[----:B------:R-:W1:Y:S04]  /*6a9f0*/  LDSM.16.M88.4 R144, [R0+0xcc00] ;  /* 0x00cc00000090783b */ /* 0x000e680000000200 */
[----:B-1----:R-:W-:Y:S11]  /*6aa00*/  STL [R1+0x554c], R146 ;  /* 0x00554c9201007387 */ /* 0x002ff60000100800 */
[----:B------:R-:W-:Y:S07]  /*6aa10*/  @!UPT UIADD3 URZ, URZ, URZ, URZ ;  /* 0x0000003f3f3ff290 */ /* 0x000fee000fffe03f */
[----:B------:R-:W-:Y:S04]  /*6aa20*/  STL.64 [R1+0xbe0], R128 ;  /* 0x000be08001007387 */ /* 0x000fe80000100a00 */
[----:B------:R1:W-:Y:S04]  /*6aa30*/  STL.64 [R1+0xbe8], R130 ;  /* 0x000be88201007387 */ /* 0x0003e80000100a00 */
[----:B------:R-:W-:Y:S01]  /*6aa40*/  STL [R1+0x5548], R147 ;  /* 0x0055489301007387 */ /* 0x000fe20000100800 */
[----:B------:R-:W-:Y:S02]  /*6aa50*/  IMAD.MOV.U32 R184, RZ, RZ, R150 ;  /* 0x000000ffffb87224 */ /* 0x000fe400078e0096 */
[----:B------:R-:W-:Y:S01]  /*6aa60*/  IMAD.MOV.U32 R185, RZ, RZ, R151 ;  /* 0x000000ffffb97224 */ /* 0x000fe200078e0097 */
[-C--:B--2---:R-:W-:Y:S11]  /*6aa70*/  HMMA.1688.F32.TF32 R132, R4, R144.reuse, R124 ;  /* 0x000000900484723c */ /* 0x084ff6000008107c */
[----:B------:R-:W-:Y:S11]  /*6aa80*/  @!UPT UIADD3 URZ, URZ, URZ, URZ ;  /* 0x0000003f3f3ff290 */ /* 0x000ff6000fffe03f */
[----:B------:R-:W-:Y:S02]  /*6aa90*/  @!UPT UIADD3 URZ, URZ, URZ, URZ ;  /* 0x0000003f3f3ff290 */ /* 0x000fe4000fffe03f */
[----:B------:R-:W-:Y:S01]  /*6aaa0*/  IMAD.MOV.U32 R127, RZ, RZ, R135 ;  /* 0x000000ffff7f7224 */ /* 0x000fe200078e0087 */
[----:B------:R-:W-:Y:S01]  /*6aab0*/  MOV R126, R134 ;  /* 0x00000086007e7202 */ /* 0x000fe20000000f00 */
[----:B-1----:R-:W-:Y:S02]  /*6aac0*/  IMAD.MOV.U32 R131, RZ, RZ, R133 ;  /* 0x000000ffff837224 */ /* 0x002fe400078e0085 */
[----:B------:R-:W-:Y:S01]  /*6aad0*/  IMAD.MOV.U32 R130, RZ, RZ, R132 ;  /* 0x000000ffff827224 */ /* 0x000fe200078e0084 */
[----:B------:R-:W-:Y:S04]  /*6aae0*/  STL [R1+0x556c], R127 ;  /* 0x00556c7f01007387 */ /* 0x000fe80000100800 */
[----:B------:R-:W-:Y:S04]  /*6aaf0*/  STL [R1+0x5568], R126 ;  /* 0x0055687e01007387 */ /* 0x000fe80000100800 */
[----:B------:R-:W-:Y:S04]  /*6ab00*/  STL [R1+0x5564], R131 ;  /* 0x0055648301007387 */ /* 0x000fe80000100800 */
[----:B------:R-:W-:Y:S01]  /*6ab10*/  STL [R1+0x5560], R130 ;  /* 0x0055608201007387 */ /* 0x000fe20000100800 */
[-C--:B----4-:R-:W-:Y:S08]  /*6ab20*/  HMMA.1688.F32.TF32 R120, R8, R144.reuse, R120 ;  /* 0x000000900878723c */ /* 0x090ff00000081078 */
[-C--:B---3--:R-:W-:Y:S08]  /*6ab30*/  HMMA.1688.F32.TF32 R116, R12, R144.reuse, R116 ;  /* 0x000000900c74723c */ /* 0x088ff00000081074 */
[-C--:B-----5:R-:W-:Y:S08]  /*6ab40*/  HMMA.1688.F32.TF32 R112, R16, R144.reuse, R112 ;  /* 0x000000901070723c */ /* 0x0a0ff00000081070 */
[-C--:B------:R-:W-:Y:S01]  /*6ab50*/  HMMA.1688.F32.TF32 R104, R20, R144.reuse, R104 ;  /* 0x000000901468723c */ /* 0x080fe20000081068 */
[----:B------:R-:W-:Y:S04]  /*6ab60*/  STL.64 [R1+0x4f0], R120 ;  /* 0x0004f07801007387 */ /* 0x000fe80000100a00 */
[----:B------:R-:W-:Y:S04]  /*6ab70*/  STL.64 [R1+0x4f8], R122 ;  /* 0x0004f87a01007387 */ /* 0x000fe80000100a00 */
[----:B------:R1:W-:Y:S04]  /*6ab80*/  STL.64 [R1+0x4e0], R116 ;  /* 0x0004e07401007387 */ /* 0x0003e80000100a00 */
[----:B------:R2:W-:Y:S04]  /*6ab90*/  STL.64 [R1+0x4e8], R118 ;  /* 0x0004e87601007387 */ /* 0x0005e80000100a00 */
[----:B-1----:R-:W3:Y:S04]  /*6aba0*/  LDL.LU.64 R116, [R1+0x1ad0] ;  /* 0x001ad00001747983 */ /* 0x002ee80000300a00 */
[----:B------:R1:W-:Y:S04]  /*6abb0*/  STL.64 [R1+0x4d0], R112 ;  /* 0x0004d07001007387 */ /* 0x0003e80000100a00 */
[----:B------:R4:W-:Y:S04]  /*6abc0*/  STL.64 [R1+0x4d8], R114 ;  /* 0x0004d87201007387 */ /* 0x0009e80000100a00 */
[----:B--2---:R-:W3:Y:S04]  /*6abd0*/  LDL.LU.64 R118, [R1+0x1ad8] ;  /* 0x001ad80001767983 */ /* 0x004ee80000300a00 */
        /* <DEDUP_REMOVED lines=14> */
[----:B-1----:R-:W3:Y:S04]  /*6acc0*/  LDL.LU.64 R112, [R1+0x2730] ;  /* 0x0027300001707983 */ /* 0x002ee80000300a00 */
[----:B----4-:R-:W4:Y:S04]  /*6acd0*/  LDL.LU.64 R114, [R1+0x2738] ;  /* 0x0027380001727983 */ /* 0x010f280000300a00 */
[----:B--2---:R-:W2:Y:S04]  /*6ace0*/  LDL.LU.64 R104, [R1+0xcf0] ;  /* 0x000cf00001687983 */ /* 0x004ea80000300a00 */
[----:B-----5:R-:W2:Y:S04]  /*6acf0*/  LDL.LU.64 R106, [R1+0xcf8] ;  /* 0x000cf800016a7983 */ /* 0x020ea80000300a00 */
        /* <DEDUP_REMOVED lines=18> */
[-C--:B---3--:R-:W-:Y:S11]  /*6ae20*/  HMMA.1688.F32.TF32 R116, R24, R144.reuse, R116 ;  /* 0x000000901874723c */ /* 0x088ff60000081074 */
[----:B------:R-:W-:Y:S11]  /*6ae30*/  @!UPT UIADD3 URZ, URZ, URZ, URZ ;  /* 0x0000003f3f3ff290 */ /* 0x000ff6000fffe03f */
[----:B------:R-:W-:Y:S02]  /*6ae40*/  @!UPT UIADD3 URZ, URZ, URZ, URZ ;  /* 0x0000003f3f3ff290 */ /* 0x000fe4000fffe03f */
[----:B------:R-:W-:Y:S02]  /*6ae50*/  IMAD.MOV.U32 R136, RZ, RZ, R116 ;  /* 0x000000ffff887224 */ /* 0x000fe400078e0074 */
[----:B------:R-:W-:Y:S02]  /*6ae60*/  IMAD.MOV.U32 R137, RZ, RZ, R117 ;  /* 0x000000ffff897224 */ /* 0x000fe400078e0075 */
[----:B------:R-:W-:Y:S02]  /*6ae70*/  IMAD.MOV.U32 R140, RZ, RZ, R118 ;  /* 0x000000ffff8c7224 */ /* 0x000fe400078e0076 */
[----:B------:R-:W-:Y:S01]  /*6ae80*/  IMAD.MOV.U32 R141, RZ, RZ, R119 ;  /* 0x000000ffff8d7224 */ /* 0x000fe200078e0077 */
[----:B------:R-:W-:Y:S04]  /*6ae90*/  STL [R1+0x521c], R136 ;  /* 0x00521c8801007387 */ /* 0x000fe80000100800 */
[----:B------:R-:W-:Y:S04]  /*6aea0*/  STL [R1+0x5218], R137 ;  /* 0x0052188901007387 */ /* 0x000fe80000100800 */
[----:B------:R-:W-:Y:S01]  /*6aeb0*/  STL [R1+0x5214], R140 ;  /* 0x0052148c01007387 */ /* 0x000fe20000100800 */
[-C--:B----4-:R-:W-:Y:S08]  /*6aec0*/  HMMA.1688.F32.TF32 R112, R28, R144.reuse, R112 ;  /* 0x000000901c70723c */ /* 0x090ff00000081070 */
[----:B--2---:R-:W-:Y:S01]  /*6aed0*/  HMMA.1688.F32.TF32 R104, R32, R144, R104 ;  /* 0x000000902068723c */ /* 0x004fe20000081068 */
[----:B------:R-:W-:Y:S11]  /*6aee0*/  STL [R1+0x5210], R141 ;  /* 0x0052108d01007387 */ /* 0x000ff60000100800 */
[----:B------:R-:W-:Y:S03]  /*6aef0*/  @!UPT UIADD3 URZ, URZ, URZ, URZ ;  /* 0x0000003f3f3ff290 */ /* 0x000fe6000fffe03f */
[----:B------:R-:W-:Y:S04]  /*6af00*/  STL.64 [R1+0x4a0], R112 ;  /* 0x0004a07001007387 */ /* 0x000fe80000100a00 */
[----:B------:R1:W-:Y:S05]  /*6af10*/  STL.64 [R1+0x4a8], R114 ;  /* 0x0004a87201007387 */ /* 0x0003ea0000100a00 */
[----:B------:R-:W-:Y:S01]  /*6af20*/  IMAD.MOV.U32 R108, RZ, RZ, R104 ;  /* 0x000000ffff6c7224 */ /* 0x000fe200078e0068 */
[----:B------:R-:W-:Y:S01]  /*6af30*/  MOV R145, R106 ;  /* 0x0000006a00917202 */ /* 0x000fe20000000f00 */
[----:B------:R-:W-:-:S02]  /*6af40*/  IMAD.MOV.U32 R109, RZ, RZ, R105 ;  /* 0x000000ffff6d7224 */ /* 0x000fc400078e0069 */
[----:B------:R-:W-:-:S05]  /*6af50*/  IMAD.MOV.U32 R144, RZ, RZ, R107 ;  /* 0x000000ffff907224 */ /* 0x000fca00078e006b */
[----:B------:R-:W-:Y:S04]  /*6af60*/  STL [R1+0x5224], R144 ;  /* 0x0052249001007387 */ /* 0x000fe80000100800 */
[----:B------:R-:W-:Y:S04]  /*6af70*/  STL [R1+0x5220], R145 ;  /* 0x0052209101007387 */ /* 0x000fe80000100800 */
[----:B------:R-:W-:Y:S04]  /*6af80*/  STL [R1+0x520c], R109 ;  /* 0x00520c6d01007387 */ /* 0x000fe80000100800 */
[----:B------:R-:W-:Y:S01]  /*6af90*/  STL [R1+0x5208], R108 ;  /* 0x0052086c01007387 */ /* 0x000fe20000100800 */
[-C--:B-----5:R-:W-:Y:S08]  /*6afa0*/  HMMA.1688.F32.TF32 R116, R36, R150.reuse, R196 ;  /* 0x000000962474723c */ /* 0x0a0ff000000810c4 */
[-C--:B-1----:R-:W-:Y:S08]  /*6afb0*/  HMMA.1688.F32.TF32 R112, R52, R150.reuse, R192 ;  /* 0x000000963470723c */ /* 0x082ff000000810c0 */
[-C--:B------:R-:W-:Y:S07]  /*6afc0*/  HMMA.1688.F32.TF32 R104, R40, R150.reuse, R188 ;  /* 0x000000962868723c */ /* 0x080fee00000810bc */
[----:B------:R-:W-:Y:S04]  /*6afd0*/  STL.64 [R1+0x1a10], R116 ;  /* 0x001a107401007387 */ /* 0x000fe80000100a00 */
[----:B------:R1:W-:Y:S04]  /*6afe0*/  STL.64 [R1+0x1a18], R118 ;  /* 0x001a187601007387 */ /* 0x0003e80000100a00 */
[----:B------:R-:W2:Y:S04]  /*6aff0*/  LDL.LU.64 R124, [R1+0x2aa0] ;  /* 0x002aa000017c7983 */ /* 0x000ea80000300a00 */
[----:B------:R-:W-:Y:S01]  /*6b000*/  STL.64 [R1+0x1a00], R112 ;  /* 0x001a007001007387 */ /* 0x000fe20000100a00 */
[-C--:B-1----:R-:W-:Y:S03]  /*6b010*/  HMMA.1688.F32.TF32 R116, R56, R150.reuse, R244 ;  /* 0x000000963874723c */ /* 0x082fe600000810f4 */
[----:B------:R1:W-:Y:S04]  /*6b020*/  STL.64 [R1+0x1a08], R114 ;  /* 0x001a087201007387 */ /* 0x0003e80000100a00 */
[----:B------:R-:W2:Y:S04]  /*6b030*/  LDL.LU.64 R126, [R1+0x2aa8] ;  /* 0x002aa800017e7983 */ /* 0x000ea80000300a00 */
[----:B------:R-:W-:Y:S01]  /*6b040*/  STL.64 [R1+0x19f0], R104 ;  /* 0x0019f06801007387 */ /* 0x000fe20000100a00 */
[-C--:B-1----:R-:W-:Y:S03]  /*6b050*/  HMMA.1688.F32.TF32 R112, R44, R150.reuse, R248 ;  /* 0x000000962c70723c */ /* 0x082fe600000810f8 */
[----:B------:R1:W-:Y:S05]  /*6b060*/  STL.64 [R1+0x19f8], R106 ;  /* 0x0019f86a01007387 */ /* 0x0003ea0000100a00 */
[-C--:B-1----:R-:W-:Y:S03]  /*6b070*/  HMMA.1688.F32.TF32 R104, R60, R150.reuse, R236 ;  /* 0x000000963c68723c */ /* 0x082fe600000810ec */
[----:B------:R1:W-:Y:S04]  /*6b080*/  STL.64 [R1+0xd80], R116 ;  /* 0x000d807401007387 */ /* 0x0003e80000100a00 */
[----:B------:R3:W-:Y:S04]  /*6b090*/  STL.64 [R1+0xd88], R118 ;  /* 0x000d887601007387 */ /* 0x0007e80000100a00 */
[----:B------:R-:W4:Y:S04]  /*6b0a0*/  LDL.LU.64 R120, [R1+0x26a0] ;  /* 0x0026a00001787983 */ /* 0x000f280000300a00 */
[----:B------:R-:W-:Y:S04]  /*6b0b0*/  STL.64 [R1+0xd70], R112 ;  /* 0x000d707001007387 */ /* 0x000fe80000100a00 */
[----:B------:R-:W-:Y:S04]  /*6b0c0*/  STL.64 [R1+0xd78], R114 ;  /* 0x000d787201007387 */ /* 0x000fe80000100a00 */
[----:B------:R-:W4:Y:S04]  /*6b0d0*/  LDL.LU.64 R122, [R1+0x26a8] ;  /* 0x0026a800017a7983 */ /* 0x000f280000300a00 */
[----:B------:R-:W-:Y:S04]  /*6b0e0*/  STL.64 [R1+0xd60], R104 ;  /* 0x000d606801007387 */ /* 0x000fe80000100a00 */
[----:B------:R5:W-:Y:S04]  /*6b0f0*/  STL.64 [R1+0xd68], R106 ;  /* 0x000d686a01007387 */ /* 0x000be80000100a00 */
[----:B-1----:R-:W4:Y:S04]  /*6b100*/  LDL.LU.64 R116, [R1+0x29c0] ;  /* 0x0029c00001747983 */ /* 0x002f280000300a00 */
[----:B---3--:R-:W3:Y:S01]  /*6b110*/  LDL.LU.64 R118, [R1+0x29c8] ;  /* 0x0029c80001767983 */ /* 0x008ee20000300a00 */
[----:B-----5:R-:W-:Y:S11]  /*6b120*/  HMMA.1688.F32.TF32 R104, R48, R150, R204 ;  /* 0x000000963068723c */ /* 0x020ff600000810cc */
[----:B------:R-:W-:Y:S11]  /*6b130*/  @!UPT UIADD3 URZ, URZ, URZ, URZ ;  /* 0x0000003f3f3ff290 */ /* 0x000ff6000fffe03f */
[----:B------:R-:W-:Y:S01]  /*6b140*/  @!UPT UIADD3 URZ, URZ, URZ, URZ ;  /* 0x0000003f3f3ff290 */ /* 0x000fe2000fffe03f */
[----:B------:R1:W-:Y:S04]  /*6b150*/  STL.64 [R1+0xd50], R104 ;  /* 0x000d506801007387 */ /* 0x0003e80000100a00 */
[----:B------:R5:W-:Y:S04]  /*6b160*/  STL.64 [R1+0xd58], R106 ;  /* 0x000d586a01007387 */ /* 0x000be80000100a00 */
[----:B------:R-:W3:Y:S04]  /*6b170*/  LDL.LU.64 R112, [R1+0x2400] ;  /* 0x0024000001707983 */ /* 0x000ee80000300a00 */
[----:B------:R-:W3:Y:S04]  /*6b180*/  LDL.LU.64 R114, [R1+0x2408] ;  /* 0x0024080001727983 */ /* 0x000ee80000300a00 */
[----:B-1----:R-:W3:Y:S04]  /*6b190*/  LDL.LU.64 R104, [R1+0x2890] ;  /* 0x0028900001687983 */ /* 0x002ee80000300a00 */
[----:B-----5:R-:W5:Y:S01]  /*6b1a0*/  LDL.LU.64 R106, [R1+0x2898] ;  /* 0x00289800016a7983 */ /* 0x020f620000300a00 */
[----:B------:R-:W-:-:S02]  /*6b1b0*/  IMAD.MOV.U32 R186, RZ, RZ, R149 ;  /* 0x000000ffffba7224 */ /* 0x000fc400078e0095 */
[----:B------:R-:W-:-:S07]  /*6b1c0*/  IMAD.MOV.U32 R187, RZ, RZ, R148 ;  /* 0x000000ffffbb7224 */ /* 0x000fce00078e0094 */
[----:B------:R-:W-:Y:S01]  /*6b1d0*/  HMMA.1688.F32.TF32 R128, R64, R150, R184 ;  /* 0x000000964080723c */ /* 0x000fe200000810b8 */
[----:B------:R-:W1:Y:S04]  /*6b1e0*/  LDSM.16.M88.4 R148, [R0+0xd000] ;  /* 0x00d000000094783b */ /* 0x000e680000000200 */
[----:B-1----:R-:W-:Y:S11]  /*6b1f0*/  STL [R1+0x5574], R150 ;  /* 0x0055749601007387 */ /* 0x002ff60000100800 */
[----:B------:R-:W-:Y:S07]  /*6b200*/  @!UPT UIADD3 URZ, URZ, URZ, URZ ;  /* 0x0000003f3f3ff290 */ /* 0x000fee000fffe03f */
[----:B------:R-:W-:Y:S04]  /*6b210*/  STL.64 [R1+0xd40], R128 ;  /* 0x000d408001007387 */ /* 0x000fe80000100a00 */
[----:B------:R-:W-:Y:S04]  /*6b220*/  STL.64 [R1+0xd48], R130 ;  /* 0x000d488201007387 */ /* 0x000fe80000100a00 */
[----:B------:R-:W-:Y:S01]  /*6b230*/  STL [R1+0x5570], R151 ;  /* 0x0055709701007387 */ /* 0x000fe20000100800 */
[----:B------:R-:W-:Y:S02]  /*6b240*/  IMAD.MOV.U32 R184, RZ, RZ, R154 ;  /* 0x000000ffffb87224 */ /* 0x000fe400078e009a */
[----:B------:R-:W-:Y:S01]  /*6b250*/  IMAD.MOV.U32 R185, RZ, RZ, R155 ;  /* 0x000000ffffb97224 */ /* 0x000fe200078e009b */
[-C--:B--2---:R-:W-:Y:S11]  /*6b260*/  HMMA.1688.F32.TF32 R124, R4, R148.reuse, R124 ;  /* 0x00000094047c723c */ /* 0x084ff6000008107c */
[----:B------:R-:W-:Y:S11]  /*6b270*/  @!UPT UIADD3 URZ, URZ, URZ, URZ ;  /* 0x0000003f3f3ff290 */ /* 0x000ff6000fffe03f */
[----:B------:R-:W-:Y:S02]  /*6b280*/  @!UPT UIADD3 URZ, URZ, URZ, URZ ;  /* 0x0000003f3f3ff290 */ /* 0x000fe4000fffe03f */
[----:B------:R-:W-:Y:S02]  /*6b290*/  IMAD.MOV.U32 R147, RZ, RZ, R127 ;  /* 0x000000ffff937224 */ /* 0x000fe400078e007f */
[----:B------:R-:W-:Y:S01]  /*6b2a0*/  IMAD.MOV.U32 R146, RZ, RZ, R126 ;  /* 0x000000ffff927224 */ /* 0x000fe200078e007e */
[----:B----4-:R-:W-:Y:S01]  /*6b2b0*/  HMMA.1688.F32.TF32 R120, R8, R148, R120 ;  /* 0x000000940878723c */ /* 0x010fe20000081078 */
[----:B------:R-:W-:-:S07]  /*6b2c0*/  IMAD.MOV.U32 R139, RZ, RZ, R125 ;  /* 0x000000ffff8b7224 */ /* 0x000fce00078e007d */
[-C--:B---3--:R-:W-:Y:S01]  /*6b2d0*/  HMMA.1688.F32.TF32 R116, R12, R148.reuse, R116 ;  /* 0x000000940c74723c */ /* 0x088fe20000081074 */
[----:B------:R-:W-:Y:S01]  /*6b2e0*/  IMAD.MOV.U32 R138, RZ, RZ, R124 ;  /* 0x000000ffff8a7224 */ /* 0x000fe200078e007c */
[----:B------:R-:W-:Y:S04]  /*6b2f0*/  STL [R1+0x5584], R147 ;  /* 0x0055849301007387 */ /* 0x000fe80000100800 */
[----:B------:R-:W-:Y:S04]  /*6b300*/  STL [R1+0x5580], R146 ;  /* 0x0055809201007387 */ /* 0x000fe80000100800 */
[----:B------:R-:W-:Y:S04]  /*6b310*/  STL [R1+0x557c], R139 ;  /* 0x00557c8b01007387 */ /* 0x000fe80000100800 */
[----:B------:R-:W-:Y:S04]  /*6b320*/  STL [R1+0x5578], R138 ;  /* 0x0055788a01007387 */ /* 0x000fe80000100800 */
[----:B------:R-:W-:Y:S01]  /*6b330*/  STL.64 [R1+0x470], R120 ;  /* 0x0004707801007387 */ /* 0x000fe20000100a00 */
[-C--:B------:R-:W-:Y:S08]  /*6b340*/  HMMA.1688.F32.TF32 R112, R16, R148.reuse, R112 ;  /* 0x000000941070723c */ /* 0x080ff00000081070 */
[----:B-----5:R-:W-:Y:S01]  /*6b350*/  HMMA.1688.F32.TF32 R104, R20, R148, R104 ;  /* 0x000000941468723c */ /* 0x020fe20000081068 */
[----:B------:R-:W-:Y:S04]  /*6b360*/  STL.64 [R1+0x478], R122 ;  /* 0x0004787a01007387 */ /* 0x000fe80000100a00 */
        /* <DEDUP_REMOVED lines=10> */
[----:B-1----:R-:W3:Y:S04]  /*6b410*/  LDL.LU.64 R116, [R1+0x1b90] ;  /* 0x001b900001747983 */ /* 0x002ee80000300a00 */
[----:B--2---:R-:W3:Y:S04]  /*6b420*/  LDL.LU.64 R118, [R1+0x1b98] ;  /* 0x001b980001767983 */ /* 0x004ee80000300a00 */
        /* <DEDUP_REMOVED lines=8> */
[----:B----4-:R-:W4:Y:S04]  /*6b4b0*/  LDL.LU.64 R112, [R1+0x27a0] ;  /* 0x0027a00001707983 */ /* 0x010f280000300a00 */
[----:B-----5:R-:W4:Y:S04]  /*6b4c0*/  LDL.LU.64 R114, [R1+0x27a8] ;  /* 0x0027a80001727983 */ /* 0x020f280000300a00 */
[----:B------:R-:W5:Y:S04]  /*6b4d0*/  LDL.LU.64 R104, [R1+0xed0] ;  /* 0x000ed00001687983 */ /* 0x000f680000300a00 */
[----:B------:R-:W5:Y:S04]  /*6b4e0*/  LDL.LU.64 R106, [R1+0xed8] ;  /* 0x000ed800016a7983 */ /* 0x000f680000300a00 */
        /* <DEDUP_REMOVED lines=18> */
[----:B------:R-:W-:-:S02]  /*6b610*/  IMAD.MOV.U32 R186, RZ, RZ, R153 ;  /* 0x000000ffffba7224 */ /* 0x000fc400078e0099 */
[----:B------:R-:W-:Y:S01]  /*6b620*/  IMAD.MOV.U32 R187, RZ, RZ, R152 ;  /* 0x000000ffffbb7224 */ /* 0x000fe200078e0098 */
[-C--:B---3--:R-:W-:Y:S11]  /*6b630*/  HMMA.1688.F32.TF32 R116, R24, R148.reuse, R116 ;  /* 0x000000941874723c */ /* 0x088ff60000081074 */
[----:B------:R-:W-:Y:S11]  /*6b640*/  @!UPT UIADD3 URZ, URZ, URZ, URZ ;  /* 0x0000003f3f3ff290 */ /* 0x000ff6000fffe03f */
[----:B------:R-:W-:Y:S02]  /*6b650*/  @!UPT UIADD3 URZ, URZ, URZ, URZ ;  /* 0x0000003f3f3ff290 */ /* 0x000fe4000fffe03f */
[----:B------:R-:W-:Y:S01]  /*6b660*/  IMAD.MOV.U32 R108, RZ, RZ, R119 ;  /* 0x000000ffff6c7224 */ /* 0x000fe200078e0077 */
[----:B------:R-:W-:Y:S01]  /*6b670*/  MOV R109, R118 ;  /* 0x00000076006d7202 */ /* 0x000fe20000000f00 */
[-C--:B----4-:R-:W-:Y:S08]  /*6b680*/  HMMA.1688.F32.TF32 R112, R28, R148.reuse, R112 ;  /* 0x000000941c70723c */ /* 0x090ff00000081070 */
[----:B-----5:R-:W-:Y:S01]  /*6b690*/  HMMA.1688.F32.TF32 R104, R32, R148, R104 ;  /* 0x000000942068723c */ /* 0x020fe20000081068 */
[----:B------:R-:W-:-:S02]  /*6b6a0*/  IMAD.MOV.U32 R140, RZ, RZ, R116 ;  /* 0x000000ffff8c7224 */ /* 0x000fc400078e0074 */
[----:B------:R-:W-:Y:S01]  /*6b6b0*/  IMAD.MOV.U32 R141, RZ, RZ, R117 ;  /* 0x000000ffff8d7224 */ /* 0x000fe200078e0075 */
[----:B------:R-:W-:Y:S04]  /*6b6c0*/  STL [R1+0x5234], R108 ;  /* 0x0052346c01007387 */ /* 0x000fe80000100800 */
[----:B------:R-:W-:Y:S04]  /*6b6d0*/  STL [R1+0x5230], R109 ;  /* 0x0052306d01007387 */ /* 0x000fe80000100800 */
[----:B------:R-:W-:Y:S04]  /*6b6e0*/  STL [R1+0x522c], R140 ;  /* 0x00522c8c01007387 */ /* 0x000fe80000100800 */
[----:B------:R-:W-:Y:S04]  /*6b6f0*/  STL [R1+0x5228], R141 ;  /* 0x0052288d01007387 */ /* 0x000fe80000100800 */
[----:B------:R-:W-:Y:S04]  /*6b700*/  STL.64 [R1+0x420], R112 ;  /* 0x0004207001007387 */ /* 0x000fe80000100a00 */
[----:B------:R2:W-:Y:S01]  /*6b710*/  STL.64 [R1+0x428], R114 ;  /* 0x0004287201007387 */ /* 0x0005e20000100a00 */
[----:B------:R-:W-:-:S02]  /*6b720*/  IMAD.MOV.U32 R124, RZ, RZ, R104 ;  /* 0x000000ffff7c7224 */ /* 0x000fc400078e0068 */
[----:B------:R-:W-:Y:S02]  /*6b730*/  IMAD.MOV.U32 R125, RZ, RZ, R105 ;  /* 0x000000ffff7d7224 */ /* 0x000fe400078e0069 */
[----:B------:R-:W-:Y:S02]  /*6b740*/  IMAD.MOV.U32 R149, RZ, RZ, R106 ;  /* 0x000000ffff957224 */ /* 0x000fe400078e006a */
[----:B------:R-:W-:-:S05]  /*6b750*/  IMAD.MOV.U32 R148, RZ, RZ, R107 ;  /* 0x000000ffff947224 */ /* 0x000fca00078e006b */
[----:B------:R-:W-:Y:S04]  /*6b760*/  STL [R1+0x5244], R148 ;  /* 0x0052449401007387 */ /* 0x000fe80000100800 */
[----:B------:R-:W-:Y:S04]  /*6b770*/  STL [R1+0x5240], R149 ;  /* 0x0052409501007387 */ /* 0x000fe80000100800 */
[----:B------:R-:W-:Y:S04]  /*6b780*/  STL [R1+0x523c], R125 ;  /* 0x00523c7d01007387 */ /* 0x000fe80000100800 */
[----:B------:R-:W-:Y:S01]  /*6b790*/  STL [R1+0x5238], R124 ;  /* 0x0052387c01007387 */ /* 0x000fe20000100800 */
[-C--:B--2---:R-:W-:Y:S08]  /*6b7a0*/  HMMA.1688.F32.TF32 R112, R36, R154.reuse, R196 ;  /* 0x0000009a2470723c */ /* 0x084ff000000810c4 */
        /* <DEDUP_REMOVED lines=9> */
[----:B------:R-:W-:Y:S04]  /*6b840*/  STL.64 [R1+0xec8], R118 ;  /* 0x000ec87601007387 */ /* 0x000fe80000100a00 */
[----:B------:R-:W2:Y:S06]  /*6b850*/  LDL.LU.64 R128, [R1+0x2ad0] ;  /* 0x002ad00001807983 */ /* 0x000eac0000300a00 */
[----:B------:R-:W-:Y:S04]  /*6b860*/  STL.64 [R1+0x19a0], R112 ;  /* 0x0019a07001007387 */ /* 0x000fe80000100a00 */
[----:B------:R-:W-:Y:S04]  /*6b870*/  STL.64 [R1+0x19a8], R114 ;  /* 0x0019a87201007387 */ /* 0x000fe80000100a00 */
[----:B------:R-:W2:Y:S04]  /*6b880*/  LDL.LU.64 R130, [R1+0x2ad8] ;  /* 0x002ad80001827983 */ /* 0x000ea80000300a00 */
[----:B------:R-:W-:Y:S04]  /*6b890*/  STL.64 [R1+0x1980], R104 ;  /* 0x0019806801007387 */ /* 0x000fe80000100a00 */
[----:B------:R1:W-:Y:S04]  /*6b8a0*/  STL.64 [R1+0x1988], R106 ;  /* 0x0019886a01007387 */ /* 0x0003e80000100a00 */
[----:B------:R-:W3:Y:S04]  /*6b8b0*/  LDL.LU.64 R124, [R1+0x2720] ;  /* 0x00272000017c7983 */ /* 0x000ee80000300a00 */
[----:B------:R-:W3:Y:S01]  /*6b8c0*/  LDL.LU.64 R126, [R1+0x2728] ;  /* 0x00272800017e7983 */ /* 0x000ee20000300a00 */
[-C--:B-1----:R-:W-:Y:S11]  /*6b8d0*/  HMMA.1688.F32.TF32 R104, R60, R154.reuse, R236 ;  /* 0x0000009a3c68723c */ /* 0x082ff600000810ec */
[----:B------:R-:W-:Y:S11]  /*6b8e0*/  @!UPT UIADD3 URZ, URZ, URZ, URZ ;  /* 0x0000003f3f3ff290 */ /* 0x000ff6000fffe03f */
[----:B------:R-:W-:Y:S01]  /*6b8f0*/  @!UPT UIADD3 URZ, URZ, URZ, URZ ;  /* 0x0000003f3f3ff290 */ /* 0x000fe2000fffe03f */
[----:B------:R-:W-:Y:S04]  /*6b900*/  STL.64 [R1+0x1970], R104 ;  /* 0x0019706801007387 */ /* 0x000fe80000100a00 */
[----:B------:R1:W-:Y:S04]  /*6b910*/  STL.64 [R1+0x1978], R106 ;  /* 0x0019786a01007387 */ /* 0x0003e80000100a00 */
[----:B------:R-:W4:Y:S04]  /*6b920*/  LDL.LU.64 R120, [R1+0x2a30] ;  /* 0x002a300001787983 */ /* 0x000f280000300a00 */
[----:B------:R-:W4:Y:S01]  /*6b930*/  LDL.LU.64 R122, [R1+0x2a38] ;  /* 0x002a3800017a7983 */ /* 0x000f220000300a00 */
[-C--:B-1----:R-:W-:Y:S11]  /*6b940*/  HMMA.1688.F32.TF32 R104, R48, R154.reuse, R204 ;  /* 0x0000009a3068723c */ /* 0x082ff600000810cc */
[----:B------:R-:W-:Y:S11]  /*6b950*/  @!UPT UIADD3 URZ, URZ, URZ, URZ ;  /* 0x0000003f3f3ff290 */ /* 0x000ff6000fffe03f */
[----:B------:R-:W-:Y:S01]  /*6b960*/  @!UPT UIADD3 URZ, URZ, URZ, URZ ;  /* 0x0000003f3f3ff290 */ /* 0x000fe2000fffe03f */
[----:B------:R-:W-:Y:S04]  /*6b970*/  STL.64 [R1+0x1950], R104 ;  /* 0x0019506801007387 */ /* 0x000fe80000100a00 */
[----:B------:R1:W-:Y:S04]  /*6b980*/  STL.64 [R1+0x1958], R106 ;  /* 0x0019586a01007387 */ /* 0x0003e80000100a00 */
[----:B------:R-:W5:Y:S04]  /*6b990*/  LDL.LU.64 R116, [R1+0x24c0] ;  /* 0x0024c00001747983 */ /* 0x000f680000300a00 */
[----:B------:R-:W5:Y:S01]  /*6b9a0*/  LDL.LU.64 R118, [R1+0x24c8] ;  /* 0x0024c80001767983 */ /* 0x000f620000300a00 */
[----:B-1----:R-:W-:Y:S03]  /*6b9b0*/  HMMA.1688.F32.TF32 R104, R64, R154, R184 ;  /* 0x0000009a4068723c */ /* 0x002fe600000810b8 */
[----:B------:R-:W1:Y:S11]  /*6b9c0*/  LDSM.16.M88.4 R152, [R0+0xd400] ;  /* 0x00d400000098783b */ /* 0x000e760000000200 */
[----:B------:R-:W-:Y:S09]  /*6b9d0*/  @!UPT UIADD3 URZ, URZ, URZ, URZ ;  /* 0x0000003f3f3ff290 */ /* 0x000ff2000fffe03f */
[----:B------:R1:W-:Y:S04]  /*6b9e0*/  STL.64 [R1+0x1940], R104 ;  /* 0x0019406801007387 */ /* 0x0003e80000100a00 */
[----:B------:R1:W-:Y:S04]  /*6b9f0*/  STL.64 [R1+0x1948], R106 ;  /* 0x0019486a01007387 */ /* 0x0003e80000100a00 */
[----:B------:R-:W5:Y:S04]  /*6ba00*/  LDL.LU.64 R112, [R1+0x2940] ;  /* 0x0029400001707983 */ /* 0x000f680000300a00 */
[----:B------:R-:W5:Y:S04]  /*6ba10*/  LDL.LU.64 R114, [R1+0x2948] ;  /* 0x0029480001727983 */ /* 0x000f680000300a00 */
[----:B-1----:R-:W5:Y:S04]  /*6ba20*/  LDL.LU.64 R104, [R1+0x22e0] ;  /* 0x0022e00001687983 */ /* 0x002f680000300a00 */
[----:B------:R-:W5:Y:S04]  /*6ba30*/  LDL.LU.64 R106, [R1+0x22e8] ;  /* 0x0022e800016a7983 */ /* 0x000f680000300a00 */
[----:B------:R-:W-:Y:S04]  /*6ba40*/  STL [R1+0x558c], R154 ;  /* 0x00558c9a01007387 */ /* 0x000fe80000100800 */
[----:B------:R-:W-:Y:S01]  /*6ba50*/  STL [R1+0x5588], R155 ;  /* 0x0055889b01007387 */ /* 0x000fe20000100800 */
[----:B------:R-:W-:-:S02]  /*6ba60*/  IMAD.MOV.U32 R206, RZ, RZ, R159 ;  /* 0x000000ffffce7224 */ /* 0x000fc400078e009f */
[----:B------:R-:W-:Y:S01]  /*6ba70*/  IMAD.MOV.U32 R207, RZ, RZ, R158 ;  /* 0x000000ffffcf7224 */ /* 0x000fe200078e009e */
[-C--:B--2---:R-:W-:Y:S08]  /*6ba80*/  HMMA.1688.F32.TF32 R136, R4, R152.reuse, R128 ;  /* 0x000000980488723c */ /* 0x084ff00000081080 */
[-C--:B---3--:R-:W-:Y:S11]  /*6ba90*/  HMMA.1688.F32.TF32 R124, R8, R152.reuse, R124 ;  /* 0x00000098087c723c */ /* 0x088ff6000008107c */
[----:B------:R-:W-:Y:S05]  /*6baa0*/  @!UPT UIADD3 URZ, URZ, URZ, URZ ;  /* 0x0000003f3f3ff290 */ /* 0x000fea000fffe03f */
[----:B------:R-:W-:Y:S02]  /*6bab0*/  IMAD.MOV.U32 R135, RZ, RZ, R139 ;  /* 0x000000ffff877224 */ /* 0x000fe400078e008b */
[----:B------:R-:W-:Y:S02]  /*6bac0*/  IMAD.MOV.U32 R134, RZ, RZ, R138 ;  /* 0x000000ffff867224 */ /* 0x000fe400078e008a */
[----:B------:R-:W-:Y:S02]  /*6bad0*/  IMAD.MOV.U32 R130, RZ, RZ, R137 ;  /* 0x000000ffff827224 */ /* 0x000fe400078e0089 */
[----:B------:R-:W-:Y:S01]  /*6bae0*/  IMAD.MOV.U32 R131, RZ, RZ, R136 ;  /* 0x000000ffff837224 */ /* 0x000fe200078e0088 */
[----:B------:R-:W-:Y:S04]  /*6baf0*/  STL [R1+0x559c], R135 ;  /* 0x00559c8701007387 */ /* 0x000fe80000100800 */
[----:B------:R-:W-:Y:S01]  /*6bb00*/  STL [R1+0x5598], R134 ;  /* 0x0055988601007387 */ /* 0x000fe20000100800 */
[-C--:B----4-:R-:W-:Y:S03]  /*6bb10*/  HMMA.1688.F32.TF32 R120, R12, R152.reuse, R120 ;  /* 0x000000980c78723c */ /* 0x090fe60000081078 */
[----:B------:R-:W-:Y:S04]  /*6bb20*/  STL [R1+0x5594], R130 ;  /* 0x0055948201007387 */ /* 0x000fe80000100800 */
[----:B------:R-:W-:Y:S04]  /*6bb30*/  STL [R1+0x5590], R131 ;  /* 0x0055908301007387 */ /* 0x000fe80000100800 */
[----:B------:R-:W-:Y:S04]  /*6bb40*/  STL.64 [R1+0x3f0], R124 ;  /* 0x0003f07c01007387 */ /* 0x000fe80000100a00 */
[----:B------:R-:W-:Y:S01]  /*6bb50*/  STL.64 [R1+0x3f8], R126 ;  /* 0x0003f87e01007387 */ /* 0x000fe20000100a00 */
[-C--:B-----5:R-:W-:Y:S07]  /*6bb60*/  HMMA.1688.F32.TF32 R116, R16, R152.reuse, R116 ;  /* 0x000000981074723c */ /* 0x0a0fee0000081074 */
[----:B------:R-:W-:Y:S04]  /*6bb70*/  STL.64 [R1+0x3e0], R120 ;  /* 0x0003e07801007387 */ /* 0x000fe80000100a00 */
[----:B------:R-:W-:Y:S01]  /*6bb80*/  STL.64 [R1+0x3e8], R122 ;  /* 0x0003e87a01007387 */ /* 0x000fe20000100a00 */
[-C--:B------:R-:W-:Y:S08]  /*6bb90*/  HMMA.1688.F32.TF32 R112, R20, R152.reuse, R112 ;  /* 0x000000981470723c */ /* 0x080ff00000081070 */
[----:B------:R-:W-:Y:S03]  /*6bba0*/  HMMA.1688.F32.TF32 R104, R24, R152, R104 ;  /* 0x000000981868723c */ /* 0x000fe60000081068 */
[----:B------:R-:W-:Y:S04]  /*6bbb0*/  STL.64 [R1+0x3d0], R116 ;  /* 0x0003d07401007387 */ /* 0x000fe80000100a00 */
[----:B------:R-:W-:Y:S08]  /*6bbc0*/  STL.64 [R1+0x3d8], R118 ;  /* 0x0003d87601007387 */ /* 0x000ff00000100a00 */
[----:B------:R1:W-:Y:S04]  /*6bbd0*/  STL.64 [R1+0x3c0], R112 ;  /* 0x0003c07001007387 */ /* 0x0003e80000100a00 */
[----:B------:R2:W-:Y:S04]  /*6bbe0*/  STL.64 [R1+0x3c8], R114 ;  /* 0x0003c87201007387 */ /* 0x0005e80000100a00 */
[----:B------:R-:W3:Y:S04]  /*6bbf0*/  LDL.LU R244, [R1+0x1080] ;  /* 0x0010800001f47983 */ /* 0x000ee80000300800 */
[----:B------:R-:W3:Y:S01]  /*6bc00*/  LDL.LU R245, [R1+0x1084] ;  /* 0x0010840001f57983 */ /* 0x000ee20000300800 */
[----:B------:R-:W-:-:S03]  /*6bc10*/  IMAD.MOV.U32 R144, RZ, RZ, R104 ;  /* 0x000000ffff907224 */ /* 0x000fc600078e0068 */
[----:B------:R-:W3:Y:S01]  /*6bc20*/  LDL.LU R246, [R1+0x1088] ;  /* 0x0010880001f67983 */ /* 0x000ee20000300800 */
[----:B------:R-:W-:-:S03]  /*6bc30*/  IMAD.MOV.U32 R145, RZ, RZ, R105 ;  /* 0x000000ffff917224 */ /* 0x000fc600078e0069 */
[----:B------:R-:W3:Y:S01]  /*6bc40*/  LDL.LU R247, [R1+0x108c] ;  /* 0x00108c0001f77983 */ /* 0x000ee20000300800 */
[----:B------:R-:W-:Y:S01]  /*6bc50*/  MOV R136, R106 ;  /* 0x0000006a00887202 */ /* 0x000fe20000000f00 */
[----:B------:R-:W-:Y:S02]  /*6bc60*/  IMAD.MOV.U32 R137, RZ, RZ, R107 ;  /* 0x000000ffff897224 */ /* 0x000fe400078e006b */
[----:B-1----:R-:W4:Y:S04]  /*6bc70*/  LDL.LU.64 R112, [R1+0x2810] ;  /* 0x0028100001707983 */ /* 0x002f280000300a00 */
[----:B--2---:R-:W4:Y:S04]  /*6bc80*/  LDL.LU.64 R114, [R1+0x2818] ;  /* 0x0028180001727983 */ /* 0x004f280000300a00 */
[----:B------:R-:W2:Y:S04]  /*6bc90*/  LDL.LU.64 R104, [R1+0xfa0] ;  /* 0x000fa00001687983 */ /* 0x000ea80000300a00 */
[----:B------:R-:W2:Y:S04]  /*6bca0*/  LDL.LU.64 R106, [R1+0xfa8] ;  /* 0x000fa800016a7983 */ /* 0x000ea80000300a00 */
[----:B------:R-:W5:Y:S04]  /*6bcb0*/  LDL.LU R188, [R1+0x1090] ;  /* 0x0010900001bc7983 */ /* 0x000f680000300800 */
        /* <DEDUP_REMOVED lines=17> */
[----:B------:R-:W4:Y:S04]  /*6bdd0*/  LDL.LU R236, [R1+0x1060] ;  /* 0x0010600001ec7983 */ /* 0x000f280000300800 */
[----:B------:R-:W4:Y:S04]  /*6bde0*/  LDL.LU R237, [R1+0x1064] ;  /* 0x0010640001ed7983 */ /* 0x000f280000300800 */
[----:B------:R-:W4:Y:S04]  /*6bdf0*/  LDL.LU R238, [R1+0x1068] ;  /* 0x0010680001ee7983 */ /* 0x000f280000300800 */
[----:B------:R-:W5:Y:S04]  /*6be00*/  LDL.LU R239, [R1+0x106c] ;  /* 0x00106c0001ef7983 */ /* 0x000f680000300800 */
[----:B------:R-:W5:Y:S04]  /*6be10*/  LDL.LU R248, [R1+0x1070] ;  /* 0x0010700001f87983 */ /* 0x000f680000300800 */
[----:B------:R-:W5:Y:S01]  /*6be20*/  LDL.LU R249, [R1+0x1074] ;  /* 0x0010740001f97983 */ /* 0x000f620000300800 */
[----:B--2---:R-:W-:-:S02]  /*6be30*/  IMAD.MOV.U32 R251, RZ, RZ, R159 ;  /* 0x000000fffffb7224 */ /* 0x004fc400078e009f */
[----:B---3--:R-:W-:Y:S02]  /*6be40*/  IMAD.MOV.U32 R250, RZ, RZ, R158 ;  /* 0x000000fffffa7224 */ /* 0x008fe400078e009e */
[----:B------:R-:W2:Y:S04]  /*6be50*/  LDL.LU R158, [R1+0x569c] ;  /* 0x00569c00019e7983 */ /* 0x000ea80000300800 */
[----:B------:R-:W2:Y:S01]  /*6be60*/  LDL.LU R159, [R1+0x5698] ;  /* 0x00569800019f7983 */ /* 0x000ea20000300800 */
[-C--:B------:R-:W-:Y:S08]  /*6be70*/  HMMA.1688.F32.TF32 R104, R32, R152.reuse, R104 ;  /* 0x000000982068723c */ /* 0x080ff00000081068 */
[----:B----4-:R-:W-:Y:S01]  /*6be80*/  HMMA.1688.F32.TF32 R112, R28, R152, R112 ;  /* 0x000000981c70723c */ /* 0x010fe20000081070 */
[----:B------:R-:W-:Y:S04]  /*6be90*/  STL [R1+0x5254], R137 ;  /* 0x0052548901007387 */ /* 0x000fe80000100800 */
[----:B------:R-:W-:Y:S04]  /*6bea0*/  STL [R1+0x5250], R136 ;  /* 0x0052508801007387 */ /* 0x000fe80000100800 */
[----:B------:R-:W-:Y:S04]  /*6beb0*/  STL [R1+0x524c], R145 ;  /* 0x00524c9101007387 */ /* 0x000fe80000100800 */
[----:B------:R-:W-:Y:S03]  /*6bec0*/  STL [R1+0x5248], R144 ;  /* 0x0052489001007387 */ /* 0x000fe60000100800 */
[----:B------:R-:W-:-:S02]  /*6bed0*/  IMAD.MOV.U32 R97, RZ, RZ, R104 ;  /* 0x000000ffff617224 */ /* 0x000fc400078e0068 */
[----:B------:R-:W-:Y:S02]  /*6bee0*/  IMAD.MOV.U32 R96, RZ, RZ, R105 ;  /* 0x000000ffff607224 */ /* 0x000fe400078e0069 */
[----:B------:R-:W-:Y:S02]  /*6bef0*/  IMAD.MOV.U32 R93, RZ, RZ, R106 ;  /* 0x000000ffff5d7224 */ /* 0x000fe400078e006a */
[----:B------:R-:W-:Y:S01]  /*6bf00*/  IMAD.MOV.U32 R92, RZ, RZ, R107 ;  /* 0x000000ffff5c7224 */ /* 0x000fe200078e006b */
[----:B------:R-:W-:Y:S04]  /*6bf10*/  STL.64 [R1+0x3a0], R112 ;  /* 0x0003a07001007387 */ /* 0x000fe80000100a00 */
[----:B------:R5:W-:Y:S04]  /*6bf20*/  STL.64 [R1+0x3a8], R114 ;  /* 0x0003a87201007387 */ /* 0x000be80000100a00 */
[----:B------:R-:W-:Y:S04]  /*6bf30*/  STL [R1+0x5264], R92 ;  /* 0x0052645c01007387 */ /* 0x000fe80000100800 */
[----:B------:R-:W-:Y:S04]  /*6bf40*/  STL [R1+0x5260], R93 ;  /* 0x0052605d01007387 */ /* 0x000fe80000100800 */
[----:B------:R-:W-:Y:S04]  /*6bf50*/  STL [R1+0x525c], R96 ;  /* 0x00525c6001007387 */ /* 0x000fe80000100800 */
[----:B------:R-:W-:Y:S01]  /*6bf60*/  STL [R1+0x5258], R97 ;  /* 0x0052586101007387 */ /* 0x000fe20000100800 */
[-C--:B--2---:R-:W-:Y:S08]  /*6bf70*/  HMMA.1688.F32.TF32 R104, R36, R158.reuse, R196 ;  /* 0x0000009e2468723c */ /* 0x084ff000000810c4 */
[-C--:B------:R-:W-:Y:S08]  /*6bf80*/  HMMA.1688.F32.TF32 R116, R52, R158.reuse, R192 ;  /* 0x0000009e3474723c */ /* 0x080ff000000810c0 */
[-C--:B-----5:R-:W-:Y:S07]  /*6bf90*/  HMMA.1688.F32.TF32 R112, R40, R158.reuse, R188 ;  /* 0x0000009e2870723c */ /* 0x0a0fee00000810bc */
[----:B------:R-:W-:Y:S04]  /*6bfa0*/  STL.64 [R1+0x1930], R104 ;  /* 0x0019306801007387 */ /* 0x000fe80000100a00 */
[----:B------:R1:W-:Y:S04]  /*6bfb0*/  STL.64 [R1+0x1938], R106 ;  /* 0x0019386a01007387 */ /* 0x0003e80000100a00 */
[----:B------:R2:W-:Y:S04]  /*6bfc0*/  STL.64 [R1+0x10b0], R116 ;  /* 0x0010b07401007387 */ /* 0x0005e80000100a00 */
[----:B------:R3:W-:Y:S04]  /*6bfd0*/  STL.64 [R1+0x10b8], R118 ;  /* 0x0010b87601007387 */ /* 0x0007e80000100a00 */
[----:B------:R-:W4:Y:S01]  /*6bfe0*/  LDL.LU.64 R124, [R1+0x2b30] ;  /* 0x002b3000017c7983 */ /* 0x000f220000300a00 */
[-C--:B-1----:R-:W-:Y:S03]  /*6bff0*/  HMMA.1688.F32.TF32 R104, R56, R158.reuse, R244 ;  /* 0x0000009e3868723c */ /* 0x082fe600000810f4 */
[----:B------:R1:W-:Y:S04]  /*6c000*/  STL.64 [R1+0xfa0], R112 ;  /* 0x000fa07001007387 */ /* 0x0003e80000100a00 */
[----:B------:R5:W-:Y:S04]  /*6c010*/  STL.64 [R1+0xfa8], R114 ;  /* 0x000fa87201007387 */ /* 0x000be80000100a00 */
[----:B------:R-:W4:Y:S11]  /*6c020*/  LDL.LU.64 R126, [R1+0x2b38] ;  /* 0x002b3800017e7983 */ /* 0x000f360000300a00 */
[----:B------:R-:W-:Y:S01]  /*6c030*/  @!UPT UIADD3 URZ, URZ, URZ, URZ ;  /* 0x0000003f3f3ff290 */ /* 0x000fe2000fffe03f */
[----:B------:R1:W-:Y:S04]  /*6c040*/  STL.64 [R1+0x1080], R104 ;  /* 0x0010806801007387 */ /* 0x0003e80000100a00 */
[----:B------:R1:W-:Y:S04]  /*6c050*/  STL.64 [R1+0x1088], R106 ;  /* 0x0010886a01007387 */ /* 0x0003e80000100a00 */
[----:B------:R-:W4:Y:S04]  /*6c060*/  LDL.LU.64 R128, [R1+0x2790] ;  /* 0x0027900001807983 */ /* 0x000f280000300a00 */
[----:B------:R-:W4:Y:S04]  /*6c070*/  LDL.LU.64 R130, [R1+0x2798] ;  /* 0x0027980001827983 */ /* 0x000f280000300a00 */
[----:B------:R-:W4:Y:S04]  /*6c080*/  LDL.LU.64 R120, [R1+0x2a90] ;  /* 0x002a900001787983 */ /* 0x000f280000300a00 */
[----:B------:R-:W4:Y:S04]  /*6c090*/  LDL.LU.64 R122, [R1+0x2a98] ;  /* 0x002a9800017a7983 */ /* 0x000f280000300a00 */
[----:B--2---:R-:W2:Y:S04]  /*6c0a0*/  LDL.LU.64 R116, [R1+0x2690] ;  /* 0x0026900001747983 */ /* 0x004ea80000300a00 */
[----:B---3--:R-:W2:Y:S04]  /*6c0b0*/  LDL.LU.64 R118, [R1+0x2698] ;  /* 0x0026980001767983 */ /* 0x008ea80000300a00 */
[----:B-1----:R-:W3:Y:S04]  /*6c0c0*/  LDL.LU.64 R112, [R1+0x29b0] ;  /* 0x0029b00001707983 */ /* 0x002ee80000300a00 */
[----:B-----5:R-:W3:Y:S04]  /*6c0d0*/  LDL.LU.64 R114, [R1+0x29b8] ;  /* 0x0029b80001727983 */ /* 0x020ee80000300a00 */
[----:B------:R-:W5:Y:S04]  /*6c0e0*/  LDL.LU.64 R104, [R1+0x2490] ;  /* 0x0024900001687983 */ /* 0x000f680000300a00 */
[----:B------:R-:W5:Y:S01]  /*6c0f0*/  LDL.LU.64 R106, [R1+0x2498] ;  /* 0x00249800016a7983 */ /* 0x000f620000300a00 */
[----:B------:R-:W-:Y:S01]  /*6c100*/  HMMA.1688.F32.TF32 R132, R44, R158, R248 ;  /* 0x0000009e2c84723c */ /* 0x000fe200000810f8 */
[----:B------:R-:W-:-:S02]  /*6c110*/  IMAD.MOV.U32 R186, RZ, RZ, R157 ;  /* 0x000000ffffba7224 */ /* 0x000fc400078e009d */
[----:B------:R-:W-:-:S05]  /*6c120*/  IMAD.MOV.U32 R187, RZ, RZ, R156 ;  /* 0x000000ffffbb7224 */ /* 0x000fca00078e009c */
[-C--:B------:R-:W-:Y:S08]  /*6c130*/  HMMA.1688.F32.TF32 R144, R60, R158.reuse, R236 ;  /* 0x0000009e3c90723c */ /* 0x080ff000000810ec */
[-C--:B------:R-:W-:Y:S07]  /*6c140*/  HMMA.1688.F32.TF32 R136, R48, R158.reuse, R204 ;  /* 0x0000009e3088723c */ /* 0x080fee00000810cc */
        /* <DEDUP_REMOVED lines=12> */
[----:B------:R-:W-:-:S02]  /*6c210*/  IMAD.MOV.U32 R206, RZ, RZ, R162 ;  /* 0x000000ffffce7224 */ /* 0x000fc400078e00a2 */
[----:B------:R-:W-:Y:S01]  /*6c220*/  IMAD.MOV.U32 R207, RZ, RZ, R163 ;  /* 0x000000ffffcf7224 */ /* 0x000fe200078e00a3 */
[-C--:B----4-:R-:W-:Y:S11]  /*6c230*/  HMMA.1688.F32.TF32 R132, R4, R156.reuse, R124 ;  /* 0x0000009c0484723c */ /* 0x090ff6000008107c */
[----:B------:R-:W-:Y:S11]  /*6c240*/  @!UPT UIADD3 URZ, URZ, URZ, URZ ;  /* 0x0000003f3f3ff290 */ /* 0x000ff6000fffe03f */
[----:B------:R-:W-:Y:S02]  /*6c250*/  @!UPT UIADD3 URZ, URZ, URZ, URZ ;  /* 0x0000003f3f3ff290 */ /* 0x000fe4000fffe03f */
[----:B------:R-:W-:Y:S01]  /*6c260*/  MOV R150, R132 ;  /* 0x0000008400967202 */ /* 0x000fe20000000f00 */
[----:B------:R-:W-:Y:S02]  /*6c270*/  IMAD.MOV.U32 R151, RZ, RZ, R133 ;  /* 0x000000ffff977224 */ /* 0x000fe400078e0085 */
[----:B------:R-:W-:Y:S02]  /*6c280*/  IMAD.MOV.U32 R127, RZ, RZ, R134 ;  /* 0x000000ffff7f7224 */ /* 0x000fe400078e0086 */
[----:B------:R-:W-:Y:S02]  /*6c290*/  IMAD.MOV.U32 R126, RZ, RZ, R135 ;  /* 0x000000ffff7e7224 */ /* 0x000fe400078e0087 */
[-C--:B------:R-:W-:Y:S08]  /*6c2a0*/  HMMA.1688.F32.TF32 R132, R8, R156.reuse, R128 ;  /* 0x0000009c0884723c */ /* 0x080ff00000081080 */
[-C--:B------:R-:W-:Y:S08]  /*6c2b0*/  HMMA.1688.F32.TF32 R128, R12, R156.reuse, R120 ;  /* 0x0000009c0c80723c */ /* 0x080ff00000081078 */
[-C--:B--2---:R-:W-:Y:S08]  /*6c2c0*/  HMMA.1688.F32.TF32 R120, R16, R156.reuse, R116 ;  /* 0x0000009c1078723c */ /* 0x084ff00000081074 */
[-C--:B---3--:R-:W-:Y:S08]  /*6c2d0*/  HMMA.1688.F32.TF32 R116, R20, R156.reuse, R112 ;  /* 0x0000009c1474723c */ /* 0x088ff00000081070 */
[----:B-----5:R-:W-:Y:S01]  /*6c2e0*/  HMMA.1688.F32.TF32 R112, R24, R156, R104 ;  /* 0x0000009c1870723c */ /* 0x020fe20000081068 */
[----:B------:R-:W-:Y:S04]  /*6c2f0*/  STL.64 [R1+0x370], R132 ;  /* 0x0003708401007387 */ /* 0x000fe80000100a00 */
[----:B------:R-:W-:Y:S04]  /*6c300*/  STL.64 [R1+0x378], R134 ;  /* 0x0003788601007387 */ /* 0x000fe80000100a00 */
[----:B------:R-:W-:Y:S04]  /*6c310*/  STL.64 [R1+0x360], R128 ;  /* 0x0003608001007387 */ /* 0x000fe80000100a00 */
[----:B------:R-:W-:Y:S04]  /*6c320*/  STL.64 [R1+0x368], R130 ;  /* 0x0003688201007387 */ /* 0x000fe80000100a00 */
[----:B------:R-:W-:Y:S04]  /*6c330*/  STL.64 [R1+0x350], R120 ;  /* 0x0003507801007387 */ /* 0x000fe80000100a00 */
[----:B------:R-:W-:Y:S04]  /*6c340*/  STL.64 [R1+0x358], R122 ;  /* 0x0003587a01007387 */ /* 0x000fe80000100a00 */
[----:B------:R1:W-:Y:S04]  /*6c350*/  STL.64 [R1+0x340], R116 ;  /* 0x0003407401007387 */ /* 0x0003e80000100a00 */
[----:B------:R2:W-:Y:S01]  /*6c360*/  STL.64 [R1+0x348], R118 ;  /* 0x0003487601007387 */ /* 0x0005e20000100a00 */
[----:B------:R-:W-:-:S03]  /*6c370*/  IMAD.MOV.U32 R100, RZ, RZ, R112 ;  /* 0x000000ffff647224 */ /* 0x000fc600078e0070 */
[----:B------:R-:W3:Y:S01]  /*6c380*/  LDL.LU R184, [R1+0x1110] ;  /* 0x0011100001b87983 */ /* 0x000ee20000300800 */
[----:B------:R-:W-:-:S03]  /*6c390*/  IMAD.MOV.U32 R101, RZ, RZ, R113 ;  /* 0x000000ffff657224 */ /* 0x000fc600078e0071 */
[----:B------:R-:W3:Y:S01]  /*6c3a0*/  LDL.LU R185, [R1+0x1114] ;  /* 0x0011140001b97983 */ /* 0x000ee20000300800 */
[----:B------:R-:W-:-:S03]  /*6c3b0*/  IMAD.MOV.U32 R104, RZ, RZ, R114 ;  /* 0x000000ffff687224 */ /* 0x000fc600078e0072 */
[----:B-1----:R-:W4:Y:S01]  /*6c3c0*/  LDL.LU.64 R116, [R1+0x2880] ;  /* 0x0028800001747983 */ /* 0x002f220000300a00 */
[----:B------:R-:W-:-:S03]  /*6c3d0*/  IMAD.MOV.U32 R105, RZ, RZ, R115 ;  /* 0x000000ffff697224 */ /* 0x000fc600078e0073 */
[----:B--2---:R-:W4:Y:S04]  /*6c3e0*/  LDL.LU.64 R118, [R1+0x2888] ;  /* 0x0028880001767983 */ /* 0x004f280000300a00 */
[----:B------:R-:W2:Y:S04]  /*6c3f0*/  LDL.LU.64 R112, [R1+0x1030] ;  /* 0x0010300001707983 */ /* 0x000ea80000300a00 */
[----:B------:R-:W2:Y:S04]  /*6c400*/  LDL.LU.64 R114, [R1+0x1038] ;  /* 0x0010380001727983 */ /* 0x000ea80000300a00 */
[----:B------:R-:W5:Y:S04]  /*6c410*/  LDL.LU R236, [R1+0x1130] ;  /* 0x0011300001ec7983 */ /* 0x000f680000300800 */
[----:B------:R-:W5:Y:S04]  /*6c420*/  LDL.LU R237, [R1+0x1134] ;  /* 0x0011340001ed7983 */ /* 0x000f680000300800 */
[----:B------:R-:W5:Y:S04]  /*6c430*/  LDL.LU R238, [R1+0x1138] ;  /* 0x0011380001ee7983 */ /* 0x000f680000300800 */
[----:B------:R-:W5:Y:S04]  /*6c440*/  LDL.LU R239, [R1+0x113c] ;  /* 0x00113c0001ef7983 */ /* 0x000f680000300800 */
        /* <DEDUP_REMOVED lines=28> */
[-C--:B--2---:R-:W-:Y:S08]  /*6c610*/  HMMA.1688.F32.TF32 R104, R32, R156.reuse, R112 ;  /* 0x0000009c2068723c */ /* 0x084ff00000081070 */
[----:B----4-:R-:W-:Y:S11]  /*6c620*/  HMMA.1688.F32.TF32 R116, R28, R156, R116 ;  /* 0x0000009c1c74723c */ /* 0x010ff60000081074 */
[----:B------:R-:W-:Y:S05]  /*6c630*/  @!UPT UIADD3 URZ, URZ, URZ, URZ ;  /* 0x0000003f3f3ff290 */ /* 0x000fea000fffe03f */
[----:B------:R-:W-:Y:S01]  /*6c640*/  MOV R157, R104 ;  /* 0x00000068009d7202 */ /* 0x000fe20000000f00 */
[----:B------:R-:W-:Y:S02]  /*6c650*/  IMAD.MOV.U32 R156, RZ, RZ, R105 ;  /* 0x000000ffff9c7224 */ /* 0x000fe400078e0069 */
[----:B------:R-:W-:Y:S02]  /*6c660*/  IMAD.MOV.U32 R153, RZ, RZ, R106 ;  /* 0x000000ffff997224 */ /* 0x000fe400078e006a */
[----:B------:R-:W-:Y:S02]  /*6c670*/  IMAD.MOV.U32 R152, RZ, RZ, R107 ;  /* 0x000000ffff987224 */ /* 0x000fe400078e006b */
[----:B------:R1:W-:Y:S04]  /*6c680*/  STL.64 [R1+0x320], R116 ;  /* 0x0003207401007387 */ /* 0x0003e80000100a00 */
[----:B------:R2:W-:Y:S04]  /*6c690*/  STL.64 [R1+0x328], R118 ;  /* 0x0003287601007387 */ /* 0x0005e80000100a00 */
[----:B------:R-:W-:Y:S04]  /*6c6a0*/  STL [R1+0x52c4], R152 ;  /* 0x0052c49801007387 */ /* 0x000fe80000100800 */
[----:B------:R-:W-:Y:S04]  /*6c6b0*/  STL [R1+0x52c0], R153 ;  /* 0x0052c09901007387 */ /* 0x000fe80000100800 */
[----:B------:R-:W-:Y:S04]  /*6c6c0*/  STL [R1+0x52bc], R156 ;  /* 0x0052bc9c01007387 */ /* 0x000fe80000100800 */
[----:B------:R-:W-:Y:S04]  /*6c6d0*/  STL [R1+0x52b8], R157 ;  /* 0x0052b89d01007387 */ /* 0x000fe80000100800 */
[----:B-1----:R-:W4:Y:S04]  /*6c6e0*/  LDL.LU.64 R116, [R1+0x2b70] ;  /* 0x002b700001747983 */ /* 0x002f280000300a00 */
[----:B--2---:R-:W4:Y:S01]  /*6c6f0*/  LDL.LU.64 R118, [R1+0x2b78] ;  /* 0x002b780001767983 */ /* 0x004f220000300a00 */
[-C--:B---3--:R-:W-:Y:S11]  /*6c700*/  HMMA.1688.F32.TF32 R104, R36, R162.reuse, R196 ;  /* 0x000000a22468723c */ /* 0x088ff600000810c4 */
[----:B------:R-:W-:Y:S11]  /*6c710*/  @!UPT UIADD3 URZ, URZ, URZ, URZ ;  /* 0x0000003f3f3ff290 */ /* 0x000ff6000fffe03f */
[----:B------:R-:W-:Y:S01]  /*6c720*/  @!UPT UIADD3 URZ, URZ, URZ, URZ ;  /* 0x0000003f3f3ff290 */ /* 0x000fe2000fffe03f */
[----:B------:R1:W-:Y:S04]  /*6c730*/  STL.64 [R1+0x19d0], R104 ;  /* 0x0019d06801007387 */ /* 0x0003e80000100a00 */
[----:B------:R2:W-:Y:S04]  /*6c740*/  STL.64 [R1+0x19d8], R106 ;  /* 0x0019d86a01007387 */ /* 0x0005e80000100a00 */
[----:B------:R-:W3:Y:S04]  /*6c750*/  LDL.LU.64 R132, [R1+0x2800] ;  /* 0x0028000001847983 */ /* 0x000ee80000300a00 */
[----:B------:R-:W3:Y:S04]  /*6c760*/  LDL.LU.64 R134, [R1+0x2808] ;  /* 0x0028080001867983 */ /* 0x000ee80000300a00 */
[----:B------:R-:W4:Y:S04]  /*6c770*/  LDL.LU.64 R128, [R1+0x2b00] ;  /* 0x002b000001807983 */ /* 0x000f280000300a00 */
[----:B------:R-:W4:Y:S04]  /*6c780*/  LDL.LU.64 R130, [R1+0x2b08] ;  /* 0x002b080001827983 */ /* 0x000f280000300a00 */
[----:B------:R-:W4:Y:S04]  /*6c790*/  LDL.LU.64 R112, [R1+0x2710] ;  /* 0x0027100001707983 */ /* 0x000f280000300a00 */
[----:B------:R-:W4:Y:S04]  /*6c7a0*/  LDL.LU.64 R114, [R1+0x2718] ;  /* 0x0027180001727983 */ /* 0x000f280000300a00 */
[----:B-1----:R-:W4:Y:S04]  /*6c7b0*/  LDL.LU.64 R104, [R1+0x2a20] ;  /* 0x002a200001687983 */ /* 0x002f280000300a00 */
[----:B--2---:R-:W2:Y:S01]  /*6c7c0*/  LDL.LU.64 R106, [R1+0x2a28] ;  /* 0x002a2800016a7983 */ /* 0x004ea20000300a00 */
[-C--:B------:R-:W-:Y:S08]  /*6c7d0*/  HMMA.1688.F32.TF32 R120, R52, R162.reuse, R192 ;  /* 0x000000a23478723c */ /* 0x080ff000000810c0 */
[-C--:B------:R-:W-:Y:S08]  /*6c7e0*/  HMMA.1688.F32.TF32 R144, R40, R162.reuse, R188 ;  /* 0x000000a22890723c */ /* 0x080ff000000810bc */
[-C--:B------:R-:W-:Y:S07]  /*6c7f0*/  HMMA.1688.F32.TF32 R136, R56, R162.reuse, R244 ;  /* 0x000000a23888723c */ /* 0x080fee00000810f4 */
[----:B------:R-:W-:Y:S04]  /*6c800*/  STL.64 [R1+0x19c0], R120 ;  /* 0x0019c07801007387 */ /* 0x000fe80000100a00 */
[----:B------:R1:W-:Y:S02]  /*6c810*/  STL.64 [R1+0x19c8], R122 ;  /* 0x0019c87a01007387 */ /* 0x0003e40000100a00 */
[----:B-1----:R-:W-:Y:S01]  /*6c820*/  HMMA.1688.F32.TF32 R120, R44, R162, R248 ;  /* 0x000000a22c78723c */ /* 0x002fe200000810f8 */
[----:B------:R-:W-:Y:S01]  /*6c830*/  IMAD.MOV.U32 R186, RZ, RZ, R161 ;  /* 0x000000ffffba7224 */ /* 0x000fe200078e00a1 */
[----:B------:R-:W-:Y:S01]  /*6c840*/  STL.64 [R1+0x19b0], R144 ;  /* 0x0019b09001007387 */ /* 0x000fe20000100a00 */
[----:B------:R-:W-:-:S03]  /*6c850*/  IMAD.MOV.U32 R187, RZ, RZ, R160 ;  /* 0x000000ffffbb7224 */ /* 0x000fc600078e00a0 */
[----:B------:R5:W-:Y:S04]  /*6c860*/  STL.64 [R1+0x19b8], R146 ;  /* 0x0019b89201007387 */ /* 0x000be80000100a00 */
[----:B------:R-:W-:Y:S04]  /*6c870*/  STL.64 [R1+0x1990], R136 ;  /* 0x0019908801007387 */ /* 0x000fe80000100a00 */
[----:B------:R1:W-:Y:S01]  /*6c880*/  STL.64 [R1+0x1998], R138 ;  /* 0x0019988a01007387 */ /* 0x0003e20000100a00 */
[-C--:B-----5:R-:W-:Y:S08]  /*6c890*/  HMMA.1688.F32.TF32 R144, R60, R162.reuse, R236 ;  /* 0x000000a23c90723c */ /* 0x0a0ff000000810ec */
[----:B------:R-:W-:Y:S01]  /*6c8a0*/  STL.64 [R1+0x1070], R120 ;  /* 0x0010707801007387 */ /* 0x000fe20000100a00 */
[-C--:B-1----:R-:W-:Y:S03]  /*6c8b0*/  HMMA.1688.F32.TF32 R136, R48, R162.reuse, R204 ;  /* 0x000000a23088723c */ /* 0x082fe600000810cc */
[----:B------:R1:W-:Y:S05]  /*6c8c0*/  STL.64 [R1+0x1078], R122 ;  /* 0x0010787a01007387 */ /* 0x0003ea0000100a00 */
[----:B-1----:R-:W-:Y:S01]  /*6c8d0*/  HMMA.1688.F32.TF32 R120, R64, R162, R184 ;  /* 0x000000a24078723c */ /* 0x002fe200000810b8 */
[----:B------:R-:W3:Y:S05]  /*6c8e0*/  LDSM.16.M88.4 R160, [R0+0xdc00] ;  /* 0x00dc000000a0783b */ /* 0x000eea0000000200 */
[----:B------:R-:W-:Y:S04]  /*6c8f0*/  STL.64 [R1+0x1060], R144 ;  /* 0x0010609001007387 */ /* 0x000fe80000100a00 */
[----:B------:R-:W-:Y:S05]  /*6c900*/  STL.64 [R1+0x1068], R146 ;  /* 0x0010689201007387 */ /* 0x000fea0000100a00 */
[----:B------:R-:W-:Y:S04]  /*6c910*/  STL.64 [R1+0x1050], R136 ;  /* 0x0010508801007387 */ /* 0x000fe80000100a00 */
[----:B------:R-:W-:Y:S04]  /*6c920*/  STL.64 [R1+0x1058], R138 ;  /* 0x0010588a01007387 */ /* 0x000fe80000100a00 */
[----:B------:R-:W-:Y:S04]  /*6c930*/  STL.64 [R1+0x1040], R120 ;  /* 0x0010407801007387 */ /* 0x000fe80000100a00 */
[----:B------:R-:W-:Y:S01]  /*6c940*/  STL.64 [R1+0x1048], R122 ;  /* 0x0010487a01007387 */ /* 0x000fe20000100a00 */
[----:B------:R-:W-:-:S02]  /*6c950*/  IMAD.MOV.U32 R184, RZ, RZ, R166 ;  /* 0x000000ffffb87224 */ /* 0x000fc400078e00a6 */
[----:B------:R-:W-:Y:S01]  /*6c960*/  IMAD.MOV.U32 R185, RZ, RZ, R167 ;  /* 0x000000ffffb97224 */ /* 0x000fe200078e00a7 */
[-C--:B---3--:R-:W-:Y:S08]  /*6c970*/  HMMA.1688.F32.TF32 R132, R8, R160.reuse, R132 ;  /* 0x000000a00884723c */ /* 0x088ff00000081084 */
[-C--:B----4-:R-:W-:Y:S08]  /*6c980*/  HMMA.1688.F32.TF32 R128, R12, R160.reuse, R128 ;  /* 0x000000a00c80723c */ /* 0x090ff00000081080 */
[-C--:B------:R-:W-:Y:S08]  /*6c990*/  HMMA.1688.F32.TF32 R112, R16, R160.reuse, R112 ;  /* 0x000000a01070723c */ /* 0x080ff00000081070 */
[----:B--2---:R-:W-:Y:S01]  /*6c9a0*/  HMMA.1688.F32.TF32 R104, R20, R160, R104 ;  /* 0x000000a01468723c */ /* 0x004fe20000081068 */
[----:B------:R-:W-:Y:S04]  /*6c9b0*/  STL.64 [R1+0x2f0], R132 ;  /* 0x0002f08401007387 */ /* 0x000fe80000100a00 */
[----:B------:R-:W-:Y:S04]  /*6c9c0*/  STL.64 [R1+0x2f8], R134 ;  /* 0x0002f88601007387 */ /* 0x000fe80000100a00 */
[----:B------:R1:W-:Y:S04]  /*6c9d0*/  STL.64 [R1+0x2e0], R128 ;  /* 0x0002e08001007387 */ /* 0x0003e80000100a00 */
[----:B------:R2:W-:Y:S04]  /*6c9e0*/  STL.64 [R1+0x2e8], R130 ;  /* 0x0002e88201007387 */ /* 0x0005e80000100a00 */
[----:B------:R3:W-:Y:S04]  /*6c9f0*/  STL.64 [R1+0x2d0], R112 ;  /* 0x0002d07001007387 */ /* 0x0007e80000100a00 */
[----:B------:R4:W-:Y:S04]  /*6ca00*/  STL.64 [R1+0x2d8], R114 ;  /* 0x0002d87201007387 */ /* 0x0009e80000100a00 */
[----:B------:R-:W5:Y:S04]  /*6ca10*/  LDL.LU R166, [R1+0x568c] ;  /* 0x00568c0001a67983 */ /* 0x000f680000300800 */
[----:B------:R1:W-:Y:S04]  /*6ca20*/  STL.64 [R1+0x2c0], R104 ;  /* 0x0002c06801007387 */ /* 0x0003e80000100a00 */
[----:B------:R2:W-:Y:S04]  /*6ca30*/  STL.64 [R1+0x2c8], R106 ;  /* 0x0002c86a01007387 */ /* 0x0005e80000100a00 */
[----:B------:R-:W3:Y:S04]  /*6ca40*/  LDL.LU R167, [R1+0x5688] ;  /* 0x0056880001a77983 */ /* 0x000ee80000300800 */
[----:B-1----:R-:W4:Y:S04]  /*6ca50*/  LDL.LU.64 R128, [R1+0x2590] ;  /* 0x0025900001807983 */ /* 0x002f280000300a00 */
[----:B--2---:R-:W2:Y:S04]  /*6ca60*/  LDL.LU.64 R130, [R1+0x2598] ;  /* 0x0025980001827983 */ /* 0x004ea80000300a00 */
[----:B------:R-:W2:Y:S04]  /*6ca70*/  LDL.LU R204, [R1+0x11f0] ;  /* 0x0011f00001cc7983 */ /* 0x000ea80000300800 */
[----:B------:R-:W2:Y:S04]  /*6ca80*/  LDL.LU R205, [R1+0x11f4] ;  /* 0x0011f40001cd7983 */ /* 0x000ea80000300800 */
[----:B------:R-:W2:Y:S04]  /*6ca90*/  LDL.LU R206, [R1+0x11f8] ;  /* 0x0011f80001ce7983 */ /* 0x000ea80000300800 */
[----:B------:R-:W2:Y:S04]  /*6caa0*/  LDL.LU R207, [R1+0x11fc] ;  /* 0x0011fc0001cf7983 */ /* 0x000ea80000300800 */
[----:B------:R-:W2:Y:S04]  /*6cab0*/  LDL.LU R236, [R1+0x1200] ;  /* 0x0012000001ec7983 */ /* 0x000ea80000300800 */
[----:B------:R-:W2:Y:S01]  /*6cac0*/  LDL.LU R237, [R1+0x1204] ;  /* 0x0012040001ed7983 */ /* 0x000ea20000300800 */
[----:B-----5:R-:W-:Y:S01]  /*6cad0*/  IMAD.MOV.U32 R239, RZ, RZ, R166 ;  /* 0x000000ffffef7224 */ /* 0x020fe200078e00a6 */
[----:B---3--:R-:W-:-:S02]  /*6cae0*/  MOV R238, R167 ;  /* 0x000000a700ee7202 */ /* 0x008fc40000000f00 */
[----:B------:R-:W3:Y:S04]  /*6caf0*/  LDL.LU R167, [R1+0x5684] ;  /* 0x0056840001a77983 */ /* 0x000ee80000300800 */
[----:B------:R-:W5:Y:S04]  /*6cb00*/  LDL.LU R166, [R1+0x5680] ;  /* 0x0056800001a67983 */ /* 0x000f680000300800 */
[----:B------:R-:W2:Y:S04]  /*6cb10*/  LDL.LU.64 R112, [R1+0x2930] ;  /* 0x0029300001707983 */ /* 0x000ea80000300a00 */
[----:B----4-:R-:W4:Y:S04]  /*6cb20*/  LDL.LU.64 R114, [R1+0x2938] ;  /* 0x0029380001727983 */ /* 0x010f280000300a00 */
        /* <DEDUP_REMOVED lines=20> */
[----:B---3--:R-:W-:-:S02]  /*6cc70*/  IMAD.MOV.U32 R247, RZ, RZ, R167 ;  /* 0x000000fffff77224 */ /* 0x008fc400078e00a7 */
[----:B-----5:R-:W-:Y:S02]  /*6cc80*/  IMAD.MOV.U32 R246, RZ, RZ, R166 ;  /* 0x000000fffff67224 */ /* 0x020fe400078e00a6 */
[----:B------:R-:W3:Y:S04]  /*6cc90*/  LDL.LU R166, [R1+0x567c] ;  /* 0x00567c0001a67983 */ /* 0x000ee80000300800 */
[----:B------:R-:W3:Y:S01]  /*6cca0*/  LDL.LU R167, [R1+0x5678] ;  /* 0x0056780001a77983 */ /* 0x000ee20000300800 */
[-C--:B--2---:R-:W-:Y:S08]  /*6ccb0*/  HMMA.1688.F32.TF32 R128, R24, R160.reuse, R128 ;  /* 0x000000a01880723c */ /* 0x084ff00000081080 */
[-C--:B----4-:R-:W-:Y:S08]  /*6ccc0*/  HMMA.1688.F32.TF32 R104, R32, R160.reuse, R104 ;  /* 0x000000a02068723c */ /* 0x090ff00000081068 */
[-C--:B------:R-:W-:Y:S08]  /*6ccd0*/  HMMA.1688.F32.TF32 R112, R28, R160.reuse, R112 ;  /* 0x000000a01c70723c */ /* 0x080ff00000081070 */
[----:B------:R-:W-:Y:S01]  /*6cce0*/  HMMA.1688.F32.TF32 R136, R4, R160, R116 ;  /* 0x000000a00488723c */ /* 0x000fe20000081074 */
[----:B------:R-:W-:-:S07]  /*6ccf0*/  IMAD.MOV.U32 R141, RZ, RZ, R131 ;  /* 0x000000ffff8d7224 */ /* 0x000fce00078e0083 */
[----:B------:R-:W-:Y:S02]  /*6cd00*/  IMAD.MOV.U32 R120, RZ, RZ, R104 ;  /* 0x000000ffff787224 */ /* 0x000fe400078e0068 */
[----:B------:R-:W-:Y:S02]  /*6cd10*/  IMAD.MOV.U32 R121, RZ, RZ, R105 ;  /* 0x000000ffff797224 */ /* 0x000fe400078e0069 */
[----:B------:R-:W-:Y:S02]  /*6cd20*/  IMAD.MOV.U32 R161, RZ, RZ, R106 ;  /* 0x000000ffffa17224 */ /* 0x000fe400078e006a */
[----:B------:R-:W-:Y:S02]  /*6cd30*/  IMAD.MOV.U32 R160, RZ, RZ, R107 ;  /* 0x000000ffffa07224 */ /* 0x000fe400078e006b */
[----:B------:R-:W-:Y:S02]  /*6cd40*/  IMAD.MOV.U32 R140, RZ, RZ, R130 ;  /* 0x000000ffff8c7224 */ /* 0x000fe400078e0082 */
[----:B------:R-:W-:-:S02]  /*6cd50*/  IMAD.MOV.U32 R109, RZ, RZ, R129 ;  /* 0x000000ffff6d7224 */ /* 0x000fc400078e0081 */
[----:B------:R-:W-:Y:S01]  /*6cd60*/  IMAD.MOV.U32 R108, RZ, RZ, R128 ;  /* 0x000000ffff6c7224 */ /* 0x000fe200078e0080 */
[----:B------:R-:W-:Y:S04]  /*6cd70*/  STL [R1+0x52d4], R141 ;  /* 0x0052d48d01007387 */ /* 0x000fe80000100800 */
[----:B------:R-:W-:Y:S04]  /*6cd80*/  STL [R1+0x52d0], R140 ;  /* 0x0052d08c01007387 */ /* 0x000fe80000100800 */
[----:B------:R-:W-:Y:S04]  /*6cd90*/  STL [R1+0x52cc], R109 ;  /* 0x0052cc6d01007387 */ /* 0x000fe80000100800 */
[----:B------:R-:W-:Y:S04]  /*6cda0*/  STL [R1+0x52c8], R108 ;  /* 0x0052c86c01007387 */ /* 0x000fe80000100800 */
[----:B------:R-:W-:Y:S04]  /*6cdb0*/  STL.64 [R1+0x2a0], R112 ;  /* 0x0002a07001007387 */ /* 0x000fe80000100a00 */
[----:B------:R-:W-:Y:S01]  /*6cdc0*/  STL.64 [R1+0x2a8], R114 ;  /* 0x0002a87201007387 */ /* 0x000fe20000100a00 */
[----:B------:R-:W-:-:S03]  /*6cdd0*/  IMAD.MOV.U32 R122, RZ, RZ, R136 ;  /* 0x000000ffff7a7224 */ /* 0x000fc600078e0088 */
[----:B------:R-:W-:Y:S01]  /*6cde0*/  STL [R1+0x52e4], R160 ;  /* 0x0052e4a001007387 */ /* 0x000fe20000100800 */
[----:B------:R-:W-:-:S03]  /*6cdf0*/  IMAD.MOV.U32 R123, RZ, RZ, R137 ;  /* 0x000000ffff7b7224 */ /* 0x000fc600078e0089 */
[----:B------:R-:W-:Y:S01]  /*6ce00*/  STL [R1+0x52e0], R161 ;  /* 0x0052e0a101007387 */ /* 0x000fe20000100800 */
[----:B------:R-:W-:-:S03]  /*6ce10*/  IMAD.MOV.U32 R118, RZ, RZ, R138 ;  /* 0x000000ffff767224 */ /* 0x000fc600078e008a */
[----:B------:R-:W-:Y:S01]  /*6ce20*/  STL [R1+0x52dc], R121 ;  /* 0x0052dc7901007387 */ /* 0x000fe20000100800 */
[----:B------:R-:W-:-:S03]  /*6ce30*/  IMAD.MOV.U32 R119, RZ, RZ, R139 ;  /* 0x000000ffff777224 */ /* 0x000fc600078e008b */
[----:B------:R-:W-:Y:S04]  /*6ce40*/  STL [R1+0x52d8], R120 ;  /* 0x0052d87801007387 */ /* 0x000fe80000100800 */
[----:B------:R-:W2:Y:S04]  /*6ce50*/  LDL.LU.64 R136, [R1+0x2be0] ;  /* 0x002be00001887983 */ /* 0x000ea80000300a00 */
[----:B------:R-:W2:Y:S01]  /*6ce60*/  LDL.LU.64 R138, [R1+0x2be8] ;  /* 0x002be800018a7983 */ /* 0x000ea20000300a00 */
[-C--:B---3--:R-:W-:Y:S11]  /*6ce70*/  HMMA.1688.F32.TF32 R104, R36, R166.reuse, R196 ;  /* 0x000000a62468723c */ /* 0x088ff600000810c4 */
[----:B------:R-:W-:Y:S11]  /*6ce80*/  @!UPT UIADD3 URZ, URZ, URZ, URZ ;  /* 0x0000003f3f3ff290 */ /* 0x000ff6000fffe03f */
[----:B------:R-:W-:Y:S01]  /*6ce90*/  @!UPT UIADD3 URZ, URZ, URZ, URZ ;  /* 0x0000003f3f3ff290 */ /* 0x000fe2000fffe03f */
[----:B------:R-:W-:Y:S04]  /*6cea0*/  STL.64 [R1+0x1920], R104 ;  /* 0x0019206801007387 */ /* 0x000fe80000100a00 */
[----:B------:R1:W-:Y:S04]  /*6ceb0*/  STL.64 [R1+0x1928], R106 ;  /* 0x0019286a01007387 */ /* 0x0003e80000100a00 */
[----:B------:R-:W3:Y:S04]  /*6cec0*/  LDL.LU.64 R132, [R1+0x2870] ;  /* 0x0028700001847983 */ /* 0x000ee80000300a00 */
[----:B------:R-:W3:Y:S01]  /*6ced0*/  LDL.LU.64 R134, [R1+0x2878] ;  /* 0x0028780001867983 */ /* 0x000ee20000300a00 */
[-C--:B-1----:R-:W-:Y:S08]  /*6cee0*/  HMMA.1688.F32.TF32 R104, R52, R166.reuse, R192 ;  /* 0x000000a63468723c */ /* 0x082ff000000810c0 */
[-C--:B------:R-:W-:Y:S11]  /*6cef0*/  HMMA.1688.F32.TF32 R152, R56, R166.reuse, R244 ;  /* 0x000000a63898723c */ /* 0x080ff600000810f4 */
[----:B------:R-:W-:Y:S04]  /*6cf00*/  @!UPT UIADD3 URZ, URZ, URZ, URZ ;  /* 0x0000003f3f3ff290 */ /* 0x000fe8000fffe03f */
[----:B------:R-:W-:Y:S04]  /*6cf10*/  STL.64 [R1+0x1910], R104 ;  /* 0x0019106801007387 */ /* 0x000fe80000100a00 */
[----:B------:R1:W-:Y:S04]  /*6cf20*/  STL.64 [R1+0x1918], R106 ;  /* 0x0019186a01007387 */ /* 0x0003e80000100a00 */
[----:B------:R-:W4:Y:S01]  /*6cf30*/  LDL.LU.64 R128, [R1+0x2b50] ;  /* 0x002b500001807983 */ /* 0x000f220000300a00 */
[-C--:B------:R-:W-:Y:S03]  /*6cf40*/  HMMA.1688.F32.TF32 R144, R44, R166.reuse, R248 ;  /* 0x000000a62c90723c */ /* 0x080fe600000810f8 */
[----:B------:R-:W4:Y:S04]  /*6cf50*/  LDL.LU.64 R130, [R1+0x2b58] ;  /* 0x002b580001827983 */ /* 0x000f280000300a00 */
[----:B------:R-:W5:Y:S01]  /*6cf60*/  LDL.LU.64 R112, [R1+0x2780] ;  /* 0x0027800001707983 */ /* 0x000f620000300a00 */
[-C--:B-1----:R-:W-:Y:S03]  /*6cf70*/  HMMA.1688.F32.TF32 R104, R40, R166.reuse, R188 ;  /* 0x000000a62868723c */ /* 0x082fe600000810bc */
[----:B------:R-:W5:Y:S11]  /*6cf80*/  LDL.LU.64 R114, [R1+0x2788] ;  /* 0x0027880001727983 */ /* 0x000f760000300a00 */
[----:B------:R-:W-:Y:S09]  /*6cf90*/  @!UPT UIADD3 URZ, URZ, URZ, URZ ;  /* 0x0000003f3f3ff290 */ /* 0x000ff2000fffe03f */
[----:B------:R-:W-:Y:S04]  /*6cfa0*/  STL.64 [R1+0x18f0], R104 ;  /* 0x0018f06801007387 */ /* 0x000fe80000100a00 */
[----:B------:R1:W-:Y:S04]  /*6cfb0*/  STL.64 [R1+0x18f8], R106 ;  /* 0x0018f86a01007387 */ /* 0x0003e80000100a00 */
[----:B------:R-:W-:Y:S04]  /*6cfc0*/  STL.64 [R1+0x18e0], R152 ;  /* 0x0018e09801007387 */ /* 0x000fe80000100a00 */
[----:B------:R2:W-:Y:S01]  /*6cfd0*/  STL.64 [R1+0x18e8], R154 ;  /* 0x0018e89a01007387 */ /* 0x0005e20000100a00 */
[-C--:B-1----:R-:W-:Y:S08]  /*6cfe0*/  HMMA.1688.F32.TF32 R104, R60, R166.reuse, R236 ;  /* 0x000000a63c68723c */ /* 0x082ff000000810ec */
[----:B--2---:R-:W-:Y:S01]  /*6cff0*/  HMMA.1688.F32.TF32 R152, R48, R166, R204 ;  /* 0x000000a63098723c */ /* 0x004fe200000810cc */
[----:B------:R-:W-:Y:S04]  /*6d000*/  STL.64 [R1+0x18d0], R144 ;  /* 0x0018d09001007387 */ /* 0x000fe80000100a00 */
[----:B------:R-:W-:Y:S10]  /*6d010*/  STL.64 [R1+0x18d8], R146 ;  /* 0x0018d89201007387 */ /* 0x000ff40000100a00 */
[----:B------:R1:W-:Y:S04]  /*6d020*/  STL.64 [R1+0x1180], R104 ;  /* 0x0011806801007387 */ /* 0x0003e80000100a00 */
[----:B------:R2:W-:Y:S04]  /*6d030*/  STL.64 [R1+0x1188], R106 ;  /* 0x0011886a01007387 */ /* 0x0005e80000100a00 */
[----:B-1----:R-:W5:Y:S04]  /*6d040*/  LDL.LU.64 R104, [R1+0x2a80] ;  /* 0x002a800001687983 */ /* 0x002f680000300a00 */
[----:B------:R-:W-:Y:S04]  /*6d050*/  STL.64 [R1+0x1170], R152 ;  /* 0x0011709801007387 */ /* 0x000fe80000100a00 */
[----:B------:R-:W-:Y:S04]  /*6d060*/  STL.64 [R1+0x1178], R154 ;  /* 0x0011789a01007387 */ /* 0x000fe80000100a00 */
[----:B--2---:R-:W2:Y:S01]  /*6d070*/  LDL.LU.64 R106, [R1+0x2a88] ;  /* 0x002a8800016a7983 */ /* 0x004ea20000300a00 */
[----:B------:R-:W-:-:S02]  /*6d080*/  IMAD.MOV.U32 R186, RZ, RZ, R165 ;  /* 0x000000ffffba7224 */ /* 0x000fc400078e00a5 */
[----:B------:R-:W-:-:S07]  /*6d090*/  IMAD.MOV.U32 R187, RZ, RZ, R164 ;  /* 0x000000ffffbb7224 */ /* 0x000fce00078e00a4 */
[----:B------:R-:W-:Y:S01]  /*6d0a0*/  HMMA.1688.F32.TF32 R144, R64, R166, R184 ;  /* 0x000000a64090723c */ /* 0x000fe200000810b8 */
[----:B------:R-:W3:Y:S06]  /*6d0b0*/  LDSM.16.M88.4 R164, [R0+0xe000] ;  /* 0x00e0000000a4783b */ /* 0x000eec0000000200 */
[----:B------:R-:W-:Y:S02]  /*6d0c0*/  IMAD.MOV.U32 R184, RZ, RZ, R170 ;  /* 0x000000ffffb87224 */ /* 0x000fe400078e00aa */
[----:B------:R-:W-:Y:S11]  /*6d0d0*/  IMAD.MOV.U32 R185, RZ, RZ, R171 ;  /* 0x000000ffffb97224 */ /* 0x000ff600078e00ab */
[----:B------:R-:W-:Y:S03]  /*6d0e0*/  @!UPT UIADD3 URZ, URZ, URZ, URZ ;  /* 0x0000003f3f3ff290 */ /* 0x000fe6000fffe03f */
[----:B------:R-:W-:Y:S04]  /*6d0f0*/  STL.64 [R1+0x1160], R144 ;  /* 0x0011609001007387 */ /* 0x000fe80000100a00 */
[----:B------:R-:W-:Y:S01]  /*6d100*/  STL.64 [R1+0x1168], R146 ;  /* 0x0011689201007387 */ /* 0x000fe20000100a00 */
[-C--:B---3--:R-:W-:Y:S08]  /*6d110*/  HMMA.1688.F32.TF32 R132, R8, R164.reuse, R132 ;  /* 0x000000a40884723c */ /* 0x088ff00000081084 */
[-C--:B----4-:R-:W-:Y:S08]  /*6d120*/  HMMA.1688.F32.TF32 R128, R12, R164.reuse, R128 ;  /* 0x000000a40c80723c */ /* 0x090ff00000081080 */
[----:B-----5:R-:W-:Y:S07]  /*6d130*/  HMMA.1688.F32.TF32 R112, R16, R164, R112 ;  /* 0x000000a41070723c */ /* 0x020fee0000081070 */
[----:B------:R-:W-:Y:S04]  /*6d140*/  STL.64 [R1+0x270], R132 ;  /* 0x0002708401007387 */ /* 0x000fe80000100a00 */
[----:B------:R-:W-:Y:S04]  /*6d150*/  STL.64 [R1+0x278], R134 ;  /* 0x0002788601007387 */ /* 0x000fe80000100a00 */
[----:B------:R1:W-:Y:S04]  /*6d160*/  STL.64 [R1+0x260], R128 ;  /* 0x0002608001007387 */ /* 0x0003e80000100a00 */
[----:B------:R3:W-:Y:S05]  /*6d170*/  STL.64 [R1+0x268], R130 ;  /* 0x0002688201007387 */ /* 0x0007ea0000100a00 */
[----:B------:R-:W-:-:S02]  /*6d180*/  IMAD.MOV.U32 R108, RZ, RZ, R115 ;  /* 0x000000ffff6c7224 */ /* 0x000fc400078e0073 */
[----:B------:R-:W-:Y:S02]  /*6d190*/  IMAD.MOV.U32 R109, RZ, RZ, R114 ;  /* 0x000000ffff6d7224 */ /* 0x000fe400078e0072 */
[----:B------:R-:W-:Y:S02]  /*6d1a0*/  IMAD.MOV.U32 R141, RZ, RZ, R112 ;  /* 0x000000ffff8d7224 */ /* 0x000fe400078e0070 */
[----:B------:R-:W-:Y:S01]  /*6d1b0*/  IMAD.MOV.U32 R140, RZ, RZ, R113 ;  /* 0x000000ffff8c7224 */ /* 0x000fe200078e0071 */
[----:B------:R-:W-:Y:S04]  /*6d1c0*/  STL [R1+0x52f4], R108 ;  /* 0x0052f46c01007387 */ /* 0x000fe80000100800 */
[----:B------:R-:W-:Y:S04]  /*6d1d0*/  STL [R1+0x52f0], R109 ;  /* 0x0052f06d01007387 */ /* 0x000fe80000100800 */
[----:B------:R-:W-:Y:S04]  /*6d1e0*/  STL [R1+0x52ec], R141 ;  /* 0x0052ec8d01007387 */ /* 0x000fe80000100800 */
[----:B------:R-:W-:Y:S04]  /*6d1f0*/  STL [R1+0x52e8], R140 ;  /* 0x0052e88c01007387 */ /* 0x000fe80000100800 */
[----:B------:R-:W4:Y:S01]  /*6d200*/  LDL.LU R170, [R1+0x5674] ;  /* 0x0056740001aa7983 */ /* 0x000f220000300800 */
[----:B--2---:R-:W-:Y:S11]  /*6d210*/  HMMA.1688.F32.TF32 R104, R20, R164, R104 ;  /* 0x000000a41468723c */ /* 0x004ff60000081068 */
[----:B------:R-:W-:Y:S11]  /*6d220*/  @!UPT UIADD3 URZ, URZ, URZ, URZ ;  /* 0x0000003f3f3ff290 */ /* 0x000ff6000fffe03f */
[----:B------:R-:W-:Y:S01]  /*6d230*/  @!UPT UIADD3 URZ, URZ, URZ, URZ ;  /* 0x0000003f3f3ff290 */ /* 0x000fe2000fffe03f */
[----:B------:R2:W-:Y:S04]  /*6d240*/  STL.64 [R1+0x240], R104 ;  /* 0x0002406801007387 */ /* 0x0005e80000100a00 */
[----:B------:R5:W-:Y:S04]  /*6d250*/  STL.64 [R1+0x248], R106 ;  /* 0x0002486a01007387 */ /* 0x000be80000100a00 */
[----:B------:R-:W2:Y:S04]  /*6d260*/  LDL.LU R171, [R1+0x5670] ;  /* 0x0056700001ab7983 */ /* 0x000ea80000300800 */
[----:B-1----:R-:W5:Y:S04]  /*6d270*/  LDL.LU.64 R128, [R1+0x25b0] ;  /* 0x0025b00001807983 */ /* 0x002f680000300a00 */
[----:B---3--:R-:W3:Y:S04]  /*6d280*/  LDL.LU.64 R130, [R1+0x25b8] ;  /* 0x0025b80001827983 */ /* 0x008ee80000300a00 */
[----:B------:R-:W3:Y:S04]  /*6d290*/  LDL.LU R204, [R1+0x12b0] ;  /* 0x0012b00001cc7983 */ /* 0x000ee80000300800 */
[----:B------:R-:W3:Y:S04]  /*6d2a0*/  LDL.LU R205, [R1+0x12b4] ;  /* 0x0012b40001cd7983 */ /* 0x000ee80000300800 */
[----:B------:R-:W3:Y:S04]  /*6d2b0*/  LDL.LU R206, [R1+0x12b8] ;  /* 0x0012b80001ce7983 */ /* 0x000ee80000300800 */
[----:B------:R-:W3:Y:S04]  /*6d2c0*/  LDL.LU R207, [R1+0x12bc] ;  /* 0x0012bc0001cf7983 */ /* 0x000ee80000300800 */
[----:B------:R-:W3:Y:S04]  /*6d2d0*/  LDL.LU R236, [R1+0x12c0] ;  /* 0x0012c00001ec7983 */ /* 0x000ee80000300800 */
[----:B------:R-:W3:Y:S01]  /*6d2e0*/  LDL.LU R237, [R1+0x12c4] ;  /* 0x0012c40001ed7983 */ /* 0x000ee20000300800 */
[----:B----4-:R-:W-:Y:S01]  /*6d2f0*/  IMAD.MOV.U32 R239, RZ, RZ, R170 ;  /* 0x000000ffffef7224 */ /* 0x010fe200078e00aa */
[----:B--2---:R-:W-:-:S02]  /*6d300*/  MOV R238, R171 ;  /* 0x000000ab00ee7202 */ /* 0x004fc40000000f00 */
[----:B------:R-:W2:Y:S04]  /*6d310*/  LDL.LU R171, [R1+0x566c] ;  /* 0x00566c0001ab7983 */ /* 0x000ea80000300800 */
[----:B------:R-:W4:Y:S04]  /*6d320*/  LDL.LU R170, [R1+0x5668] ;  /* 0x0056680001aa7983 */ /* 0x000f280000300800 */
[----:B------:R-:W3:Y:S04]  /*6d330*/  LDL.LU.64 R112, [R1+0x29a0] ;  /* 0x0029a00001707983 */ /* 0x000ee80000300a00 */
[----:B------:R-:W3:Y:S04]  /*6d340*/  LDL.LU.64 R114, [R1+0x29a8] ;  /* 0x0029a80001727983 */ /* 0x000ee80000300a00 */
[----:B------:R-:W3:Y:S04]  /*6d350*/  LDL.LU.64 R104, [R1+0x20e0] ;  /* 0x0020e00001687983 */ /* 0x000ee80000300a00 */
[----:B-----5:R-:W5:Y:S04]  /*6d360*/  LDL.LU.64 R106, [R1+0x20e8] ;  /* 0x0020e800016a7983 */ /* 0x020f680000300a00 */
        /* <DEDUP_REMOVED lines=18> */
[----:B--2---:R-:W-:-:S02]  /*6d490*/  IMAD.MOV.U32 R247, RZ, RZ, R171 ;  /* 0x000000fffff77224 */ /* 0x004fc400078e00ab */
[----:B----4-:R-:W-:Y:S02]  /*6d4a0*/  IMAD.MOV.U32 R246, RZ, RZ, R170 ;  /* 0x000000fffff67224 */ /* 0x010fe400078e00aa */
[----:B------:R-:W2:Y:S04]  /*6d4b0*/  LDL.LU R170, [R1+0x5664] ;  /* 0x0056640001aa7983 */ /* 0x000ea80000300800 */
[----:B------:R-:W2:Y:S01]  /*6d4c0*/  LDL.LU R171, [R1+0x5660] ;  /* 0x0056600001ab7983 */ /* 0x000ea20000300800 */
[-C--:B---3--:R-:W-:Y:S08]  /*6d4d0*/  HMMA.1688.F32.TF32 R128, R24, R164.reuse, R128 ;  /* 0x000000a41880723c */ /* 0x088ff00000081080 */
[-C--:B-----5:R-:W-:Y:S08]  /*6d4e0*/  HMMA.1688.F32.TF32 R104, R32, R164.reuse, R104 ;  /* 0x000000a42068723c */ /* 0x0a0ff00000081068 */
        /* <DEDUP_REMOVED lines=15> */
[----:B------:R-:W-:Y:S04]  /*6d5e0*/  STL.64 [R1+0x228], R114 ;  /* 0x0002287201007387 */ /* 0x000fe80000100a00 */
[----:B------:R-:W-:Y:S04]  /*6d5f0*/  STL [R1+0x5334], R164 ;  /* 0x005334a401007387 */ /* 0x000fe80000100800 */
[----:B------:R-:W-:Y:S04]  /*6d600*/  STL [R1+0x5330], R165 ;  /* 0x005330a501007387 */ /* 0x000fe80000100800 */
[----:B------:R-:W-:Y:S04]  /*6d610*/  STL [R1+0x532c], R116 ;  /* 0x00532c7401007387 */ /* 0x000fe80000100800 */
[----:B------:R-:W-:Y:S04]  /*6d620*/  STL [R1+0x5328], R117 ;  /* 0x0053287501007387 */ /* 0x000fe80000100800 */
[----:B------:R-:W3:Y:S04]  /*6d630*/  LDL.LU.64 R128, [R1+0x2c20] ;  /* 0x002c200001807983 */ /* 0x000ee80000300a00 */
[----:B------:R-:W3:Y:S01]  /*6d640*/  LDL.LU.64 R130, [R1+0x2c28] ;  /* 0x002c280001827983 */ /* 0x000ee20000300a00 */
[----:B------:R-:W-:Y:S01]  /*6d650*/  MOV R147, R152 ;  /* 0x0000009800937202 */ /* 0x000fe20000000f00 */
[----:B------:R-:W-:-:S02]  /*6d660*/  IMAD.MOV.U32 R146, RZ, RZ, R153 ;  /* 0x000000ffff927224 */ /* 0x000fc400078e0099 */
[----:B------:R-:W-:Y:S02]  /*6d670*/  IMAD.MOV.U32 R139, RZ, RZ, R154 ;  /* 0x000000ffff8b7224 */ /* 0x000fe400078e009a */
[----:B------:R-:W-:Y:S01]  /*6d680*/  IMAD.MOV.U32 R138, RZ, RZ, R155 ;  /* 0x000000ffff8a7224 */ /* 0x000fe200078e009b */
[-C--:B--2---:R-:W-:Y:S11]  /*6d690*/  HMMA.1688.F32.TF32 R104, R36, R170.reuse, R196 ;  /* 0x000000aa2468723c */ /* 0x084ff600000810c4 */
[----:B------:R-:W-:Y:S11]  /*6d6a0*/  @!UPT UIADD3 URZ, URZ, URZ, URZ ;  /* 0x0000003f3f3ff290 */ /* 0x000ff6000fffe03f */
[----:B------:R-:W-:Y:S01]  /*6d6b0*/  @!UPT UIADD3 URZ, URZ, URZ, URZ ;  /* 0x0000003f3f3ff290 */ /* 0x000fe2000fffe03f */
[----:B------:R-:W-:Y:S04]  /*6d6c0*/  STL.64 [R1+0x18c0], R104 ;  /* 0x0018c06801007387 */ /* 0x000fe80000100a00 */
[----:B------:R1:W-:Y:S04]  /*6d6d0*/  STL.64 [R1+0x18c8], R106 ;  /* 0x0018c86a01007387 */ /* 0x0003e80000100a00 */
[----:B------:R-:W2:Y:S04]  /*6d6e0*/  LDL.LU.64 R156, [R1+0x2920] ;  /* 0x00292000019c7983 */ /* 0x000ea80000300a00 */
[----:B------:R-:W2:Y:S01]  /*6d6f0*/  LDL.LU.64 R158, [R1+0x2928] ;  /* 0x00292800019e7983 */ /* 0x000ea20000300a00 */
[-C--:B-1----:R-:W-:Y:S11]  /*6d700*/  HMMA.1688.F32.TF32 R104, R52, R170.reuse, R192 ;  /* 0x000000aa3468723c */ /* 0x082ff600000810c0 */
[----:B------:R-:W-:Y:S11]  /*6d710*/  @!UPT UIADD3 URZ, URZ, URZ, URZ ;  /* 0x0000003f3f3ff290 */ /* 0x000ff6000fffe03f */
[----:B------:R-:W-:Y:S01]  /*6d720*/  @!UPT UIADD3 URZ, URZ, URZ, URZ ;  /* 0x0000003f3f3ff290 */ /* 0x000fe2000fffe03f */
[----:B------:R-:W-:Y:S04]  /*6d730*/  STL.64 [R1+0x18b0], R104 ;  /* 0x0018b06801007387 */ /* 0x000fe80000100a00 */
[----:B------:R1:W-:Y:S04]  /*6d740*/  STL.64 [R1+0x18b8], R106 ;  /* 0x0018b86a01007387 */ /* 0x0003e80000100a00 */
[----:B------:R-:W4:Y:S01]  /*6d750*/  LDL.LU.64 R132, [R1+0x2ba0] ;  /* 0x002ba00001847983 */ /* 0x000f220000300a00 */
[-C--:B------:R-:W-:Y:S03]  /*6d760*/  HMMA.1688.F32.TF32 R152, R44, R170.reuse, R248 ;  /* 0x000000aa2c98723c */ /* 0x080fe600000810f8 */
[----:B------:R-:W4:Y:S04]  /*6d770*/  LDL.LU.64 R134, [R1+0x2ba8] ;  /* 0x002ba80001867983 */ /* 0x000f280000300a00 */
[----:B------:R-:W5:Y:S01]  /*6d780*/  LDL.LU.64 R112, [R1+0x27f0] ;  /* 0x0027f00001707983 */ /* 0x000f620000300a00 */
[-C--:B-1----:R-:W-:Y:S03]  /*6d790*/  HMMA.1688.F32.TF32 R104, R40, R170.reuse, R188 ;  /* 0x000000aa2868723c */ /* 0x082fe600000810bc */
[----:B------:R-:W5:Y:S05]  /*6d7a0*/  LDL.LU.64 R114, [R1+0x27f8] ;  /* 0x0027f80001727983 */ /* 0x000f6a0000300a00 */
[-C--:B------:R-:W-:Y:S11]  /*6d7b0*/  HMMA.1688.F32.TF32 R188, R56, R170.reuse, R244 ;  /* 0x000000aa38bc723c */ /* 0x080ff600000810f4 */
[----:B------:R-:W-:Y:S04]  /*6d7c0*/  @!UPT UIADD3 URZ, URZ, URZ, URZ ;  /* 0x0000003f3f3ff290 */ /* 0x000fe8000fffe03f */
[----:B------:R-:W-:Y:S04]  /*6d7d0*/  STL.64 [R1+0x18a0], R104 ;  /* 0x0018a06801007387 */ /* 0x000fe80000100a00 */
[----:B------:R1:W-:Y:S04]  /*6d7e0*/  STL.64 [R1+0x18a8], R106 ;  /* 0x0018a86a01007387 */ /* 0x0003e80000100a00 */
[----:B------:R-:W-:Y:S04]  /*6d7f0*/  STL.64 [R1+0x1890], R188 ;  /* 0x001890bc01007387 */ /* 0x000fe80000100a00 */
[----:B------:R3:W-:Y:S01]  /*6d800*/  STL.64 [R1+0x1898], R190 ;  /* 0x001898be01007387 */ /* 0x0007e20000100a00 */
[-C--:B-1----:R-:W-:Y:S08]  /*6d810*/  HMMA.1688.F32.TF32 R104, R60, R170.reuse, R236 ;  /* 0x000000aa3c68723c */ /* 0x082ff000000810ec */
[----:B---3--:R-:W-:Y:S01]  /*6d820*/  HMMA.1688.F32.TF32 R188, R48, R170, R204 ;  /* 0x000000aa30bc723c */ /* 0x008fe200000810cc */
[----:B------:R-:W-:Y:S04]  /*6d830*/  STL.64 [R1+0x1880], R152 ;  /* 0x0018809801007387 */ /* 0x000fe80000100a00 */
[----:B------:R-:W-:Y:S10]  /*6d840*/  STL.64 [R1+0x1888], R154 ;  /* 0x0018889a01007387 */ /* 0x000ff40000100a00 */
[----:B------:R1:W-:Y:S04]  /*6d850*/  STL.64 [R1+0x17f0], R104 ;  /* 0x0017f06801007387 */ /* 0x0003e80000100a00 */
[----:B------:R3:W-:Y:S04]  /*6d860*/  STL.64 [R1+0x17f8], R106 ;  /* 0x0017f86a01007387 */ /* 0x0007e80000100a00 */
[----:B-1----:R-:W5:Y:S04]  /*6d870*/  LDL.LU.64 R104, [R1+0x2af0] ;  /* 0x002af00001687983 */ /* 0x002f680000300a00 */
[----:B------:R-:W-:Y:S04]  /*6d880*/  STL.64 [R1+0x1810], R188 ;  /* 0x001810bc01007387 */ /* 0x000fe80000100a00 */
[----:B------:R-:W-:Y:S04]  /*6d890*/  STL.64 [R1+0x1818], R190 ;  /* 0x001818be01007387 */ /* 0x000fe80000100a00 */
[----:B---3--:R-:W3:Y:S01]  /*6d8a0*/  LDL.LU.64 R106, [R1+0x2af8] ;  /* 0x002af800016a7983 */ /* 0x008ee20000300a00 */
[----:B------:R-:W-:-:S02]  /*6d8b0*/  IMAD.MOV.U32 R186, RZ, RZ, R169 ;  /* 0x000000ffffba7224 */ /* 0x000fc400078e00a9 */
[----:B------:R-:W-:-:S07]  /*6d8c0*/  IMAD.MOV.U32 R187, RZ, RZ, R168 ;  /* 0x000000ffffbb7224 */ /* 0x000fce00078e00a8 */
[----:B------:R-:W-:Y:S01]  /*6d8d0*/  HMMA.1688.F32.TF32 R152, R64, R170, R184 ;  /* 0x000000aa4098723c */ /* 0x000fe200000810b8 */
[----:B------:R-:W1:Y:S01]  /*6d8e0*/  LDSM.16.M88.4 R168, [R0+0xe400] ;  /* 0x00e4000000a8783b */ /* 0x000e620000000200 */
[----:B------:R-:W-:Y:S02]  /*6d8f0*/  IMAD.MOV.U32 R206, RZ, RZ, R175 ;  /* 0x000000ffffce7224 */ /* 0x000fe400078e00af */
[----:B------:R-:W-:Y:S11]  /*6d900*/  IMAD.MOV.U32 R207, RZ, RZ, R174 ;  /* 0x000000ffffcf7224 */ /* 0x000ff600078e00ae */
[----:B------:R-:W-:Y:S08]  /*6d910*/  @!UPT UIADD3 URZ, URZ, URZ, URZ ;  /* 0x0000003f3f3ff290 */ /* 0x000ff0000fffe03f */
[----:B------:R-:W-:Y:S01]  /*6d920*/  STL.64 [R1+0x1840], R152 ;  /* 0x0018409801007387 */ /* 0x000fe20000100a00 */
[-C--:B-1----:R-:W-:Y:S03]  /*6d930*/  HMMA.1688.F32.TF32 R184, R4, R168.reuse, R128 ;  /* 0x000000a804b8723c */ /* 0x082fe60000081080 */
[----:B------:R-:W-:Y:S11]  /*6d940*/  STL.64 [R1+0x1848], R154 ;  /* 0x0018489a01007387 */ /* 0x000ff60000100a00 */
[----:B------:R-:W-:Y:S10]  /*6d950*/  @!UPT UIADD3 URZ, URZ, URZ, URZ ;  /* 0x0000003f3f3ff290 */ /* 0x000ff4000fffe03f */
[----:B------:R-:W-:Y:S01]  /*6d960*/  MOV R130, R184 ;  /* 0x000000b800827202 */ /* 0x000fe20000000f00 */
[----:B------:R-:W-:Y:S01]  /*6d970*/  IMAD.MOV.U32 R131, RZ, RZ, R185 ;  /* 0x000000ffff837224 */ /* 0x000fe200078e00b9 */
[-C--:B--2---:R-:W-:Y:S08]  /*6d980*/  HMMA.1688.F32.TF32 R156, R8, R168.reuse, R156 ;  /* 0x000000a8089c723c */ /* 0x084ff0000008109c */
        /* <DEDUP_REMOVED lines=13> */
[----:B------:R-:W-:Y:S01]  /*6da60*/  STL [R1+0x5338], R160 ;  /* 0x005338a001007387 */ /* 0x000fe20000100800 */
[----:B---3--:R-:W-:Y:S11]  /*6da70*/  HMMA.1688.F32.TF32 R104, R20, R168, R104 ;  /* 0x000000a81468723c */ /* 0x008ff60000081068 */
[----:B------:R-:W-:Y:S11]  /*6da80*/  @!UPT UIADD3 URZ, URZ, URZ, URZ ;  /* 0x0000003f3f3ff290 */ /* 0x000ff6000fffe03f */
[----:B------:R-:W-:Y:S01]  /*6da90*/  @!UPT UIADD3 URZ, URZ, URZ, URZ ;  /* 0x0000003f3f3ff290 */ /* 0x000fe2000fffe03f */
[----:B------:R3:W-:Y:S04]  /*6daa0*/  STL [R1+0x1c0], R104 ;  /* 0x0001c06801007387 */ /* 0x0007e80000100800 */
[----:B------:R-:W4:Y:S04]  /*6dab0*/  LDL.LU R184, [R1+0x1340] ;  /* 0x0013400001b87983 */ /* 0x000f280000300800 */
[----:B------:R-:W4:Y:S04]  /*6dac0*/  LDL.LU R185, [R1+0x1344] ;  /* 0x0013440001b97983 */ /* 0x000f280000300800 */
[----:B------:R-:W5:Y:S04]  /*6dad0*/  LDL.LU R204, [R1+0x1350] ;  /* 0x0013500001cc7983 */ /* 0x000f680000300800 */
[----:B------:R-:W5:Y:S04]  /*6dae0*/  LDL.LU R205, [R1+0x1354] ;  /* 0x0013540001cd7983 */ /* 0x000f680000300800 */
[----:B------:R-:W4:Y:S04]  /*6daf0*/  LDL.LU R175, [R1+0x565c] ;  /* 0x00565c0001af7983 */ /* 0x000f280000300800 */
[----:B------:R-:W5:Y:S04]  /*6db00*/  LDL.LU R174, [R1+0x5658] ;  /* 0x0056580001ae7983 */ /* 0x000f680000300800 */
[----:B-1----:R-:W5:Y:S04]  /*6db10*/  LDL.LU.64 R132, [R1+0x25d0] ;  /* 0x0025d00001847983 */ /* 0x002f680000300a00 */
[----:B--2---:R-:W2:Y:S04]  /*6db20*/  LDL.LU.64 R134, [R1+0x25d8] ;  /* 0x0025d80001867983 */ /* 0x004ea80000300a00 */
[----:B------:R-:W2:Y:S04]  /*6db30*/  LDL.LU R236, [R1+0x1360] ;  /* 0x0013600001ec7983 */ /* 0x000ea80000300800 */
[----:B------:R-:W2:Y:S01]  /*6db40*/  LDL.LU R237, [R1+0x1364] ;  /* 0x0013640001ed7983 */ /* 0x000ea20000300800 */
[----:B------:R-:W-:-:S03]  /*6db50*/  IMAD.MOV.U32 R2, RZ, RZ, R105 ;  /* 0x000000ffff027224 */ /* 0x000fc600078e0069 */
[----:B------:R-:W2:Y:S01]  /*6db60*/  LDL.LU R238, [R1+0x1368] ;  /* 0x0013680001ee7983 */ /* 0x000ea20000300800 */
[----:B------:R-:W-:-:S03]  /*6db70*/  IMAD.MOV.U32 R3, RZ, RZ, R106 ;  /* 0x000000ffff037224 */ /* 0x000fc600078e006a */
[----:B------:R-:W2:Y:S01]  /*6db80*/  LDL.LU R239, [R1+0x136c] ;  /* 0x00136c0001ef7983 */ /* 0x000ea20000300800 */
[----:B------:R-:W-:-:S03]  /*6db90*/  IMAD.MOV.U32 R252, RZ, RZ, R107 ;  /* 0x000000fffffc7224 */ /* 0x000fc600078e006b */
[----:B------:R-:W2:Y:S04]  /*6dba0*/  LDL.LU.64 R112, [R1+0x2a10] ;  /* 0x002a100001707983 */ /* 0x000ea80000300a00 */
[----:B------:R-:W2:Y:S04]  /*6dbb0*/  LDL.LU.64 R114, [R1+0x2a18] ;  /* 0x002a180001727983 */ /* 0x000ea80000300a00 */
[----:B---3--:R-:W3:Y:S04]  /*6dbc0*/  LDL.LU.64 R104, [R1+0x2370] ;  /* 0x0023700001687983 */ /* 0x008ee80000300a00 */
[----:B------:R-:W3:Y:S04]  /*6dbd0*/  LDL.LU.64 R106, [R1+0x2378] ;  /* 0x00237800016a7983 */ /* 0x000ee80000300a00 */
        /* <DEDUP_REMOVED lines=20> */
[----:B------:R-:W4:Y:S04]  /*6dd20*/  LDL.LU R174, [R1+0x5654] ;  /* 0x0056540001ae7983 */ /* 0x000f280000300800 */
[----:B------:R-:W4:Y:S01]  /*6dd30*/  LDL.LU R175, [R1+0x5650] ;  /* 0x0056500001af7983 */ /* 0x000f220000300800 */
[-C--:B--2---:R-:W-:Y:S03]  /*6dd40*/  HMMA.1688.F32.TF32 R132, R24, R168.reuse, R132 ;  /* 0x000000a81884723c */ /* 0x084fe60000081084 */
[----:B------:R-:W-:Y:S04]  /*6dd50*/  STL [R1+0x540c], R252 ;  /* 0x00540cfc01007387 */ /* 0x000fe80000100800 */
[----:B------:R-:W-:Y:S01]  /*6dd60*/  STL [R1+0x5408], R3 ;  /* 0x0054080301007387 */ /* 0x000fe20000100800 */
[-C--:B------:R-:W-:Y:S08]  /*6dd70*/  HMMA.1688.F32.TF32 R112, R28, R168.reuse, R112 ;  /* 0x000000a81c70723c */ /* 0x080ff00000081070 */
[----:B---3--:R-:W-:Y:S08]  /*6dd80*/  HMMA.1688.F32.TF32 R104, R32, R168, R104 ;  /* 0x000000a82068723c */ /* 0x008ff00000081068 */
[----:B------:R-:W-:-:S02]  /*6dd90*/  IMAD.MOV.U32 R144, RZ, RZ, R135 ;  /* 0x000000ffff907224 */ /* 0x000fc400078e0087 */
[----:B------:R-:W-:Y:S02]  /*6dda0*/  IMAD.MOV.U32 R145, RZ, RZ, R134 ;  /* 0x000000ffff917224 */ /* 0x000fe400078e0086 */
[----:B------:R-:W-:Y:S01]  /*6ddb0*/  IMAD.MOV.U32 R136, RZ, RZ, R133 ;  /* 0x000000ffff887224 */ /* 0x000fe200078e0085 */
[----:B------:R-:W-:Y:S01]  /*6ddc0*/  STL [R1+0x5404], R2 ;  /* 0x0054040201007387 */ /* 0x000fe20000100800 */
[----:B------:R-:W-:-:S03]  /*6ddd0*/  IMAD.MOV.U32 R137, RZ, RZ, R132 ;  /* 0x000000ffff897224 */ /* 0x000fc600078e0084 */
[----:B------:R-:W-:Y:S04]  /*6dde0*/  STL [R1+0x5354], R144 ;  /* 0x0053549001007387 */ /* 0x000fe80000100800 */
[----:B------:R-:W-:Y:S04]  /*6ddf0*/  STL [R1+0x5350], R145 ;  /* 0x0053509101007387 */ /* 0x000fe80000100800 */
[----:B------:R-:W-:Y:S01]  /*6de00*/  STL [R1+0x534c], R136 ;  /* 0x00534c8801007387 */ /* 0x000fe20000100800 */
[----:B------:R-:W-:Y:S01]  /*6de10*/  IMAD.MOV.U32 R89, RZ, RZ, R104 ;  /* 0x000000ffff597224 */ /* 0x000fe200078e0068 */
[----:B------:R-:W-:Y:S01]  /*6de20*/  MOV R84, R107 ;  /* 0x0000006b00547202 */ /* 0x000fe20000000f00 */
[----:B------:R-:W-:-:S02]  /*6de30*/  IMAD.MOV.U32 R88, RZ, RZ, R105 ;  /* 0x000000ffff587224 */ /* 0x000fc400078e0069 */
[----:B------:R-:W-:Y:S01]  /*6de40*/  IMAD.MOV.U32 R85, RZ, RZ, R106 ;  /* 0x000000ffff557224 */ /* 0x000fe200078e006a */
[----:B------:R-:W-:Y:S04]  /*6de50*/  STL [R1+0x5348], R137 ;  /* 0x0053488901007387 */ /* 0x000fe80000100800 */
[----:B------:R-:W-:Y:S04]  /*6de60*/  STL.64 [R1+0x1a0], R112 ;  /* 0x0001a07001007387 */ /* 0x000fe80000100a00 */
[----:B------:R1:W-:Y:S04]  /*6de70*/  STL.64 [R1+0x1a8], R114 ;  /* 0x0001a87201007387 */ /* 0x0003e80000100a00 */
[----:B------:R-:W-:Y:S04]  /*6de80*/  STL [R1+0x53c4], R84 ;  /* 0x0053c45401007387 */ /* 0x000fe80000100800 */
[----:B------:R-:W-:Y:S04]  /*6de90*/  STL [R1+0x53c0], R85 ;  /* 0x0053c05501007387 */ /* 0x000fe80000100800 */
[----:B------:R-:W-:Y:S04]  /*6dea0*/  STL [R1+0x53bc], R88 ;  /* 0x0053bc5801007387 */ /* 0x000fe80000100800 */
[----:B------:R-:W-:Y:S04]  /*6deb0*/  STL [R1+0x53b8], R89 ;  /* 0x0053b85901007387 */ /* 0x000fe80000100800 */
[----:B------:R-:W2:Y:S04]  /*6dec0*/  LDL.LU.64 R132, [R1+0x2c50] ;  /* 0x002c500001847983 */ /* 0x000ea80000300a00 */
[----:B------:R-:W2:Y:S01]  /*6ded0*/  LDL.LU.64 R134, [R1+0x2c58] ;  /* 0x002c580001867983 */ /* 0x000ea20000300a00 */
[----:B------:R-:W-:-:S02]  /*6dee0*/  IMAD.MOV.U32 R154, RZ, RZ, R186 ;  /* 0x000000ffff9a7224 */ /* 0x000fc400078e00ba */
[----:B------:R-:W-:Y:S01]  /*6def0*/  IMAD.MOV.U32 R155, RZ, RZ, R187 ;  /* 0x000000ffff9b7224 */ /* 0x000fe200078e00bb */
[----:B------:R-:W-:Y:S01]  /*6df00*/  MOV R187, R172 ;  /* 0x000000ac00bb7202 */ /* 0x000fe20000000f00 */
[----:B------:R-:W-:Y:S01]  /*6df10*/  IMAD.MOV.U32 R186, RZ, RZ, R173 ;  /* 0x000000ffffba7224 */ /* 0x000fe200078e00ad */
[-C--:B----4-:R-:W-:Y:S08]  /*6df20*/  HMMA.1688.F32.TF32 R104, R36, R174.reuse, R196 ;  /* 0x000000ae2468723c */ /* 0x090ff000000810c4 */
[-C--:B------:R-:W-:Y:S08]  /*6df30*/  HMMA.1688.F32.TF32 R156, R52, R174.reuse, R192 ;  /* 0x000000ae349c723c */ /* 0x080ff000000810c0 */
[-C--:B-1----:R-:W-:Y:S07]  /*6df40*/  HMMA.1688.F32.TF32 R112, R40, R174.reuse, R188 ;  /* 0x000000ae2870723c */ /* 0x082fee00000810bc */
[----:B------:R-:W-:Y:S04]  /*6df50*/  STL.64 [R1+0x1870], R104 ;  /* 0x0018706801007387 */ /* 0x000fe80000100a00 */
[----:B------:R1:W-:Y:S04]  /*6df60*/  STL.64 [R1+0x1878], R106 ;  /* 0x0018786a01007387 */ /* 0x0003e80000100a00 */
[----:B------:R-:W-:Y:S04]  /*6df70*/  STL.64 [R1+0x1860], R156 ;  /* 0x0018609c01007387 */ /* 0x000fe80000100a00 */
[----:B------:R-:W-:Y:S01]  /*6df80*/  STL.64 [R1+0x1868], R158 ;  /* 0x0018689e01007387 */ /* 0x000fe20000100a00 */
[-C--:B-1----:R-:W-:Y:S03]  /*6df90*/  HMMA.1688.F32.TF32 R104, R56, R174.reuse, R244 ;  /* 0x000000ae3868723c */ /* 0x082fe600000810f4 */
[----:B------:R-:W3:Y:S04]  /*6dfa0*/  LDL.LU.64 R188, [R1+0x2990] ;  /* 0x0029900001bc7983 */ /* 0x000ee80000300a00 */
[----:B------:R-:W-:Y:S04]  /*6dfb0*/  STL.64 [R1+0x1850], R112 ;  /* 0x0018507001007387 */ /* 0x000fe80000100a00 */
[----:B------:R1:W-:Y:S04]  /*6dfc0*/  STL.64 [R1+0x1858], R114 ;  /* 0x0018587201007387 */ /* 0x0003e80000100a00 */
[----:B------:R-:W3:Y:S01]  /*6dfd0*/  LDL.LU.64 R190, [R1+0x2998] ;  /* 0x0029980001be7983 */ /* 0x000ee20000300a00 */
[-C--:B-1----:R-:W-:Y:S07]  /*6dfe0*/  HMMA.1688.F32.TF32 R112, R44, R174.reuse, R248 ;  /* 0x000000ae2c70723c */ /* 0x082fee00000810f8 */
[----:B------:R-:W-:Y:S04]  /*6dff0*/  STL.64 [R1+0x1830], R104 ;  /* 0x0018306801007387 */ /* 0x000fe80000100a00 */
[----:B------:R1:W-:Y:S01]  /*6e000*/  STL.64 [R1+0x1838], R106 ;  /* 0x0018386a01007387 */ /* 0x0003e20000100a00 */
[-C--:B------:R-:W-:Y:S08]  /*6e010*/  HMMA.1688.F32.TF32 R156, R48, R174.reuse, R204 ;  /* 0x000000ae309c723c */ /* 0x080ff000000810cc */
[-C--:B-1----:R-:W-:Y:S03]  /*6e020*/  HMMA.1688.F32.TF32 R104, R60, R174.reuse, R236 ;  /* 0x000000ae3c68723c */ /* 0x082fe600000810ec */
[----:B------:R-:W-:Y:S04]  /*6e030*/  STL.64 [R1+0x1820], R112 ;  /* 0x0018207001007387 */ /* 0x000fe80000100a00 */
[----:B------:R1:W-:Y:S02]  /*6e040*/  STL.64 [R1+0x1828], R114 ;  /* 0x0018287201007387 */ /* 0x0003e40000100a00 */
[----:B-1----:R-:W-:Y:S02]  /*6e050*/  HMMA.1688.F32.TF32 R112, R64, R174, R184 ;  /* 0x000000ae4070723c */ /* 0x002fe400000810b8 */
[----:B------:R-:W3:Y:S11]  /*6e060*/  LDSM.16.M88.4 R172, [R0+0xe800] ;  /* 0x00e8000000ac783b */ /* 0x000ef60000000200 */
[----:B------:R-:W-:Y:S01]  /*6e070*/  @!UPT UIADD3 URZ, URZ, URZ, URZ ;  /* 0x0000003f3f3ff290 */ /* 0x000fe2000fffe03f */
[----:B------:R1:W-:Y:S04]  /*6e080*/  STL.64 [R1+0x1800], R104 ;  /* 0x0018006801007387 */ /* 0x0003e80000100a00 */
[----:B------:R4:W-:Y:S04]  /*6e090*/  STL.64 [R1+0x1808], R106 ;  /* 0x0018086a01007387 */ /* 0x0009e80000100a00 */
[----:B-1----:R-:W5:Y:S04]  /*6e0a0*/  LDL.LU.64 R104, [R1+0x2bd0] ;  /* 0x002bd00001687983 */ /* 0x002f680000300a00 */
[----:B------:R-:W-:Y:S04]  /*6e0b0*/  STL.64 [R1+0x17e0], R156 ;  /* 0x0017e09c01007387 */ /* 0x000fe80000100a00 */
[----:B------:R-:W-:Y:S04]  /*6e0c0*/  STL.64 [R1+0x17e8], R158 ;  /* 0x0017e89e01007387 */ /* 0x000fe80000100a00 */
[----:B----4-:R-:W5:Y:S04]  /*6e0d0*/  LDL.LU.64 R106, [R1+0x2bd8] ;  /* 0x002bd800016a7983 */ /* 0x010f680000300a00 */
[----:B------:R1:W-:Y:S04]  /*6e0e0*/  STL.64 [R1+0x17b0], R112 ;  /* 0x0017b07001007387 */ /* 0x0003e80000100a00 */
[----:B------:R4:W-:Y:S04]  /*6e0f0*/  STL.64 [R1+0x17b8], R114 ;  /* 0x0017b87201007387 */ /* 0x0009e80000100a00 */
[----:B------:R-:W2:Y:S04]  /*6e100*/  LDL.LU.64 R184, [R1+0x2860] ;  /* 0x0028600001b87983 */ /* 0x000ea80000300a00 */
[----:B------:R-:W2:Y:S04]  /*6e110*/  LDL.LU.64 R186, [R1+0x2868] ;  /* 0x0028680001ba7983 */ /* 0x000ea80000300a00 */
[----:B-1----:R-:W2:Y:S04]  /*6e120*/  LDL.LU.64 R112, [R1+0x2b40] ;  /* 0x002b400001707983 */ /* 0x002ea80000300a00 */
[----:B----4-:R-:W4:Y:S01]  /*6e130*/  LDL.LU.64 R114, [R1+0x2b48] ;  /* 0x002b480001727983 */ /* 0x010f220000300a00 */
[----:B------:R-:W-:-:S02]  /*6e140*/  IMAD.MOV.U32 R206, RZ, RZ, R179 ;  /* 0x000000ffffce7224 */ /* 0x000fc400078e00b3 */
[----:B------:R-:W-:Y:S01]  /*6e150*/  IMAD.MOV.U32 R207, RZ, RZ, R178 ;  /* 0x000000ffffcf7224 */ /* 0x000fe200078e00b2 */
        /* <DEDUP_REMOVED lines=9> */
[----:B------:R-:W-:Y:S04]  /*6e1f0*/  STL [R1+0x53cc], R165 ;  /* 0x0053cca501007387 */ /* 0x000fe80000100800 */
[----:B------:R-:W-:Y:S01]  /*6e200*/  STL [R1+0x53c8], R164 ;  /* 0x0053c8a401007387 */ /* 0x000fe20000100800 */
[-C--:B-----5:R-:W-:Y:S03]  /*6e210*/  HMMA.1688.F32.TF32 R188, R12, R172.reuse, R104 ;  /* 0x000000ac0cbc723c */ /* 0x0a0fe60000081068 */
[----:B------:R-:W3:Y:S04]  /*6e220*/  LDL.LU.64 R104, [R1+0x2770] ;  /* 0x0027700001687983 */ /* 0x000ee80000300a00 */
[----:B------:R-:W3:Y:S01]  /*6e230*/  LDL.LU.64 R106, [R1+0x2778] ;  /* 0x00277800016a7983 */ /* 0x000ee20000300a00 */
[-C--:B--2---:R-:W-:Y:S08]  /*6e240*/  HMMA.1688.F32.TF32 R184, R16, R172.reuse, R184 ;  /* 0x000000ac10b8723c */ /* 0x084ff000000810b8 */
[----:B----4-:R-:W-:Y:S07]  /*6e250*/  HMMA.1688.F32.TF32 R112, R20, R172, R112 ;  /* 0x000000ac1470723c */ /* 0x010fee0000081070 */
[----:B------:R1:W-:Y:S04]  /*6e260*/  STL.64 [R1+0x160], R188 ;  /* 0x000160bc01007387 */ /* 0x0003e80000100a00 */
[----:B------:R2:W-:Y:S05]  /*6e270*/  STL.64 [R1+0x168], R190 ;  /* 0x000168be01007387 */ /* 0x0005ea0000100a00 */
[----:B------:R-:W-:Y:S01]  /*6e280*/  MOV R157, R187 ;  /* 0x000000bb009d7202 */ /* 0x000fe20000000f00 */
[----:B------:R-:W-:-:S02]  /*6e290*/  IMAD.MOV.U32 R156, RZ, RZ, R186 ;  /* 0x000000ffff9c7224 */ /* 0x000fc400078e00ba */
[----:B------:R-:W-:Y:S02]  /*6e2a0*/  IMAD.MOV.U32 R153, RZ, RZ, R185 ;  /* 0x000000ffff997224 */ /* 0x000fe400078e00b9 */
[----:B------:R-:W-:Y:S01]  /*6e2b0*/  IMAD.MOV.U32 R152, RZ, RZ, R184 ;  /* 0x000000ffff987224 */ /* 0x000fe200078e00b8 */
[----:B------:R-:W-:Y:S02]  /*6e2c0*/  STL [R1+0x53e4], R157 ;  /* 0x0053e49d01007387 */ /* 0x000fe40000100800 */
[----:B------:R-:W-:Y:S02]  /*6e2d0*/  IMAD.MOV.U32 R252, RZ, RZ, R113 ;  /* 0x000000fffffc7224 */ /* 0x000fe400078e0071 */
[----:B------:R-:W-:Y:S01]  /*6e2e0*/  STL [R1+0x53e0], R156 ;  /* 0x0053e09c01007387 */ /* 0x000fe20000100800 */
[----:B------:R-:W-:Y:S02]  /*6e2f0*/  IMAD.MOV.U32 R3, RZ, RZ, R114 ;  /* 0x000000ffff037224 */ /* 0x000fe400078e0072 */
[----:B------:R-:W-:Y:S01]  /*6e300*/  IMAD.MOV.U32 R2, RZ, RZ, R115 ;  /* 0x000000ffff027224 */ /* 0x000fe200078e0073 */
[----:B------:R-:W-:Y:S04]  /*6e310*/  STL [R1+0x53dc], R153 ;  /* 0x0053dc9901007387 */ /* 0x000fe80000100800 */
[----:B------:R-:W-:Y:S04]  /*6e320*/  STL [R1+0x53d8], R152 ;  /* 0x0053d89801007387 */ /* 0x000fe80000100800 */
[----:B------:R4:W-:Y:S04]  /*6e330*/  STL [R1+0x140], R112 ;  /* 0x0001407001007387 */ /* 0x0009e80000100800 */
[----:B------:R-:W-:Y:S04]  /*6e340*/  STL [R1+0x5420], R252 ;  /* 0x005420fc01007387 */ /* 0x000fe80000100800 */
[----:B------:R-:W-:Y:S04]  /*6e350*/  STL [R1+0x541c], R3 ;  /* 0x00541c0301007387 */ /* 0x000fe80000100800 */
[----:B------:R-:W-:Y:S04]  /*6e360*/  STL [R1+0x5418], R2 ;  /* 0x0054180201007387 */ /* 0x000fe80000100800 */
[----:B------:R-:W5:Y:S04]  /*6e370*/  LDL.LU R184, [R1+0x1420] ;  /* 0x0014200001b87983 */ /* 0x000f680000300800 */
[----:B------:R-:W5:Y:S04]  /*6e380*/  LDL.LU R185, [R1+0x1424] ;  /* 0x0014240001b97983 */ /* 0x000f680000300800 */
[----:B------:R-:W5:Y:S04]  /*6e390*/  LDL.LU R204, [R1+0x1430] ;  /* 0x0014300001cc7983 */ /* 0x000f680000300800 */
[----:B------:R-:W5:Y:S04]  /*6e3a0*/  LDL.LU R205, [R1+0x1434] ;  /* 0x0014340001cd7983 */ /* 0x000f680000300800 */
[----:B------:R-:W5:Y:S04]  /*6e3b0*/  LDL.LU R179, [R1+0x564c] ;  /* 0x00564c0001b37983 */ /* 0x000f680000300800 */
[----:B------:R-:W5:Y:S01]  /*6e3c0*/  LDL.LU R178, [R1+0x5648] ;  /* 0x0056480001b27983 */ /* 0x000f620000300800 */
[----:B------:R-:W-:Y:S03]  /*6e3d0*/  HMMA.1688.F32.TF32 R192, R4, R172, R132 ;  /* 0x000000ac04c0723c */ /* 0x000fe60000081084 */
        /* <DEDUP_REMOVED lines=25> */
[----:B------:R-:W2:Y:S01]  /*6e570*/  LDL.LU R191, [R1+0x147c] ;  /* 0x00147c0001bf7983 */ /* 0x000ea20000300800 */
[----:B---3--:R-:W-:Y:S11]  /*6e580*/  HMMA.1688.F32.TF32 R104, R24, R172, R104 ;  /* 0x000000ac1868723c */ /* 0x008ff60000081068 */
[----:B------:R-:W-:Y:S11]  /*6e590*/  @!UPT UIADD3 URZ, URZ, URZ, URZ ;  /* 0x0000003f3f3ff290 */ /* 0x000ff6000fffe03f */
[----:B------:R-:W-:Y:S02]  /*6e5a0*/  @!UPT UIADD3 URZ, URZ, URZ, URZ ;  /* 0x0000003f3f3ff290 */ /* 0x000fe4000fffe03f */
[----:B------:R-:W-:Y:S02]  /*6e5b0*/  IMAD.MOV.U32 R132, RZ, RZ, R104 ;  /* 0x000000ffff847224 */ /* 0x000fe400078e0068 */
[----:B------:R-:W-:Y:S02]  /*6e5c0*/  IMAD.MOV.U32 R133, RZ, RZ, R105 ;  /* 0x000000ffff857224 */ /* 0x000fe400078e0069 */
[----:B------:R-:W-:Y:S01]  /*6e5d0*/  IMAD.MOV.U32 R113, RZ, RZ, R106 ;  /* 0x000000ffff717224 */ /* 0x000fe200078e006a */
[----:B------:R-:W3:Y:S01]  /*6e5e0*/  LDL.LU.64 R104, [R1+0x24b0] ;  /* 0x0024b00001687983 */ /* 0x000ee20000300a00 */
[----:B----4-:R-:W-:-:S03]  /*6e5f0*/  IMAD.MOV.U32 R112, RZ, RZ, R107 ;  /* 0x000000ffff707224 */ /* 0x010fc600078e006b */
[----:B------:R-:W3:Y:S04]  /*6e600*/  LDL.LU.64 R106, [R1+0x24b8] ;  /* 0x0024b800016a7983 */ /* 0x000ee80000300a00 */
[----:B------:R-:W4:Y:S04]  /*6e610*/  LDL.LU R248, [R1+0x1450] ;  /* 0x0014500001f87983 */ /* 0x000f280000300800 */
[----:B------:R-:W4:Y:S01]  /*6e620*/  LDL.LU R249, [R1+0x1454] ;  /* 0x0014540001f97983 */ /* 0x000f220000300800 */
[----:B-----5:R-:W-:Y:S01]  /*6e630*/  IMAD.MOV.U32 R251, RZ, RZ, R179 ;  /* 0x000000fffffb7224 */ /* 0x020fe200078e00b3 */
[----:B------:R-:W-:-:S02]  /*6e640*/  MOV R250, R178 ;  /* 0x000000b200fa7202 */ /* 0x000fc40000000f00 */
[----:B------:R-:W5:Y:S04]  /*6e650*/  LDL.LU R178, [R1+0x5644] ;  /* 0x0056440001b27983 */ /* 0x000f680000300800 */
[----:B------:R-:W5:Y:S01]  /*6e660*/  LDL.LU R179, [R1+0x5640] ;  /* 0x0056400001b37983 */ /* 0x000f620000300800 */
[----:B------:R-:W-:Y:S03]  /*6e670*/  HMMA.1688.F32.TF32 R200, R28, R172, R200 ;  /* 0x000000ac1cc8723c */ /* 0x000fe600000810c8 */
[----:B------:R-:W-:Y:S04]  /*6e680*/  STL [R1+0x5428], R112 ;  /* 0x0054287001007387 */ /* 0x000fe80000100800 */
[----:B------:R1:W-:Y:S04]  /*6e690*/  STL [R1+0x5424], R113 ;  /* 0x0054247101007387 */ /* 0x0003e80000100800 */
[----:B------:R-:W-:Y:S04]  /*6e6a0*/  STL [R1+0x5414], R133 ;  /* 0x0054148501007387 */ /* 0x000fe80000100800 */
[----:B------:R-:W-:Y:S09]  /*6e6b0*/  STL [R1+0x5410], R132 ;  /* 0x0054108401007387 */ /* 0x000ff20000100800 */
        /* <DEDUP_REMOVED lines=8> */
[----:B------:R-:W-:-:S02]  /*6e740*/  IMAD.MOV.U32 R186, RZ, RZ, R177 ;  /* 0x000000ffffba7224 */ /* 0x000fc400078e00b1 */
[----:B------:R-:W-:Y:S01]  /*6e750*/  IMAD.MOV.U32 R187, RZ, RZ, R176 ;  /* 0x000000ffffbb7224 */ /* 0x000fe200078e00b0 */
[----:B---3--:R-:W-:Y:S11]  /*6e760*/  HMMA.1688.F32.TF32 R104, R32, R172, R104 ;  /* 0x000000ac2068723c */ /* 0x008ff60000081068 */
        /* <DEDUP_REMOVED lines=9> */
[----:B------:R-:W-:Y:S01]  /*6e800*/  STL [R1+0x54b4], R169 ;  /* 0x0054b4a901007387 */ /* 0x000fe20000100800 */
[-C--:B-----5:R-:W-:Y:S03]  /*6e810*/  HMMA.1688.F32.TF32 R196, R36, R178.reuse, R196 ;  /* 0x000000b224c4723c */ /* 0x0a0fe600000810c4 */
[----:B------:R-:W-:Y:S04]  /*6e820*/  STL [R1+0x54b0], R172 ;  /* 0x0054b0ac01007387 */ /* 0x000fe80000100800 */
[----:B------:R-:W-:Y:S01]  /*6e830*/  STL [R1+0x54ac], R173 ;  /* 0x0054acad01007387 */ /* 0x000fe20000100800 */
[-C--:B-1----:R-:W-:Y:S03]  /*6e840*/  HMMA.1688.F32.TF32 R112, R52, R178.reuse, R192 ;  /* 0x000000b23470723c */ /* 0x082fe600000810c0 */
[----:B------:R-:W5:Y:S05]  /*6e850*/  LDL.LU.64 R192, [R1+0x2a00] ;  /* 0x002a000001c07983 */ /* 0x000f6a0000300a00 */
[-C--:B--2---:R-:W-:Y:S07]  /*6e860*/  HMMA.1688.F32.TF32 R188, R40, R178.reuse, R188 ;  /* 0x000000b228bc723c */ /* 0x084fee00000810bc */
[----:B------:R-:W-:Y:S04]  /*6e870*/  STL.64 [R1+0x1960], R196 ;  /* 0x001960c401007387 */ /* 0x000fe80000100a00 */
[----:B------:R1:W-:Y:S04]  /*6e880*/  STL.64 [R1+0x1968], R198 ;  /* 0x001968c601007387 */ /* 0x0003e80000100a00 */
[----:B------:R-:W5:Y:S01]  /*6e890*/  LDL.LU.64 R194, [R1+0x2a08] ;  /* 0x002a080001c27983 */ /* 0x000f620000300a00 */
[-C--:B-1----:R-:W-:Y:S03]  /*6e8a0*/  HMMA.1688.F32.TF32 R196, R56, R178.reuse, R244 ;  /* 0x000000b238c4723c */ /* 0x082fe600000810f4 */
[----:B------:R-:W-:Y:S04]  /*6e8b0*/  STL.64 [R1+0x1900], R112 ;  /* 0x0019007001007387 */ /* 0x000fe80000100a00 */
[----:B------:R4:W-:Y:S04]  /*6e8c0*/  STL.64 [R1+0x1908], R114 ;  /* 0x0019087201007387 */ /* 0x0009e80000100a00 */
[----:B------:R-:W-:Y:S04]  /*6e8d0*/  STL.64 [R1+0x17d0], R188 ;  /* 0x0017d0bc01007387 */ /* 0x000fe80000100a00 */
[----:B------:R1:W-:Y:S01]  /*6e8e0*/  STL.64 [R1+0x17d8], R190 ;  /* 0x0017d8be01007387 */ /* 0x0003e20000100a00 */
[-C--:B----4-:R-:W-:Y:S07]  /*6e8f0*/  HMMA.1688.F32.TF32 R112, R44, R178.reuse, R248 ;  /* 0x000000b22c70723c */ /* 0x090fee00000810f8 */
[----:B------:R-:W-:Y:S01]  /*6e900*/  STL.64 [R1+0x17c0], R196 ;  /* 0x0017c0c401007387 */ /* 0x000fe20000100a00 */
[-C--:B-1----:R-:W-:Y:S03]  /*6e910*/  HMMA.1688.F32.TF32 R188, R60, R178.reuse, R236 ;  /* 0x000000b23cbc723c */ /* 0x082fe600000810ec */
[----:B------:R1:W-:Y:S05]  /*6e920*/  STL.64 [R1+0x17c8], R198 ;  /* 0x0017c8c601007387 */ /* 0x0003ea0000100a00 */
[-C--:B-1----:R-:W-:Y:S07]  /*6e930*/  HMMA.1688.F32.TF32 R196, R48, R178.reuse, R204 ;  /* 0x000000b230c4723c */ /* 0x082fee00000810cc */
[----:B------:R-:W-:Y:S04]  /*6e940*/  STL.64 [R1+0x17a0], R112 ;  /* 0x0017a07001007387 */ /* 0x000fe80000100a00 */
[----:B------:R-:W-:Y:S04]  /*6e950*/  STL.64 [R1+0x17a8], R114 ;  /* 0x0017a87201007387 */ /* 0x000fe80000100a00 */
[----:B------:R1:W-:Y:S04]  /*6e960*/  STL.64 [R1+0x1790], R188 ;  /* 0x001790bc01007387 */ /* 0x0003e80000100a00 */
[----:B------:R2:W-:Y:S04]  /*6e970*/  STL.64 [R1+0x1798], R190 ;  /* 0x001798be01007387 */ /* 0x0005e80000100a00 */
[----:B-1----:R-:W4:Y:S04]  /*6e980*/  LDL.LU.64 R188, [R1+0x2c10] ;  /* 0x002c100001bc7983 */ /* 0x002f280000300a00 */
[----:B------:R-:W-:Y:S04]  /*6e990*/  STL.64 [R1+0x1780], R196 ;  /* 0x001780c401007387 */ /* 0x000fe80000100a00 */
[----:B------:R-:W-:Y:S01]  /*6e9a0*/  STL.64 [R1+0x1788], R198 ;  /* 0x001788c601007387 */ /* 0x000fe20000100a00 */
[----:B------:R-:W-:Y:S03]  /*6e9b0*/  HMMA.1688.F32.TF32 R112, R64, R178, R184 ;  /* 0x000000b24070723c */ /* 0x000fe600000810b8 */
[----:B--2---:R-:W4:Y:S04]  /*6e9c0*/  LDL.LU.64 R190, [R1+0x2c18] ;  /* 0x002c180001be7983 */ /* 0x004f280000300a00 */
[----:B------:R-:W5:Y:S11]  /*6e9d0*/  LDSM.16.M88.4 R176, [R0+0xec00] ;  /* 0x00ec000000b0783b */ /* 0x000f760000000200 */
[----:B------:R-:W-:Y:S05]  /*6e9e0*/  @!UPT UIADD3 URZ, URZ, URZ, URZ ;  /* 0x0000003f3f3ff290 */ /* 0x000fea000fffe03f */
[----:B------:R-:W-:Y:S04]  /*6e9f0*/  STL.64 [R1+0x1770], R112 ;  /* 0x0017707001007387 */ /* 0x000fe80000100a00 */
[----:B------:R-:W-:Y:S04]  /*6ea00*/  STL.64 [R1+0x1778], R114 ;  /* 0x0017787201007387 */ /* 0x000fe80000100a00 */
[----:B------:R-:W2:Y:S04]  /*6ea10*/  LDL.LU.64 R184, [R1+0x2910] ;  /* 0x0029100001b87983 */ /* 0x000ea80000300a00 */
[----:B------:R-:W2:Y:S04]  /*6ea20*/  LDL.LU.64 R186, [R1+0x2918] ;  /* 0x0029180001ba7983 */ /* 0x000ea80000300a00 */
[----:B------:R-:W-:Y:S01]  /*6ea30*/  STL.64 [R1+0x54c8], R162 ;  /* 0x0054c8a201007387 */ /* 0x000fe20000100a00 */
[----:B------:R-:W-:-:S02]  /*6ea40*/  IMAD.MOV.U32 R206, RZ, RZ, R182 ;  /* 0x000000ffffce7224 */ /* 0x000fc400078e00b6 */
[----:B------:R-:W-:Y:S01]  /*6ea50*/  IMAD.MOV.U32 R207, RZ, RZ, R183 ;  /* 0x000000ffffcf7224 */ /* 0x000fe200078e00b7 */
[----:B-----5:R-:W-:Y:S11]  /*6ea60*/  HMMA.1688.F32.TF32 R192, R8, R176, R192 ;  /* 0x000000b008c0723c */ /* 0x020ff600000810c0 */
[----:B------:R-:W-:Y:S11]  /*6ea70*/  @!UPT UIADD3 URZ, URZ, URZ, URZ ;  /* 0x0000003f3f3ff290 */ /* 0x000ff6000fffe03f */
[----:B------:R-:W-:Y:S02]  /*6ea80*/  @!UPT UIADD3 URZ, URZ, URZ, URZ ;  /* 0x0000003f3f3ff290 */ /* 0x000fe4000fffe03f */
[----:B------:R-:W-:Y:S02]  /*6ea90*/  IMAD.MOV.U32 R161, RZ, RZ, R194 ;  /* 0x000000ffffa17224 */ /* 0x000fe400078e00c2 */
[----:B------:R-:W-:Y:S02]  /*6eaa0*/  IMAD.MOV.U32 R160, RZ, RZ, R195 ;  /* 0x000000ffffa07224 */ /* 0x000fe400078e00c3 */
[----:B------:R-:W-:-:S03]  /*6eab0*/  IMAD.MOV.U32 R120, RZ, RZ, R192 ;  /* 0x000000ffff787224 */ /* 0x000fc600078e00c0 */
[----:B------:R2:W-:Y:S04]  /*6eac0*/  STL.64 [R1+0x54c0], R160 ;  /* 0x0054c0a001007387 */ /* 0x0005e80000100a00 */
[----:B------:R-:W-:Y:S04]  /*6ead0*/  STL [R1+0x54bc], R120 ;  /* 0x0054bc7801007387 */ /* 0x000fe80000100800 */
[----:B------:R-:W-:Y:S01]  /*6eae0*/  STL.64 [R1+0x54d8], R166 ;  /* 0x0054d8a601007387 */ /* 0x000fe20000100a00 */
[----:B----4-:R-:W-:Y:S11]  /*6eaf0*/  HMMA.1688.F32.TF32 R188, R12, R176, R188 ;  /* 0x000000b00cbc723c */ /* 0x010ff600000810bc */
[----:B------:R-:W-:Y:S11]  /*6eb00*/  @!UPT UIADD3 URZ, URZ, URZ, URZ ;  /* 0x0000003f3f3ff290 */ /* 0x000ff6000fffe03f */
[----:B------:R-:W-:Y:S02]  /*6eb10*/  @!UPT UIADD3 URZ, URZ, URZ, URZ ;  /* 0x0000003f3f3ff290 */ /* 0x000fe4000fffe03f */
[----:B------:R-:W-:Y:S02]  /*6eb20*/  IMAD.MOV.U32 R164, RZ, RZ, R189 ;  /* 0x000000ffffa47224 */ /* 0x000fe400078e00bd */
[----:B------:R-:W-:-:S05]  /*6eb30*/  IMAD.MOV.U32 R165, RZ, RZ, R190 ;  /* 0x000000ffffa57224 */ /* 0x000fca00078e00be */
[----:B------:R1:W-:Y:S01]  /*6eb40*/  STL.64 [R1+0x54d0], R164 ;  /* 0x0054d0a401007387 */ /* 0x0003e20000100a00 */
[-C--:B--2---:R-:W-:Y:S03]  /*6eb50*/  HMMA.1688.F32.TF32 R160, R16, R176.reuse, R184 ;  /* 0x000000b010a0723c */ /* 0x084fe600000810b8 */
[----:B------:R-:W2:Y:S04]  /*6eb60*/  LDL.LU R184, [R1+0x1500] ;  /* 0x0015000001b87983 */ /* 0x000ea80000300800 */
[----:B------:R-:W2:Y:S04]  /*6eb70*/  LDL.LU R185, [R1+0x1504] ;  /* 0x0015040001b97983 */ /* 0x000ea80000300800 */
[----:B------:R-:W4:Y:S04]  /*6eb80*/  LDL.LU R204, [R1+0x1510] ;  /* 0x0015100001cc7983 */ /* 0x000f280000300800 */
[----:B------:R-:W4:Y:S04]  /*6eb90*/  LDL.LU R205, [R1+0x1514] ;  /* 0x0015140001cd7983 */ /* 0x000f280000300800 */
[----:B------:R-:W5:Y:S04]  /*6eba0*/  LDL.LU R182, [R1+0x563c] ;  /* 0x00563c0001b67983 */ /* 0x000f680000300800 */
[----:B------:R-:W2:Y:S04]  /*6ebb0*/  LDL.LU R183, [R1+0x5638] ;  /* 0x0056380001b77983 */ /* 0x000ea80000300800 */
[----:B------:R-:W4:Y:S04]  /*6ebc0*/  LDL.LU R236, [R1+0x1520] ;  /* 0x0015200001ec7983 */ /* 0x000f280000300800 */
[----:B------:R-:W4:Y:S04]  /*6ebd0*/  LDL.LU R237, [R1+0x1524] ;  /* 0x0015240001ed7983 */ /* 0x000f280000300800 */
[----:B------:R-:W4:Y:S04]  /*6ebe0*/  LDL.LU R238, [R1+0x1528] ;  /* 0x0015280001ee7983 */ /* 0x000f280000300800 */
[----:B------:R-:W4:Y:S04]  /*6ebf0*/  LDL.LU R239, [R1+0x152c] ;  /* 0x00152c0001ef7983 */ /* 0x000f280000300800 */
[----:B------:R-:W4:Y:S04]  /*6ec00*/  LDL.LU R248, [R1+0x1540] ;  /* 0x0015400001f87983 */ /* 0x000f280000300800 */
[----:B------:R-:W4:Y:S01]  /*6ec10*/  LDL.LU R249, [R1+0x1544] ;  /* 0x0015440001f97983 */ /* 0x000f220000300800 */
[----:B---3--:R-:W-:Y:S01]  /*6ec20*/  HMMA.1688.F32.TF32 R196, R4, R176, R104 ;  /* 0x000000b004c4723c */ /* 0x008fe20000081068 */
[----:B-----5:R-:W-:-:S02]  /*6ec30*/  IMAD.MOV.U32 R251, RZ, RZ, R182 ;  /* 0x000000fffffb7224 */ /* 0x020fc400078e00b6 */
[----:B--2---:R-:W-:Y:S02]  /*6ec40*/  IMAD.MOV.U32 R250, RZ, RZ, R183 ;  /* 0x000000fffffa7224 */ /* 0x004fe400078e00b7 */
[----:B------:R-:W2:Y:S04]  /*6ec50*/  LDL.LU R183, [R1+0x5634] ;  /* 0x0056340001b77983 */ /* 0x000ea80000300800 */
[----:B------:R-:W3:Y:S04]  /*6ec60*/  LDL.LU R182, [R1+0x5630] ;  /* 0x0056300001b67983 */ /* 0x000ee80000300800 */
[----:B------:R-:W5:Y:S01]  /*6ec70*/  LDL.LU R244, [R1+0x1550] ;  /* 0x0015500001f47983 */ /* 0x000f620000300800 */
[----:B------:R-:W-:-:S03]  /*6ec80*/  IMAD.MOV.U32 R121, RZ, RZ, R193 ;  /* 0x000000ffff797224 */ /* 0x000fc600078e00c1 */
[----:B------:R-:W5:Y:S04]  /*6ec90*/  LDL.LU R245, [R1+0x1554] ;  /* 0x0015540001f57983 */ /* 0x000f680000300800 */
[----:B------:R-:W5:Y:S04]  /*6eca0*/  LDL.LU R246, [R1+0x1558] ;  /* 0x0015580001f67983 */ /* 0x000f680000300800 */
[----:B------:R-:W5:Y:S01]  /*6ecb0*/  LDL.LU R247, [R1+0x155c] ;  /* 0x00155c0001f77983 */ /* 0x000f620000300800 */
[----:B------:R-:W-:-:S03]  /*6ecc0*/  IMAD.MOV.U32 R114, RZ, RZ, R196 ;  /* 0x000000ffff727224 */ /* 0x000fc600078e00c4 */
[----:B------:R-:W4:Y:S01]  /*6ecd0*/  LDL.LU R192, [R1+0x1570] ;  /* 0x0015700001c07983 */ /* 0x000f220000300800 */
[----:B------:R-:W-:-:S03]  /*6ece0*/  IMAD.MOV.U32 R115, RZ, RZ, R197 ;  /* 0x000000ffff737224 */ /* 0x000fc600078e00c5 */
[----:B------:R-:W4:Y:S01]  /*6ecf0*/  LDL.LU R193, [R1+0x1574] ;  /* 0x0015740001c17983 */ /* 0x000f220000300800 */
[----:B------:R-:W-:-:S03]  /*6ed00*/  MOV R106, R198 ;  /* 0x000000c6006a7202 */ /* 0x000fc60000000f00 */
[----:B------:R-:W4:Y:S01]  /*6ed10*/  LDL.LU R194, [R1+0x1578] ;  /* 0x0015780001c27983 */ /* 0x000f220000300800 */
[----:B------:R-:W-:-:S03]  /*6ed20*/  IMAD.MOV.U32 R107, RZ, RZ, R199 ;  /* 0x000000ffff6b7224 */ /* 0x000fc600078e00c7 */
[----:B------:R-:W4:Y:S04]  /*6ed30*/  LDL.LU R195, [R1+0x157c] ;  /* 0x00157c0001c37983 */ /* 0x000f280000300800 */
[----:B------:R-:W4:Y:S04]  /*6ed40*/  LDL.LU R196, [R1+0x1580] ;  /* 0x0015800001c47983 */ /* 0x000f280000300800 */
[----:B------:R-:W4:Y:S01]  /*6ed50*/  LDL.LU R197, [R1+0x1584] ;  /* 0x0015840001c57983 */ /* 0x000f220000300800 */
[----:B------:R-:W-:-:S03]  /*6ed60*/  IMAD.MOV.U32 R173, RZ, RZ, R188 ;  /* 0x000000ffffad7224 */ /* 0x000fc600078e00bc */
[----:B------:R-:W4:Y:S04]  /*6ed70*/  LDL.LU R198, [R1+0x1588] ;  /* 0x0015880001c67983 */ /* 0x000f280000300800 */
[----:B------:R-:W4:Y:S01]  /*6ed80*/  LDL.LU R199, [R1+0x158c] ;  /* 0x00158c0001c77983 */ /* 0x000f220000300800 */
[----:B------:R-:W-:-:S03]  /*6ed90*/  IMAD.MOV.U32 R116, RZ, RZ, R191 ;  /* 0x000000ffff747224 */ /* 0x000fc600078e00bf */
[----:B------:R-:W4:Y:S04]  /*6eda0*/  LDL.LU.64 R200, [R1+0x27e0] ;  /* 0x0027e00001c87983 */ /* 0x000f280000300a00 */
[----:B------:R-:W4:Y:S04]  /*6edb0*/  LDL.LU.64 R202, [R1+0x27e8] ;  /* 0x0027e80001ca7983 */ /* 0x000f280000300a00 */
[----:B------:R-:W4:Y:S01]  /*6edc0*/  LDL.LU R188, [R1+0x1560] ;  /* 0x0015600001bc7983 */ /* 0x000f220000300800 */
[----:B------:R-:W-:-:S03]  /*6edd0*/  IMAD.MOV.U32 R108, RZ, RZ, R160 ;  /* 0x000000ffff6c7224 */ /* 0x000fc600078e00a0 */
[----:B------:R-:W4:Y:S01]  /*6ede0*/  LDL.LU R189, [R1+0x1564] ;  /* 0x0015640001bd7983 */ /* 0x000f220000300800 */
[----:B------:R-:W-:Y:S01]  /*6edf0*/  IMAD.MOV.U32 R109, RZ, RZ, R161 ;  /* 0x000000ffff6d7224 */ /* 0x000fe200078e00a1 */
[----:B------:R-:W-:Y:S01]  /*6ee00*/  MOV R141, R162 ;  /* 0x000000a2008d7202 */ /* 0x000fe20000000f00 */
[----:B------:R-:W-:Y:S02]  /*6ee10*/  IMAD.MOV.U32 R140, RZ, RZ, R163 ;  /* 0x000000ffff8c7224 */ /* 0x000fe400078e00a3 */
[----:B--2---:R-:W-:Y:S02]  /*6ee20*/  IMAD.MOV.U32 R191, RZ, RZ, R183 ;  /* 0x000000ffffbf7224 */ /* 0x004fe400078e00b7 */
[----:B---3--:R-:W-:Y:S02]  /*6ee30*/  IMAD.MOV.U32 R190, RZ, RZ, R182 ;  /* 0x000000ffffbe7224 */ /* 0x008fe400078e00b6 */
[----:B------:R-:W2:Y:S04]  /*6ee40*/  LDL.LU R182, [R1+0x562c] ;  /* 0x00562c0001b67983 */ /* 0x000ea80000300800 */
[----:B------:R-:W2:Y:S04]  /*6ee50*/  LDL.LU R183, [R1+0x5628] ;  /* 0x0056280001b77983 */ /* 0x000ea80000300800 */
[----:B-1----:R-:W3:Y:S04]  /*6ee60*/  LDL.LU.64 R164, [R1+0x2ae0] ;  /* 0x002ae00001a47983 */ /* 0x002ee80000300a00 */
[----:B------:R-:W3:Y:S04]  /*6ee70*/  LDL.LU.64 R166, [R1+0x2ae8] ;  /* 0x002ae80001a67983 */ /* 0x000ee80000300a00 */
[----:B------:R-:W2:Y:S04]  /*6ee80*/  LDL.LU.64 R160, [R1+0x25a0] ;  /* 0x0025a00001a07983 */ /* 0x000ea80000300a00 */
[----:B------:R-:W2:Y:S04]  /*6ee90*/  LDL.LU.64 R162, [R1+0x25a8] ;  /* 0x0025a80001a27983 */ /* 0x000ea80000300a00 */
[----:B------:R-:W-:Y:S04]  /*6eea0*/  STL.64 [R1+0x54f8], R110 ;  /* 0x0054f86e01007387 */ /* 0x000fe80000100a00 */
[----:B------:R1:W-:Y:S04]  /*6eeb0*/  STL.64 [R1+0x54f0], R108 ;  /* 0x0054f06c01007387 */ /* 0x0003e80000100a00 */
[----:B-1----:R-:W2:Y:S04]  /*6eec0*/  LDL.LU.64 R108, [R1+0x2b90] ;  /* 0x002b9000016c7983 */ /* 0x002ea80000300a00 */
[----:B------:R-:W2:Y:S04]  /*6eed0*/  LDL.LU.64 R110, [R1+0x2b98] ;  /* 0x002b9800016e7983 */ /* 0x000ea80000300a00 */
[----:B------:R-:W-:Y:S04]  /*6eee0*/  STL.64 [R1+0x54e8], R142 ;  /* 0x0054e88e01007387 */ /* 0x000fe80000100a00 */
[----:B------:R1:W-:Y:S01]  /*6eef0*/  STL.64 [R1+0x54e0], R140 ;  /* 0x0054e08c01007387 */ /* 0x0003e20000100a00 */
[-C--:B--2---:R-:W-:Y:S11]  /*6ef00*/  HMMA.1688.F32.TF32 R108, R20, R176.reuse, R108 ;  /* 0x000000b0146c723c */ /* 0x084ff6000008106c */
[----:B------:R-:W-:Y:S11]  /*6ef10*/  @!UPT UIADD3 URZ, URZ, URZ, URZ ;  /* 0x0000003f3f3ff290 */ /* 0x000ff6000fffe03f */
[----:B------:R-:W-:Y:S02]  /*6ef20*/  @!UPT UIADD3 URZ, URZ, URZ, URZ ;  /* 0x0000003f3f3ff290 */ /* 0x000fe4000fffe03f */
[----:B------:R-:W-:Y:S01]  /*6ef30*/  IMAD.MOV.U32 R3, RZ, RZ, R108 ;  /* 0x000000ffff037224 */ /* 0x000fe200078e006c */
[----:B------:R-:W-:Y:S01]  /*6ef40*/  MOV R133, R110 ;  /* 0x0000006e00857202 */ /* 0x000fe20000000f00 */
[----:B------:R-:W-:Y:S02]  /*6ef50*/  IMAD.MOV.U32 R2, RZ, RZ, R109 ;  /* 0x000000ffff027224 */ /* 0x000fe400078e006d */
[----:B------:R-:W-:Y:S02]  /*6ef60*/  IMAD.MOV.U32 R132, RZ, RZ, R111 ;  /* 0x000000ffff847224 */ /* 0x000fe400078e006f */
[-C--:B----4-:R-:W-:Y:S11]  /*6ef70*/  HMMA.1688.F32.TF32 R108, R24, R176.reuse, R200 ;  /* 0x000000b0186c723c */ /* 0x090ff600000810c8 */
[----:B------:R-:W-:Y:S11]  /*6ef80*/  @!UPT UIADD3 URZ, URZ, URZ, URZ ;  /* 0x0000003f3f3ff290 */ /* 0x000ff6000fffe03f */
[----:B------:R-:W-:Y:S02]  /*6ef90*/  @!UPT UIADD3 URZ, URZ, URZ, URZ ;  /* 0x0000003f3f3ff290 */ /* 0x000fe4000fffe03f */
[----:B------:R-:W-:Y:S02]  /*6efa0*/  IMAD.MOV.U32 R92, RZ, RZ, R108 ;  /* 0x000000ffff5c7224 */ /* 0x000fe400078e006c */
[----:B------:R-:W-:Y:S02]  /*6efb0*/  IMAD.MOV.U32 R93, RZ, RZ, R109 ;  /* 0x000000ffff5d7224 */ /* 0x000fe400078e006d */
[----:B------:R-:W-:Y:S02]  /*6efc0*/  IMAD.MOV.U32 R96, RZ, RZ, R110 ;  /* 0x000000ffff607224 */ /* 0x000fe400078e006e */
[----:B------:R-:W-:Y:S02]  /*6efd0*/  IMAD.MOV.U32 R97, RZ, RZ, R111 ;  /* 0x000000ffff617224 */ /* 0x000fe400078e006f */
[----:B---3--:R-:W-:Y:S08]  /*6efe0*/  HMMA.1688.F32.TF32 R108, R28, R176, R164 ;  /* 0x000000b01c6c723c */ /* 0x008ff000000810a4 */
[----:B-1----:R-:W-:Y:S11]  /*6eff0*/  HMMA.1688.F32.TF32 R140, R36, R182, R196 ;  /* 0x000000b6248c723c */ /* 0x002ff600000810c4 */
[----:B------:R-:W-:Y:S05]  /*6f000*/  @!UPT UIADD3 URZ, URZ, URZ, URZ ;  /* 0x0000003f3f3ff290 */ /* 0x000fea000fffe03f */
[----:B------:R-:W-:Y:S02]  /*6f010*/  IMAD.MOV.U32 R157, RZ, RZ, R108 ;  /* 0x000000ffff9d7224 */ /* 0x000fe400078e006c */
[----:B------:R-:W-:Y:S02]  /*6f020*/  IMAD.MOV.U32 R156, RZ, RZ, R109 ;  /* 0x000000ffff9c7224 */ /* 0x000fe400078e006d */
[----:B------:R-:W-:Y:S02]  /*6f030*/  IMAD.MOV.U32 R153, RZ, RZ, R110 ;  /* 0x000000ffff997224 */ /* 0x000fe400078e006e */
[----:B------:R-:W-:Y:S02]  /*6f040*/  IMAD.MOV.U32 R152, RZ, RZ, R111 ;  /* 0x000000ffff987224 */ /* 0x000fe400078e006f */
[----:B------:R-:W-:Y:S08]  /*6f050*/  HMMA.1688.F32.TF32 R108, R32, R176, R160 ;  /* 0x000000b0206c723c */ /* 0x000ff000000810a0 */
[-C--:B------:R-:W-:Y:S11]  /*6f060*/  HMMA.1688.F32.TF32 R192, R52, R182.reuse, R192 ;  /* 0x000000b634c0723c */ /* 0x080ff600000810c0 */
[----:B------:R-:W-:Y:S05]  /*6f070*/  @!UPT UIADD3 URZ, URZ, URZ, URZ ;  /* 0x0000003f3f3ff290 */ /* 0x000fea000fffe03f */
[----:B------:R-:W-:Y:S01]  /*6f080*/  IMAD.MOV.U32 R128, RZ, RZ, R108 ;  /* 0x000000ffff807224 */ /* 0x000fe200078e006c */
[----:B------:R-:W-:Y:S01]  /*6f090*/  MOV R177, R110 ;  /* 0x0000006e00b17202 */ /* 0x000fe20000000f00 */
[----:B------:R-:W-:Y:S02]  /*6f0a0*/  IMAD.MOV.U32 R129, RZ, RZ, R109 ;  /* 0x000000ffff817224 */ /* 0x000fe400078e006d */
[----:B------:R-:W-:Y:S01]  /*6f0b0*/  IMAD.MOV.U32 R176, RZ, RZ, R111 ;  /* 0x000000ffffb07224 */ /* 0x000fe200078e006f */
[----:B------:R-:W2:Y:S04]  /*6f0c0*/  LDL.LU.64 R108, [R1+0x2ca0] ;  /* 0x002ca000016c7983 */ /* 0x000ea80000300a00 */
[----:B------:R-:W2:Y:S04]  /*6f0d0*/  LDL.LU.64 R110, [R1+0x2ca8] ;  /* 0x002ca800016e7983 */ /* 0x000ea80000300a00 */
[----:B------:R-:W3:Y:S04]  /*6f0e0*/  LDL.LU.64 R160, [R1+0x2a60] ;  /* 0x002a600001a07983 */ /* 0x000ee80000300a00 */
[----:B------:R-:W3:Y:S04]  /*6f0f0*/  LDL.LU.64 R162, [R1+0x2a68] ;  /* 0x002a680001a27983 */ /* 0x000ee80000300a00 */
[----:B------:R1:W-:Y:S04]  /*6f100*/  STL.64 [R1+0x1760], R140 ;  /* 0x0017608c01007387 */ /* 0x0003e80000100a00 */
[----:B------:R4:W-:Y:S04]  /*6f110*/  STL.64 [R1+0x1768], R142 ;  /* 0x0017688e01007387 */ /* 0x0009e80000100a00 */
[----:B-1----:R-:W3:Y:S04]  /*6f120*/  LDL.LU.64 R140, [R1+0x2c40] ;  /* 0x002c4000018c7983 */ /* 0x002ee80000300a00 */
[----:B------:R-:W-:Y:S04]  /*6f130*/  STL.64 [R1+0x1750], R192 ;  /* 0x001750c001007387 */ /* 0x000fe80000100a00 */
[----:B------:R-:W-:Y:S04]  /*6f140*/  STL.64 [R1+0x1758], R194 ;  /* 0x001758c201007387 */ /* 0x000fe80000100a00 */
[----:B----4-:R-:W4:Y:S01]  /*6f150*/  LDL.LU.64 R142, [R1+0x2c48] ;  /* 0x002c4800018e7983 */ /* 0x010f220000300a00 */
[----:B------:R-:W-:Y:S01]  /*6f160*/  HMMA.1688.F32.TF32 R164, R40, R182, R188 ;  /* 0x000000b628a4723c */ /* 0x000fe200000810bc */
[----:B------:R-:W-:-:S02]  /*6f170*/  IMAD.MOV.U32 R186, RZ, RZ, R181 ;  /* 0x000000ffffba7224 */ /* 0x000fc400078e00b5 */
[----:B------:R-:W-:Y:S11]  /*6f180*/  IMAD.MOV.U32 R187, RZ, RZ, R180 ;  /* 0x000000ffffbb7224 */ /* 0x000ff600078e00b4 */
[----:B------:R-:W-:Y:S09]  /*6f190*/  @!UPT UIADD3 URZ, URZ, URZ, URZ ;  /* 0x0000003f3f3ff290 */ /* 0x000ff2000fffe03f */
[----:B------:R-:W-:Y:S04]  /*6f1a0*/  STL.64 [R1+0x1740], R164 ;  /* 0x001740a401007387 */ /* 0x000fe80000100a00 */
[----:B------:R5:W-:Y:S02]  /*6f1b0*/  STL.64 [R1+0x1748], R166 ;  /* 0x001748a601007387 */ /* 0x000be40000100a00 */
[-C--:B-----5:R-:W-:Y:S08]  /*6f1c0*/  HMMA.1688.F32.TF32 R164, R56, R182.reuse, R244 ;  /* 0x000000b638a4723c */ /* 0x0a0ff000000810f4 */
[-C--:B------:R-:W-:Y:S08]  /*6f1d0*/  HMMA.1688.F32.TF32 R192, R44, R182.reuse, R248 ;  /* 0x000000b62cc0723c */ /* 0x080ff000000810f8 */
[-C--:B------:R-:W-:Y:S07]  /*6f1e0*/  HMMA.1688.F32.TF32 R188, R60, R182.reuse, R236 ;  /* 0x000000b63cbc723c */ /* 0x080fee00000810ec */
[----:B------:R-:W-:Y:S01]  /*6f1f0*/  STL.64 [R1+0x1730], R164 ;  /* 0x001730a401007387 */ /* 0x000fe20000100a00 */
[-C--:B------:R-:W-:Y:S03]  /*6f200*/  HMMA.1688.F32.TF32 R184, R64, R182.reuse, R184 ;  /* 0x000000b640b8723c */ /* 0x080fe600000810b8 */
[----:B------:R1:W-:Y:S05]  /*6f210*/  STL.64 [R1+0x1738], R166 ;  /* 0x001738a601007387 */ /* 0x0003ea0000100a00 */
[----:B-1----:R-:W-:Y:S01]  /*6f220*/  HMMA.1688.F32.TF32 R164, R48, R182, R204 ;  /* 0x000000b630a4723c */ /* 0x002fe200000810cc */
[----:B------:R-:W2:Y:S04]  /*6f230*/  LDSM.16.M88.4 R180, [R0+0xf000] ;  /* 0x00f0000000b4783b */ /* 0x000ea80000000200 */
[----:B------:R-:W-:Y:S04]  /*6f240*/  STL.64 [R1+0x1720], R192 ;  /* 0x001720c001007387 */ /* 0x000fe80000100a00 */
[----:B------:R-:W-:Y:S04]  /*6f250*/  STL.64 [R1+0x1728], R194 ;  /* 0x001728c201007387 */ /* 0x000fe80000100a00 */
[----:B------:R-:W-:Y:S04]  /*6f260*/  STL.64 [R1+0x1710], R188 ;  /* 0x001710bc01007387 */ /* 0x000fe80000100a00 */
[----:B------:R-:W-:Y:S06]  /*6f270*/  STL.64 [R1+0x1718], R190 ;  /* 0x001718be01007387 */ /* 0x000fec0000100a00 */
[----:B------:R-:W-:Y:S04]  /*6f280*/  STL.64 [R1+0x1700], R164 ;  /* 0x001700a401007387 */ /* 0x000fe80000100a00 */
[----:B------:R2:W-:Y:S04]  /*6f290*/  STL.64 [R1+0x1708], R166 ;  /* 0x001708a601007387 */ /* 0x0005e80000100a00 */
[----:B------:R1:W-:Y:S04]  /*6f2a0*/  STL.64 [R1+0x16a0], R184 ;  /* 0x0016a0b801007387 */ /* 0x0003e80000100a00 */
[----:B------:R5:W-:Y:S04]  /*6f2b0*/  STL.64 [R1+0x16a8], R186 ;  /* 0x0016a8ba01007387 */ /* 0x000be80000100a00 */
[----:B------:R-:W5:Y:S04]  /*6f2c0*/  LDL.LU R248, [R1+0x15d0] ;  /* 0x0015d00001f87983 */ /* 0x000f680000300800 */
[----:B------:R-:W5:Y:S04]  /*6f2d0*/  LDL.LU R249, [R1+0x15d4] ;  /* 0x0015d40001f97983 */ /* 0x000f680000300800 */
[----:B------:R-:W5:Y:S04]  /*6f2e0*/  LDL.LU R250, [R1+0x15d8] ;  /* 0x0015d80001fa7983 */ /* 0x000f680000300800 */
[----:B------:R-:W5:Y:S01]  /*6f2f0*/  LDL.LU R251, [R1+0x15dc] ;  /* 0x0015dc0001fb7983 */ /* 0x000f620000300800 */
[-C--:B--2---:R-:W-:Y:S08]  /*6f300*/  HMMA.1688.F32.TF32 R164, R4, R180.reuse, R108 ;  /* 0x000000b404a4723c */ /* 0x084ff0000008106c */
[-C--:B---3--:R-:W-:Y:S08]  /*6f310*/  HMMA.1688.F32.TF32 R160, R8, R180.reuse, R160 ;  /* 0x000000b408a0723c */ /* 0x088ff000000810a0 */
[----:B----4-:R-:W-:Y:S11]  /*6f320*/  HMMA.1688.F32.TF32 R140, R12, R180, R140 ;  /* 0x000000b40c8c723c */ /* 0x010ff6000008108c */
[----:B------:R-:W-:Y:S05]  /*6f330*/  @!UPT UIADD3 URZ, URZ, URZ, URZ ;  /* 0x0000003f3f3ff290 */ /* 0x000fea000fffe03f */
[----:B------:R-:W-:Y:S02]  /*6f340*/  IMAD.MOV.U32 R144, RZ, RZ, R160 ;  /* 0x000000ffff907224 */ /* 0x000fe400078e00a0 */
[----:B------:R-:W-:-:S06]  /*6f350*/  IMAD.MOV.U32 R145, RZ, RZ, R161 ;  /* 0x000000ffff917224 */ /* 0x000fcc00078e00a1 */
[----:B------:R-:W-:Y:S01]  /*6f360*/  IMAD.MOV.U32 R120, RZ, RZ, R140 ;  /* 0x000000ffff787224 */ /* 0x000fe200078e008c */
[----:B------:R-:W-:Y:S01]  /*6f370*/  MOV R169, R142 ;  /* 0x0000008e00a97202 */ /* 0x000fe20000000f00 */
[----:B------:R-:W-:Y:S02]  /*6f380*/  IMAD.MOV.U32 R168, RZ, RZ, R141 ;  /* 0x000000ffffa87224 */ /* 0x000fe400078e008d */
[----:B------:R-:W-:Y:S01]  /*6f390*/  IMAD.MOV.U32 R172, RZ, RZ, R143 ;  /* 0x000000ffffac7224 */ /* 0x000fe200078e008f */
[----:B------:R-:W2:Y:S04]  /*6f3a0*/  LDL.LU.64 R140, [R1+0x2980] ;  /* 0x00298000018c7983 */ /* 0x000ea80000300a00 */
[----:B------:R-:W2:Y:S04]  /*6f3b0*/  LDL.LU.64 R142, [R1+0x2988] ;  /* 0x00298800018e7983 */ /* 0x000ea80000300a00 */
[----:B------:R-:W3:Y:S04]  /*6f3c0*/  LDL.LU R244, [R1+0x15e0] ;  /* 0x0015e00001f47983 */ /* 0x000ee80000300800 */
[----:B------:R-:W3:Y:S04]  /*6f3d0*/  LDL.LU R245, [R1+0x15e4] ;  /* 0x0015e40001f57983 */ /* 0x000ee80000300800 */
[----:B------:R-:W3:Y:S04]  /*6f3e0*/  LDL.LU R246, [R1+0x15e8] ;  /* 0x0015e80001f67983 */ /* 0x000ee80000300800 */
[----:B------:R-:W3:Y:S04]  /*6f3f0*/  LDL.LU R247, [R1+0x15ec] ;  /* 0x0015ec0001f77983 */ /* 0x000ee80000300800 */
        /* <DEDUP_REMOVED lines=9> */
[----:B------:R-:W3:Y:S01]  /*6f490*/  LDL.LU R201, [R1+0x1624] ;  /* 0x0016240001c97983 */ /* 0x000ee20000300800 */
[----:B------:R-:W-:-:S03]  /*6f4a0*/  IMAD.MOV.U32 R136, RZ, RZ, R162 ;  /* 0x000000ffff887224 */ /* 0x000fc600078e00a2 */
[----:B------:R-:W3:Y:S01]  /*6f4b0*/  LDL.LU R202, [R1+0x1628] ;  /* 0x0016280001ca7983 */ /* 0x000ee20000300800 */
[----:B------:R-:W-:-:S03]  /*6f4c0*/  IMAD.MOV.U32 R137, RZ, RZ, R163 ;  /* 0x000000ffff897224 */ /* 0x000fc600078e00a3 */
[----:B------:R-:W3:Y:S04]  /*6f4d0*/  LDL.LU R203, [R1+0x162c] ;  /* 0x00162c0001cb7983 */ /* 0x000ee80000300800 */
[----:B------:R-:W3:Y:S04]  /*6f4e0*/  LDL.LU R160, [R1+0x1630] ;  /* 0x0016300001a07983 */ /* 0x000ee80000300800 */
[----:B------:R-:W3:Y:S01]  /*6f4f0*/  LDL.LU R161, [R1+0x1634] ;  /* 0x0016340001a17983 */ /* 0x000ee20000300800 */
[----:B------:R-:W-:-:S03]  /*6f500*/  IMAD.MOV.U32 R111, RZ, RZ, R164 ;  /* 0x000000ffff6f7224 */ /* 0x000fc600078e00a4 */
[----:B------:R-:W3:Y:S01]  /*6f510*/  LDL.LU R162, [R1+0x1638] ;  /* 0x0016380001a27983 */ /* 0x000ee20000300800 */
[----:B------:R-:W-:-:S03]  /*6f520*/  IMAD.MOV.U32 R110, RZ, RZ, R165 ;  /* 0x000000ffff6e7224 */ /* 0x000fc600078e00a5 */
[----:B------:R-:W3:Y:S01]  /*6f530*/  LDL.LU R163, [R1+0x163c] ;  /* 0x00163c0001a37983 */ /* 0x000ee20000300800 */
[----:B------:R-:W-:-:S03]  /*6f540*/  IMAD.MOV.U32 R109, RZ, RZ, R166 ;  /* 0x000000ffff6d7224 */ /* 0x000fc600078e00a6 */
[----:B------:R-:W3:Y:S01]  /*6f550*/  LDL.LU.64 R236, [R1+0x2bc0] ;  /* 0x002bc00001ec7983 */ /* 0x000ee20000300a00 */
[----:B------:R-:W-:-:S03]  /*6f560*/  IMAD.MOV.U32 R108, RZ, RZ, R167 ;  /* 0x000000ffff6c7224 */ /* 0x000fc600078e00a7 */
[----:B------:R-:W3:Y:S04]  /*6f570*/  LDL.LU.64 R238, [R1+0x2bc8] ;  /* 0x002bc80001ee7983 */ /* 0x000ee80000300a00 */
[----:B------:R-:W4:Y:S04]  /*6f580*/  LDL.LU R164, [R1+0x1650] ;  /* 0x0016500001a47983 */ /* 0x000f280000300800 */
[----:B------:R-:W4:Y:S04]  /*6f590*/  LDL.LU R165, [R1+0x1654] ;  /* 0x0016540001a57983 */ /* 0x000f280000300800 */
[----:B------:R-:W4:Y:S04]  /*6f5a0*/  LDL.LU R166, [R1+0x1658] ;  /* 0x0016580001a67983 */ /* 0x000f280000300800 */
[----:B------:R-:W4:Y:S04]  /*6f5b0*/  LDL.LU R167, [R1+0x165c] ;  /* 0x00165c0001a77983 */ /* 0x000f280000300800 */
[----:B-1----:R-:W4:Y:S04]  /*6f5c0*/  LDL.LU.64 R184, [R1+0x2850] ;  /* 0x0028500001b87983 */ /* 0x002f280000300a00 */
[----:B-----5:R-:W4:Y:S04]  /*6f5d0*/  LDL.LU.64 R186, [R1+0x2858] ;  /* 0x0028580001ba7983 */ /* 0x020f280000300a00 */
[----:B------:R-:W5:Y:S04]  /*6f5e0*/  LDL.LU R196, [R1+0x1610] ;  /* 0x0016100001c47983 */ /* 0x000f680000300800 */
[----:B------:R-:W5:Y:S04]  /*6f5f0*/  LDL.LU R197, [R1+0x1614] ;  /* 0x0016140001c57983 */ /* 0x000f680000300800 */
[----:B------:R-:W5:Y:S04]  /*6f600*/  LDL.LU R198, [R1+0x1618] ;  /* 0x0016180001c67983 */ /* 0x000f680000300800 */
[----:B------:R-:W5:Y:S04]  /*6f610*/  LDL.LU R199, [R1+0x161c] ;  /* 0x00161c0001c77983 */ /* 0x000f680000300800 */
[----:B------:R-:W5:Y:S04]  /*6f620*/  LDL.LU.64 R204, [R1+0x2b20] ;  /* 0x002b200001cc7983 */ /* 0x000f680000300a00 */
[----:B------:R-:W5:Y:S01]  /*6f630*/  LDL.LU.64 R206, [R1+0x2b28] ;  /* 0x002b280001ce7983 */ /* 0x000f620000300a00 */
        /* <DEDUP_REMOVED lines=9> */
[-C--:B---3--:R-:W-:Y:S08]  /*6f6d0*/  HMMA.1688.F32.TF32 R236, R20, R180.reuse, R236 ;  /* 0x000000b414ec723c */ /* 0x088ff000000810ec */
[----:B----4-:R-:W-:Y:S11]  /*6f6e0*/  HMMA.1688.F32.TF32 R184, R24, R180, R184 ;  /* 0x000000b418b8723c */ /* 0x010ff600000810b8 */
[----:B------:R-:W-:Y:S05]  /*6f6f0*/  @!UPT UIADD3 URZ, URZ, URZ, URZ ;  /* 0x0000003f3f3ff290 */ /* 0x000fea000fffe03f */
[----:B------:R-:W-:Y:S02]  /*6f700*/  IMAD.MOV.U32 R113, RZ, RZ, R238 ;  /* 0x000000ffff717224 */ /* 0x000fe400078e00ee */
[----:B------:R-:W-:Y:S02]  /*6f710*/  IMAD.MOV.U32 R252, RZ, RZ, R239 ;  /* 0x000000fffffc7224 */ /* 0x000fe400078e00ef */
[----:B------:R-:W-:Y:S01]  /*6f720*/  IMAD.MOV.U32 R117, RZ, RZ, R236 ;  /* 0x000000ffff757224 */ /* 0x000fe200078e00ec */
[----:B------:R-:W3:Y:S01]  /*6f730*/  LDL.LU.64 R238, [R1+0x5620] ;  /* 0x0056200001ee7983 */ /* 0x000ee20000300a00 */
[----:B------:R-:W-:-:S03]  /*6f740*/  IMAD.MOV.U32 R112, RZ, RZ, R237 ;  /* 0x000000ffff707224 */ /* 0x000fc600078e00ed */
[----:B------:R-:W3:Y:S01]  /*6f750*/  LDL.LU.64 R236, [R1+0x5618] ;  /* 0x0056180001ec7983 */ /* 0x000ee20000300a00 */
[----:B------:R-:W-:Y:S01]  /*6f760*/  MOV R101, R186 ;  /* 0x000000ba00657202 */ /* 0x000fe20000000f00 */
[----:B------:R-:W-:Y:S02]  /*6f770*/  IMAD.MOV.U32 R100, RZ, RZ, R187 ;  /* 0x000000ffff647224 */ /* 0x000fe400078e00bb */
[----:B------:R-:W4:Y:S01]  /*6f780*/  LDL.LU.64 R186, [R1+0x5610] ;  /* 0x0056100001ba7983 */ /* 0x000f220000300a00 */
[----:B------:R-:W-:Y:S02]  /*6f790*/  IMAD.MOV.U32 R105, RZ, RZ, R184 ;  /* 0x000000ffff697224 */ /* 0x000fe400078e00b8 */
[----:B------:R-:W-:Y:S02]  /*6f7a0*/  IMAD.MOV.U32 R104, RZ, RZ, R185 ;  /* 0x000000ffff687224 */ /* 0x000fe400078e00b9 */
[----:B------:R-:W3:Y:S01]  /*6f7b0*/  LDL.LU.64 R184, [R1+0x5608] ;  /* 0x0056080001b87983 */ /* 0x000ee20000300a00 */
[-C--:B-----5:R-:W-:Y:S11]  /*6f7c0*/  HMMA.1688.F32.TF32 R204, R28, R180.reuse, R204 ;  /* 0x000000b41ccc723c */ /* 0x0a0ff600000810cc */
[----:B------:R-:W-:Y:S11]  /*6f7d0*/  @!UPT UIADD3 URZ, URZ, URZ, URZ ;  /* 0x0000003f3f3ff290 */ /* 0x000ff6000fffe03f */
[----:B------:R-:W-:Y:S02]  /*6f7e0*/  @!UPT UIADD3 URZ, URZ, URZ, URZ ;  /* 0x0000003f3f3ff290 */ /* 0x000fe4000fffe03f */
[----:B------:R-:W-:Y:S02]  /*6f7f0*/  IMAD.MOV.U32 R84, RZ, RZ, R204 ;  /* 0x000000ffff547224 */ /* 0x000fe400078e00cc */
[----:B------:R-:W-:Y:S02]  /*6f800*/  IMAD.MOV.U32 R85, RZ, RZ, R205 ;  /* 0x000000ffff557224 */ /* 0x000fe400078e00cd */
[----:B------:R-:W5:Y:S01]  /*6f810*/  LDL.LU.64 R204, [R1+0x5600] ;  /* 0x0056000001cc7983 */ /* 0x000f620000300a00 */
[----:B--2---:R-:W-:Y:S11]  /*6f820*/  HMMA.1688.F32.TF32 R140, R32, R180, R140 ;  /* 0x000000b4208c723c */ /* 0x004ff6000008108c */
[----:B------:R-:W-:Y:S11]  /*6f830*/  @!UPT UIADD3 URZ, URZ, URZ, URZ ;  /* 0x0000003f3f3ff290 */ /* 0x000ff6000fffe03f */
[----:B------:R-:W-:Y:S02]  /*6f840*/  @!UPT UIADD3 URZ, URZ, URZ, URZ ;  /* 0x0000003f3f3ff290 */ /* 0x000fe4000fffe03f */
[----:B------:R-:W-:Y:S02]  /*6f850*/  IMAD.MOV.U32 R81, RZ, RZ, R140 ;  /* 0x000000ffff517224 */ /* 0x000fe400078e008c */
[----:B------:R-:W-:Y:S02]  /*6f860*/  IMAD.MOV.U32 R80, RZ, RZ, R141 ;  /* 0x000000ffff507224 */ /* 0x000fe400078e008d */
[----:B------:R-:W-:Y:S01]  /*6f870*/  IMAD.MOV.U32 R73, RZ, RZ, R142 ;  /* 0x000000ffff497224 */ /* 0x000fe200078e008e */
[----:B------:R-:W5:Y:S01]  /*6f880*/  LDL.LU.64 R140, [R1+0x2cc0] ;  /* 0x002cc000018c7983 */ /* 0x000f620000300a00 */
[----:B------:R-:W-:-:S03]  /*6f890*/  IMAD.MOV.U32 R72, RZ, RZ, R143 ;  /* 0x000000ffff487224 */ /* 0x000fc600078e008f */
[----:B------:R-:W5:Y:S01]  /*6f8a0*/  LDL.LU.64 R142, [R1+0x2cc8] ;  /* 0x002cc800018e7983 */ /* 0x000f620000300a00 */
[-C--:B----4-:R-:W-:Y:S08]  /*6f8b0*/  HMMA.1688.F32.TF32 R164, R36, R186.reuse, R164 ;  /* 0x000000ba24a4723c */ /* 0x090ff000000810a4 */
[-C--:B------:R-:W-:Y:S11]  /*6f8c0*/  HMMA.1688.F32.TF32 R160, R52, R186.reuse, R160 ;  /* 0x000000ba34a0723c */ /* 0x080ff600000810a0 */
[----:B------:R-:W-:Y:S04]  /*6f8d0*/  @!UPT UIADD3 URZ, URZ, URZ, URZ ;  /* 0x0000003f3f3ff290 */ /* 0x000fe8000fffe03f */
[----:B------:R-:W-:Y:S04]  /*6f8e0*/  STL.64 [R1+0x1650], R164 ;  /* 0x001650a401007387 */ /* 0x000fe80000100a00 */
[----:B------:R1:W-:Y:S02]  /*6f8f0*/  STL.64 [R1+0x1658], R166 ;  /* 0x001658a601007387 */ /* 0x0003e40000100a00 */
[-C--:B-1----:R-:W-:Y:S02]  /*6f900*/  HMMA.1688.F32.TF32 R164, R40, R186.reuse, R200 ;  /* 0x000000ba28a4723c */ /* 0x082fe400000810c8 */
[----:B------:R-:W-:Y:S04]  /*6f910*/  STL.64 [R1+0x1630], R160 ;  /* 0x001630a001007387 */ /* 0x000fe80000100a00 */
[----:B------:R1:W-:Y:S02]  /*6f920*/  STL.64 [R1+0x1638], R162 ;  /* 0x001638a201007387 */ /* 0x0003e40000100a00 */
[-C--:B------:R-:W-:Y:S08]  /*6f930*/  HMMA.1688.F32.TF32 R196, R56, R186.reuse, R196 ;  /* 0x000000ba38c4723c */ /* 0x080ff000000810c4 */
[-C--:B-1----:R-:W-:Y:S07]  /*6f940*/  HMMA.1688.F32.TF32 R160, R44, R186.reuse, R192 ;  /* 0x000000ba2ca0723c */ /* 0x082fee00000810c0 */
[----:B------:R-:W-:Y:S04]  /*6f950*/  STL.64 [R1+0x1620], R164 ;  /* 0x001620a401007387 */ /* 0x000fe80000100a00 */
[----:B------:R1:W-:Y:S02]  /*6f960*/  STL.64 [R1+0x1628], R166 ;  /* 0x001628a601007387 */ /* 0x0003e40000100a00 */
[-C--:B-1----:R-:W-:Y:S08]  /*6f970*/  HMMA.1688.F32.TF32 R164, R60, R186.reuse, R188 ;  /* 0x000000ba3ca4723c */ /* 0x082ff000000810bc */
[-C--:B------:R-:W-:Y:S01]  /*6f980*/  HMMA.1688.F32.TF32 R188, R48, R186.reuse, R244 ;  /* 0x000000ba30bc723c */ /* 0x080fe200000810f4 */
[----:B------:R-:W-:Y:S04]  /*6f990*/  STL.64 [R1+0x1610], R196 ;  /* 0x001610c401007387 */ /* 0x000fe80000100a00 */
[----:B------:R-:W-:Y:S04]  /*6f9a0*/  STL.64 [R1+0x1618], R198 ;  /* 0x001618c601007387 */ /* 0x000fe80000100a00 */
[----:B------:R-:W-:Y:S04]  /*6f9b0*/  STL.64 [R1+0x1580], R160 ;  /* 0x001580a001007387 */ /* 0x000fe80000100a00 */
[----:B------:R-:W-:Y:S04]  /*6f9c0*/  STL.64 [R1+0x1588], R162 ;  /* 0x001588a201007387 */ /* 0x000fe80000100a00 */
[----:B------:R1:W-:Y:S04]  /*6f9d0*/  STL.64 [R1+0x1570], R164 ;  /* 0x001570a401007387 */ /* 0x0003e80000100a00 */
[----:B------:R4:W-:Y:S04]  /*6f9e0*/  STL.64 [R1+0x1578], R166 ;  /* 0x001578a601007387 */ /* 0x0009e80000100a00 */
[----:B-1----:R-:W2:Y:S04]  /*6f9f0*/  LDL.LU.64 R164, [R1+0x2ac0] ;  /* 0x002ac00001a47983 */ /* 0x002ea80000300a00 */
[----:B------:R-:W-:Y:S04]  /*6fa00*/  STL.64 [R1+0x1560], R188 ;  /* 0x001560bc01007387 */ /* 0x000fe80000100a00 */
[----:B------:R-:W-:Y:S04]  /*6fa10*/  STL.64 [R1+0x1568], R190 ;  /* 0x001568be01007387 */ /* 0x000fe80000100a00 */
[----:B----4-:R-:W2:Y:S01]  /*6fa20*/  LDL.LU.64 R166, [R1+0x2ac8] ;  /* 0x002ac80001a67983 */ /* 0x010ea20000300a00 */
[----:B------:R-:W-:Y:S11]  /*6fa30*/  HMMA.1688.F32.TF32 R160, R64, R186, R248 ;  /* 0x000000ba40a0723c */ /* 0x000ff600000810f8 */
[----:B------:R-:W-:Y:S11]  /*6fa40*/  @!UPT UIADD3 URZ, URZ, URZ, URZ ;  /* 0x0000003f3f3ff290 */ /* 0x000ff6000fffe03f */
[----:B------:R-:W-:Y:S01]  /*6fa50*/  @!UPT UIADD3 URZ, URZ, URZ, URZ ;  /* 0x0000003f3f3ff290 */ /* 0x000fe2000fffe03f */
[----:B------:R-:W-:Y:S04]  /*6fa60*/  STL.64 [R1+0x1550], R160 ;  /* 0x001550a001007387 */ /* 0x000fe80000100a00 */
[----:B------:R3:W-:Y:S02]  /*6fa70*/  STL.64 [R1+0x1558], R162 ;  /* 0x001558a201007387 */ /* 0x0007e40000100a00 */
[----:B---3--:R-:W-:Y:S01]  /*6fa80*/  MOV R162, R185 ;  /* 0x000000b900a27202 */ /* 0x008fe20000000f00 */
[----:B------:R-:W-:Y:S02]  /*6fa90*/  IMAD.MOV.U32 R163, RZ, RZ, R184 ;  /* 0x000000ffffa37224 */ /* 0x000fe400078e00b8 */
[----:B------:R-:W1:Y:S01]  /*6faa0*/  LDSM.16.M88.4 R184, [R0+0xf400] ;  /* 0x00f4000000b8783b */ /* 0x000e620000000200 */
[----:B-----5:R-:W-:-:S02]  /*6fab0*/  IMAD.MOV.U32 R160, RZ, RZ, R205 ;  /* 0x000000ffffa07224 */ /* 0x020fc400078e00cd */
[----:B------:R-:W-:Y:S02]  /*6fac0*/  IMAD.MOV.U32 R161, RZ, RZ, R204 ;  /* 0x000000ffffa17224 */ /* 0x000fe400078e00cc */
[----:B------:R-:W-:Y:S01]  /*6fad0*/  IMAD.MOV.U32 R88, RZ, RZ, R206 ;  /* 0x000000ffff587224 */ /* 0x000fe200078e00ce */
[----:B------:R-:W3:Y:S01]  /*6fae0*/  LDL.LU.64 R204, [R1+0x2c70] ;  /* 0x002c700001cc7983 */ /* 0x000ee20000300a00 */
[----:B------:R-:W-:-:S03]  /*6faf0*/  IMAD.MOV.U32 R89, RZ, RZ, R207 ;  /* 0x000000ffff597224 */ /* 0x000fc600078e00cf */
[----:B------:R-:W3:Y:S01]  /*6fb00*/  LDL.LU.64 R206, [R1+0x2c78] ;  /* 0x002c780001ce7983 */ /* 0x000ee20000300a00 */
[----:B-1----:R-:W-:Y:S11]  /*6fb10*/  HMMA.1688.F32.TF32 R188, R4, R184, R140 ;  /* 0x000000b804bc723c */ /* 0x002ff6000008108c */
[----:B------:R-:W-:Y:S11]  /*6fb20*/  @!UPT UIADD3 URZ, URZ, URZ, URZ ;  /* 0x0000003f3f3ff290 */ /* 0x000ff6000fffe03f */
[----:B------:R-:W-:Y:S02]  /*6fb30*/  @!UPT UIADD3 URZ, URZ, URZ, URZ ;  /* 0x0000003f3f3ff290 */ /* 0x000fe4000fffe03f */
[----:B------:R-:W-:Y:S02]  /*6fb40*/  IMAD.MOV.U32 R143, RZ, RZ, R188 ;  /* 0x000000ffff8f7224 */ /* 0x000fe400078e00bc */
[----:B------:R-:W-:Y:S02]  /*6fb50*/  IMAD.MOV.U32 R142, RZ, RZ, R189 ;  /* 0x000000ffff8e7224 */ /* 0x000fe400078e00bd */
[----:B------:R-:W-:Y:S01]  /*6fb60*/  IMAD.MOV.U32 R141, RZ, RZ, R190 ;  /* 0x000000ffff8d7224 */ /* 0x000fe200078e00be */
[----:B------:R-:W4:Y:S01]  /*6fb70*/  LDL.LU.64 R188, [R1+0x29f0] ;  /* 0x0029f00001bc7983 */ /* 0x000f220000300a00 */
[----:B------:R-:W-:-:S03]  /*6fb80*/  IMAD.MOV.U32 R140, RZ, RZ, R191 ;  /* 0x000000ffff8c7224 */ /* 0x000fc600078e00bf */
[----:B------:R-:W4:Y:S04]  /*6fb90*/  LDL.LU.64 R190, [R1+0x29f8] ;  /* 0x0029f80001be7983 */ /* 0x000f280000300a00 */
[----:B------:R-:W5:Y:S04]  /*6fba0*/  LDL.LU.64 R192, [R1+0x2c00] ;  /* 0x002c000001c07983 */ /* 0x000f680000300a00 */
[----:B------:R-:W5:Y:S04]  /*6fbb0*/  LDL.LU.64 R194, [R1+0x2c08] ;  /* 0x002c080001c27983 */ /* 0x000f680000300a00 */
[----:B------:R-:W5:Y:S04]  /*6fbc0*/  LDL.LU.64 R196, [R1+0x2900] ;  /* 0x0029000001c47983 */ /* 0x000f680000300a00 */
[----:B------:R-:W5:Y:S04]  /*6fbd0*/  LDL.LU.64 R198, [R1+0x2908] ;  /* 0x0029080001c67983 */ /* 0x000f680000300a00 */
[----:B------:R-:W5:Y:S04]  /*6fbe0*/  LDL.LU.64 R200, [R1+0x2b80] ;  /* 0x002b800001c87983 */ /* 0x000f680000300a00 */
[----:B------:R-:W5:Y:S01]  /*6fbf0*/  LDL.LU.64 R202, [R1+0x2b88] ;  /* 0x002b880001ca7983 */ /* 0x000f620000300a00 */
[-C--:B--2---:R-:W-:Y:S03]  /*6fc00*/  HMMA.1688.F32.TF32 R248, R8, R184.reuse, R164 ;  /* 0x000000b808f8723c */ /* 0x084fe600000810a4 */
[----:B------:R-:W2:Y:S04]  /*6fc10*/  LDL.LU.64 R164, [R1+0x2630] ;  /* 0x0026300001a47983 */ /* 0x000ea80000300a00 */
[----:B------:R-:W2:Y:S11]  /*6fc20*/  LDL.LU.64 R166, [R1+0x2638] ;  /* 0x0026380001a67983 */ /* 0x000eb60000300a00 */
[----:B------:R-:W-:Y:S05]  /*6fc30*/  @!UPT UIADD3 URZ, URZ, URZ, URZ ;  /* 0x0000003f3f3ff290 */ /* 0x000fea000fffe03f */
[----:B------:R-:W-:Y:S04]  /*6fc40*/  STL.64 [R1+0x5310], R250 ;  /* 0x005310fa01007387 */ /* 0x000fe80000100a00 */
[----:B------:R-:W-:Y:S01]  /*6fc50*/  STL.64 [R1+0x5308], R248 ;  /* 0x005308f801007387 */ /* 0x000fe20000100a00 */
[-C--:B---3--:R-:W-:Y:S11]  /*6fc60*/  HMMA.1688.F32.TF32 R244, R12, R184.reuse, R204 ;  /* 0x000000b80cf4723c */ /* 0x088ff600000810cc */
[----:B------:R-:W-:Y:S11]  /*6fc70*/  @!UPT UIADD3 URZ, URZ, URZ, URZ ;  /* 0x0000003f3f3ff290 */ /* 0x000ff6000fffe03f */
[----:B------:R-:W-:Y:S01]  /*6fc80*/  @!UPT UIADD3 URZ, URZ, URZ, URZ ;  /* 0x0000003f3f3ff290 */ /* 0x000fe2000fffe03f */
[----:B------:R-:W-:Y:S04]  /*6fc90*/  STL.64 [R1+0x5438], R246 ;  /* 0x005438f601007387 */ /* 0x000fe80000100a00 */
[----:B------:R-:W-:Y:S01]  /*6fca0*/  STL.64 [R1+0x5430], R244 ;  /* 0x005430f401007387 */ /* 0x000fe20000100a00 */
[-C--:B----4-:R-:W-:Y:S08]  /*6fcb0*/  HMMA.1688.F32.TF32 R188, R16, R184.reuse, R188 ;  /* 0x000000b810bc723c */ /* 0x090ff000000810bc */
[-C--:B-----5:R-:W-:Y:S08]  /*6fcc0*/  HMMA.1688.F32.TF32 R192, R20, R184.reuse, R192 ;  /* 0x000000b814c0723c */ /* 0x0a0ff000000810c0 */
[-C--:B------:R-:W-:Y:S08]  /*6fcd0*/  HMMA.1688.F32.TF32 R196, R24, R184.reuse, R196 ;  /* 0x000000b818c4723c */ /* 0x080ff000000810c4 */
[-C--:B------:R-:W-:Y:S01]  /*6fce0*/  HMMA.1688.F32.TF32 R200, R28, R184.reuse, R200 ;  /* 0x000000b81cc8723c */ /* 0x080fe200000810c8 */
[----:B------:R-:W-:Y:S04]  /*6fcf0*/  STL.64 [R1+0x5280], R190 ;  /* 0x005280be01007387 */ /* 0x000fe80000100a00 */
[----:B------:R-:W-:Y:S04]  /*6fd00*/  STL.64 [R1+0x5278], R188 ;  /* 0x005278bc01007387 */ /* 0x000fe80000100a00 */
[----:B------:R-:W-:Y:S04]  /*6fd10*/  STL.64 [R1+0x53f0], R194 ;  /* 0x0053f0c201007387 */ /* 0x000fe80000100a00 */
[----:B------:R1:W-:Y:S04]  /*6fd20*/  STL.64 [R1+0x53e8], R192 ;  /* 0x0053e8c001007387 */ /* 0x0003e80000100a00 */
[----:B------:R-:W-:Y:S04]  /*6fd30*/  STL.64 [R1+0x5190], R198 ;  /* 0x005190c601007387 */ /* 0x000fe80000100a00 */
[----:B------:R3:W-:Y:S04]  /*6fd40*/  STL.64 [R1+0x5188], R196 ;  /* 0x005188c401007387 */ /* 0x0007e80000100a00 */
[----:B------:R-:W-:Y:S04]  /*6fd50*/  STL.64 [R1+0x5360], R202 ;  /* 0x005360ca01007387 */ /* 0x000fe80000100a00 */
[----:B------:R-:W-:Y:S04]  /*6fd60*/  STL.64 [R1+0x5358], R200 ;  /* 0x005358c801007387 */ /* 0x000fe80000100a00 */
[----:B-1----:R-:W4:Y:S04]  /*6fd70*/  LDL.LU.64 R192, [R1+0x2cd0] ;  /* 0x002cd00001c07983 */ /* 0x002f280000300a00 */
[----:B------:R-:W4:Y:S01]  /*6fd80*/  LDL.LU.64 R194, [R1+0x2cd8] ;  /* 0x002cd80001c27983 */ /* 0x000f220000300a00 */
[----:B--2---:R-:W-:Y:S03]  /*6fd90*/  HMMA.1688.F32.TF32 R204, R32, R184, R164 ;  /* 0x000000b820cc723c */ /* 0x004fe600000810a4 */
[----:B------:R-:W2:Y:S04]  /*6fda0*/  LDL.LU.64 R164, [R1+0x2b10] ;  /* 0x002b100001a47983 */ /* 0x000ea80000300a00 */
[----:B------:R-:W2:Y:S01]  /*6fdb0*/  LDL.LU.64 R166, [R1+0x2b18] ;  /* 0x002b180001a67983 */ /* 0x000ea20000300a00 */
[-C--:B------:R-:W-:Y:S08]  /*6fdc0*/  HMMA.1688.F32.TF32 R160, R36, R210.reuse, R160 ;  /* 0x000000d224a0723c */ /* 0x080ff000000810a0 */
[-C--:B---3--:R-:W-:Y:S07]  /*6fdd0*/  HMMA.1688.F32.TF32 R196, R52, R210.reuse, R236 ;  /* 0x000000d234c4723c */ /* 0x088fee00000810ec */
[----:B------:R-:W-:Y:S04]  /*6fde0*/  STL.64 [R1+0x51a0], R206 ;  /* 0x0051a0ce01007387 */ /* 0x000fe80000100a00 */
[----:B------:R1:W-:Y:S04]  /*6fdf0*/  STL.64 [R1+0x5198], R204 ;  /* 0x005198cc01007387 */ /* 0x0003e80000100a00 */
[----:B------:R-:W3:Y:S04]  /*6fe00*/  LDL.LU.64 R188, [R1+0x2c90] ;  /* 0x002c900001bc7983 */ /* 0x000ee80000300a00 */
[----:B------:R-:W3:Y:S04]  /*6fe10*/  LDL.LU.64 R190, [R1+0x2c98] ;  /* 0x002c980001be7983 */ /* 0x000ee80000300a00 */
[----:B------:R5:W-:Y:S01]  /*6fe20*/  STL.64 [R1+0x1540], R160 ;  /* 0x001540a001007387 */ /* 0x000be20000100a00 */
[-C--:B-1----:R-:W-:Y:S03]  /*6fe30*/  HMMA.1688.F32.TF32 R204, R40, R210.reuse, R232 ;  /* 0x000000d228cc723c */ /* 0x082fe600000810e8 */
[----:B------:R1:W-:Y:S05]  /*6fe40*/  STL.64 [R1+0x1548], R162 ;  /* 0x001548a201007387 */ /* 0x0003ea0000100a00 */
[-C--:B------:R-:W-:Y:S01]  /*6fe50*/  HMMA.1688.F32.TF32 R200, R56, R210.reuse, R228 ;  /* 0x000000d238c8723c */ /* 0x080fe200000810e4 */
[----:B-----5:R-:W5:Y:S04]  /*6fe60*/  LDL.LU.64 R160, [R1+0x2a50] ;  /* 0x002a500001a07983 */ /* 0x020f680000300a00 */
[----:B-1----:R-:W5:Y:S04]  /*6fe70*/  LDL.LU.64 R162, [R1+0x2a58] ;  /* 0x002a580001a27983 */ /* 0x002f680000300a00 */
[----:B------:R-:W-:Y:S04]  /*6fe80*/  STL.64 [R1+0x1510], R196 ;  /* 0x001510c401007387 */ /* 0x000fe80000100a00 */
[----:B------:R1:W-:Y:S02]  /*6fe90*/  STL.64 [R1+0x1518], R198 ;  /* 0x001518c601007387 */ /* 0x0003e40000100a00 */
[-C--:B-1----:R-:W-:Y:S02]  /*6fea0*/  HMMA.1688.F32.TF32 R196, R44, R210.reuse, R224 ;  /* 0x000000d22cc4723c */ /* 0x082fe400000810e0 */
[----:B------:R-:W-:Y:S04]  /*6feb0*/  STL.64 [R1+0x1490], R204 ;  /* 0x001490cc01007387 */ /* 0x000fe80000100a00 */
[----:B------:R1:W-:Y:S04]  /*6fec0*/  STL.64 [R1+0x1498], R206 ;  /* 0x001498ce01007387 */ /* 0x0003e80000100a00 */
[----:B------:R-:W-:Y:S04]  /*6fed0*/  STL.64 [R1+0x1470], R200 ;  /* 0x001470c801007387 */ /* 0x000fe80000100a00 */
[----:B------:R1:W-:Y:S02]  /*6fee0*/  STL.64 [R1+0x1478], R202 ;  /* 0x001478ca01007387 */ /* 0x0003e40000100a00 */
[-C--:B-1----:R-:W-:Y:S07]  /*6fef0*/  HMMA.1688.F32.TF32 R204, R60, R210.reuse, R220 ;  /* 0x000000d23ccc723c */ /* 0x082fee00000810dc */
[----:B------:R-:W-:Y:S01]  /*6ff00*/  STL.64 [R1+0x1450], R196 ;  /* 0x001450c401007387 */ /* 0x000fe20000100a00 */
[-C--:B------:R-:W-:Y:S03]  /*6ff10*/  HMMA.1688.F32.TF32 R200, R48, R210.reuse, R216 ;  /* 0x000000d230c8723c */ /* 0x080fe600000810d8 */
[----:B------:R1:W-:Y:S05]  /*6ff20*/  STL.64 [R1+0x1458], R198 ;  /* 0x001458c601007387 */ /* 0x0003ea0000100a00 */
[----:B-1----:R-:W-:Y:S01]  /*6ff30*/  HMMA.1688.F32.TF32 R196, R64, R210, R212 ;  /* 0x000000d240c4723c */ /* 0x002fe200000810d4 */
[----:B------:R-:W2:Y:S06]  /*6ff40*/  LDSM.16.M88.4 R208, [R0+0xf800] ;  /* 0x00f8000000d0783b */ /* 0x000eac0000000200 */
[----:B------:R1:W-:Y:S04]  /*6ff50*/  STL.64 [R1+0x1430], R204 ;  /* 0x001430cc01007387 */ /* 0x0003e80000100a00 */
[----:B------:R1:W-:Y:S04]  /*6ff60*/  STL.64 [R1+0x1438], R206 ;  /* 0x001438ce01007387 */ /* 0x0003e80000100a00 */
[----:B------:R1:W-:Y:S04]  /*6ff70*/  STL.64 [R1+0x13c0], R200 ;  /* 0x0013c0c801007387 */ /* 0x0003e80000100a00 */
[----:B------:R1:W-:Y:S04]  /*6ff80*/  STL.64 [R1+0x13c8], R202 ;  /* 0x0013c8ca01007387 */ /* 0x0003e80000100a00 */
[----:B------:R1:W-:Y:S04]  /*6ff90*/  STL.64 [R1+0x1380], R196 ;  /* 0x001380c401007387 */ /* 0x0003e80000100a00 */
[----:B------:R1:W-:Y:S01]  /*6ffa0*/  STL.64 [R1+0x1388], R198 ;  /* 0x001388c601007387 */ /* 0x0003e20000100a00 */
[-C--:B--2---:R-:W-:Y:S03]  /*6ffb0*/  HMMA.1688.F32.TF32 R216, R8, R208.reuse, R164 ;  /* 0x000000d008d8723c */ /* 0x084fe600000810a4 */
[----:B------:R-:W2:Y:S04]  /*6ffc0*/  LDL.LU.64 R164, [R1+0x2c30] ;  /* 0x002c300001a47983 */ /* 0x000ea80000300a00 */
[----:B------:R-:W2:Y:S01]  /*6ffd0*/  LDL.LU.64 R166, [R1+0x2c38] ;  /* 0x002c380001a67983 */ /* 0x000ea20000300a00 */
[-C--:B---3--:R-:W-:Y:S11]  /*6ffe0*/  HMMA.1688.F32.TF32 R220, R12, R208.reuse, R188 ;  /* 0x000000d00cdc723c */ /* 0x088ff600000810bc */
[----:B------:R-:W-:Y:S04]  /*6fff0*/  @!UPT UIADD3 URZ, URZ, URZ, URZ ;  /* 0x0000003f3f3ff290 */ /* 0x000fe8000fffe03f */
[----:B------:R-:W-:Y:S04]  /*70000*/  STL.64 [R1+0x5320], R218 ;  /* 0x005320da01007387 */ /* 0x000fe80000100a00 */
[----:B------:R-:W-:Y:S01]  /*70010*/  STL.64 [R1+0x5318], R216 ;  /* 0x005318d801007387 */ /* 0x000fe20000100a00 */
[-C--:B----4-:R-:W-:Y:S08]  /*70020*/  HMMA.1688.F32.TF32 R212, R4, R208.reuse, R192 ;  /* 0x000000d004d4723c */ /* 0x090ff000000810c0 */
[-C--:B-----5:R-:W-:Y:S01]  /*70030*/  HMMA.1688.F32.TF32 R224, R16, R208.reuse, R160 ;  /* 0x000000d010e0723c */ /* 0x0a0fe200000810a0 */
[----:B------:R-:W-:Y:S04]  /*70040*/  STL.64 [R1+0x5448], R222 ;  /* 0x005448de01007387 */ /* 0x000fe80000100a00 */
[----:B------:R-:W-:Y:S04]  /*70050*/  STL.64 [R1+0x5440], R220 ;  /* 0x005440dc01007387 */ /* 0x000fe80000100a00 */
[----:B------:R-:W3:Y:S04]  /*70060*/  LDL.LU.64 R160, [R1+0x2970] ;  /* 0x0029700001a07983 */ /* 0x000ee80000300a00 */
[----:B------:R-:W3:Y:S04]  /*70070*/  LDL.LU.64 R162, [R1+0x2978] ;  /* 0x0029780001a27983 */ /* 0x000ee80000300a00 */
        /* <DEDUP_REMOVED lines=8> */
[----:B-1----:R-:W4:Y:S04]  /*70100*/  LDL.LU.64 R204, [R1+0x2bb0] ;  /* 0x002bb00001cc7983 */ /* 0x002f280000300a00 */
[----:B------:R-:W4:Y:S04]  /*70110*/  LDL.LU.64 R206, [R1+0x2bb8] ;  /* 0x002bb80001ce7983 */ /* 0x000f280000300a00 */
        /* <DEDUP_REMOVED lines=10> */
[----:B------:R-:W-:Y:S04]  /*701c0*/  STL.64 [R1+0x5290], R226 ;  /* 0x005290e201007387 */ /* 0x000fe80000100a00 */
[----:B------:R-:W-:Y:S04]  /*701d0*/  STL.64 [R1+0x5288], R224 ;  /* 0x005288e001007387 */ /* 0x000fe80000100a00 */
[----:B------:R-:W5:Y:S04]  /*701e0*/  LDL.LU R248, [R1+0x1530] ;  /* 0x0015300001f87983 */ /* 0x000f680000300800 */
[----:B------:R-:W5:Y:S04]  /*701f0*/  LDL.LU R249, [R1+0x1534] ;  /* 0x0015340001f97983 */ /* 0x000f680000300800 */
[----:B------:R-:W5:Y:S04]  /*70200*/  LDL.LU R250, [R1+0x1538] ;  /* 0x0015380001fa7983 */ /* 0x000f680000300800 */
[----:B------:R-:W5:Y:S01]  /*70210*/  LDL.LU R251, [R1+0x153c] ;  /* 0x00153c0001fb7983 */ /* 0x000f620000300800 */
[----:B--2---:R-:W-:Y:S03]  /*70220*/  HMMA.1688.F32.TF32 R228, R20, R208, R164 ;  /* 0x000000d014e4723c */ /* 0x004fe600000810a4 */
[----:B------:R-:W2:Y:S04]  /*70230*/  LDL.LU R164, [R1+0x14f0] ;  /* 0x0014f00001a47983 */ /* 0x000ea80000300800 */
[----:B------:R-:W2:Y:S01]  /*70240*/  LDL.LU R165, [R1+0x14f4] ;  /* 0x0014f40001a57983 */ /* 0x000ea20000300800 */
[----:B------:R-:W-:-:S03]  /*70250*/  IMAD.MOV.U32 R166, RZ, RZ, R70 ;  /* 0x000000ffffa67224 */ /* 0x000fc600078e0046 */
[----:B------:R-:W2:Y:S01]  /*70260*/  LDL.LU R70, [R1+0x55fc] ;  /* 0x0055fc0001467983 */ /* 0x000ea20000300800 */
[----:B------:R-:W-:-:S03]  /*70270*/  IMAD.MOV.U32 R167, RZ, RZ, R71 ;  /* 0x000000ffffa77224 */ /* 0x000fc600078e0047 */
[----:B------:R-:W2:Y:S08]  /*70280*/  LDL.LU R71, [R1+0x55f8] ;  /* 0x0055f80001477983 */ /* 0x000eb00000300800 */
[----:B------:R-:W-:Y:S04]  /*70290*/  STL.64 [R1+0x5458], R230 ;  /* 0x005458e601007387 */ /* 0x000fe80000100a00 */
[----:B------:R-:W-:Y:S01]  /*702a0*/  STL.64 [R1+0x5450], R228 ;  /* 0x005450e401007387 */ /* 0x000fe20000100a00 */
[----:B---3--:R-:W-:Y:S07]  /*702b0*/  HMMA.1688.F32.TF32 R232, R24, R208, R160 ;  /* 0x000000d018e8723c */ /* 0x008fee00000810a0 */
[----:B------:R-:W-:-:S02]  /*702c0*/  IMAD.MOV.U32 R160, RZ, RZ, R243 ;  /* 0x000000ffffa07224 */ /* 0x000fc400078e00f3 */
[----:B------:R-:W-:Y:S02]  /*702d0*/  IMAD.MOV.U32 R161, RZ, RZ, R242 ;  /* 0x000000ffffa17224 */ /* 0x000fe400078e00f2 */
[----:B------:R-:W-:Y:S02]  /*702e0*/  IMAD.MOV.U32 R162, RZ, RZ, R241 ;  /* 0x000000ffffa27224 */ /* 0x000fe400078e00f1 */
[----:B------:R-:W-:Y:S01]  /*702f0*/  IMAD.MOV.U32 R163, RZ, RZ, R240 ;  /* 0x000000ffffa37224 */ /* 0x000fe200078e00f0 */
[-C--:B----4-:R-:W-:Y:S08]  /*70300*/  HMMA.1688.F32.TF32 R236, R28, R208.reuse, R204 ;  /* 0x000000d01cec723c */ /* 0x090ff000000810cc */
[----:B-----5:R-:W-:Y:S01]  /*70310*/  HMMA.1688.F32.TF32 R240, R32, R208, R200 ;  /* 0x000000d020f0723c */ /* 0x020fe200000810c8 */
[----:B------:R-:W-:Y:S04]  /*70320*/  STL.64 [R1+0x51b0], R234 ;  /* 0x0051b0ea01007387 */ /* 0x000fe80000100a00 */
[----:B------:R-:W-:Y:S10]  /*70330*/  STL.64 [R1+0x51a8], R232 ;  /* 0x0051a8e801007387 */ /* 0x000ff40000100a00 */
[----:B------:R-:W-:Y:S04]  /*70340*/  STL.64 [R1+0x5370], R238 ;  /* 0x005370ee01007387 */ /* 0x000fe80000100a00 */
[----:B------:R-:W-:Y:S04]  /*70350*/  STL.64 [R1+0x5368], R236 ;  /* 0x005368ec01007387 */ /* 0x000fe80000100a00 */
[----:B------:R-:W-:Y:S04]  /*70360*/  STL.64 [R1+0x51c0], R242 ;  /* 0x0051c0f201007387 */ /* 0x000fe80000100a00 */
[----:B------:R-:W-:Y:S04]  /*70370*/  STL.64 [R1+0x51b8], R240 ;  /* 0x0051b8f001007387 */ /* 0x000fe80000100a00 */
[----:B------:R-:W-:Y:S01]  /*70380*/  STL.64 [R1+0x5380], R54 ;  /* 0x0053803601007387 */ /* 0x000fe20000100a00 */
[-C--:B--2---:R-:W-:Y:S08]  /*70390*/  HMMA.1688.F32.TF32 R196, R36, R70.reuse, R196 ;  /* 0x0000004624c4723c */ /* 0x084ff000000810c4 */
[-C--:B------:R-:W-:Y:S08]  /*703a0*/  HMMA.1688.F32.TF32 R192, R52, R70.reuse, R192 ;  /* 0x0000004634c0723c */ /* 0x080ff000000810c0 */
[-C--:B------:R-:W-:Y:S07]  /*703b0*/  HMMA.1688.F32.TF32 R188, R40, R70.reuse, R188 ;  /* 0x0000004628bc723c */ /* 0x080fee00000810bc */
[----:B------:R-:W-:Y:S04]  /*703c0*/  STL.64 [R1+0x1520], R196 ;  /* 0x001520c401007387 */ /* 0x000fe80000100a00 */
[----:B------:R-:W-:Y:S04]  /*703d0*/  STL.64 [R1+0x1528], R198 ;  /* 0x001528c601007387 */ /* 0x000fe80000100a00 */
[----:B------:R1:W-:Y:S02]  /*703e0*/  STL.64 [R1+0x5378], R52 ;  /* 0x0053783401007387 */ /* 0x0003e40000100a00 */
[----:B-1----:R-:W-:Y:S02]  /*703f0*/  HMMA.1688.F32.TF32 R52, R56, R70, R244 ;  /* 0x000000463834723c */ /* 0x002fe400000810f4 */
[----:B------:R-:W-:Y:S04]  /*70400*/  STL.64 [R1+0x1500], R192 ;  /* 0x001500c001007387 */ /* 0x000fe80000100a00 */
[----:B------:R-:W-:Y:S04]  /*70410*/  STL.64 [R1+0x1508], R194 ;  /* 0x001508c201007387 */ /* 0x000fe80000100a00 */
[----:B------:R-:W-:Y:S04]  /*70420*/  STL.64 [R1+0x1480], R188 ;  /* 0x001480bc01007387 */ /* 0x000fe80000100a00 */
[----:B------:R-:W-:Y:S09]  /*70430*/  STL.64 [R1+0x1488], R190 ;  /* 0x001488be01007387 */ /* 0x000ff20000100a00 */
[----:B------:R1:W-:Y:S01]  /*70440*/  STL.64 [R1+0x1460], R52 ;  /* 0x0014603401007387 */ /* 0x0003e20000100a00 */
[----:B------:R-:W-:Y:S01]  /*70450*/  MOV R77, R54 ;  /* 0x00000036004d7202 */ /* 0x000fe20000000f00 */
[----:B------:R-:W-:-:S02]  /*70460*/  IMAD.MOV.U32 R76, RZ, RZ, R55 ;  /* 0x000000ffff4c7224 */ /* 0x000fc400078e0037 */
[-C--:B-1----:R-:W-:Y:S01]  /*70470*/  HMMA.1688.F32.TF32 R52, R44, R70.reuse, R248 ;  /* 0x000000462c34723c */ /* 0x082fe200000810f8 */
[----:B------:R-:W-:Y:S04]  /*70480*/  STL.64 [R1+0x5390], R58 ;  /* 0x0053903a01007387 */ /* 0x000fe80000100a00 */
[----:B------:R-:W-:Y:S04]  /*70490*/  STL.64 [R1+0x5388], R56 ;  /* 0x0053883801007387 */ /* 0x000fe80000100a00 */
[----:B------:R-:W-:Y:S04]  /*704a0*/  STL [R1+0x50e4], R76 ;  /* 0x0050e44c01007387 */ /* 0x000fe80000100800 */
[----:B------:R-:W-:Y:S04]  /*704b0*/  STL [R1+0x50e0], R77 ;  /* 0x0050e04d01007387 */ /* 0x000fe80000100800 */
[----:B------:R-:W-:Y:S04]  /*704c0*/  STL.64 [R1+0x5468], R46 ;  /* 0x0054682e01007387 */ /* 0x000fe80000100a00 */
[----:B------:R-:W-:Y:S04]  /*704d0*/  STL.64 [R1+0x5460], R44 ;  /* 0x0054602c01007387 */ /* 0x000fe80000100a00 */
[----:B------:R-:W-:Y:S04]  /*704e0*/  STL.64 [R1+0x1440], R52 ;  /* 0x0014403401007387 */ /* 0x000fe80000100a00 */
[----:B------:R1:W-:Y:S02]  /*704f0*/  STL.64 [R1+0x1448], R54 ;  /* 0x0014483601007387 */ /* 0x0003e40000100a00 */
[-C--:B-1----:R-:W-:Y:S08]  /*70500*/  HMMA.1688.F32.TF32 R52, R60, R70.reuse, R164 ;  /* 0x000000463c34723c */ /* 0x082ff000000810a4 */
[----:B------:R-:W-:Y:S01]  /*70510*/  HMMA.1688.F32.TF32 R44, R48, R70, R160 ;  /* 0x00000046302c723c */ /* 0x000fe200000810a0 */
[----:B------:R-:W-:-:S06]  /*70520*/  IMAD.MOV.U32 R164, RZ, RZ, R90 ;  /* 0x000000ffffa47224 */ /* 0x000fcc00078e005a */
[----:B------:R-:W-:-:S09]  /*70530*/  IMAD.MOV.U32 R160, RZ, RZ, R68 ;  /* 0x000000ffffa07224 */ /* 0x000fd200078e0044 */
[----:B------:R-:W-:Y:S01]  /*70540*/  IMAD.MOV.U32 R77, RZ, RZ, R55 ;  /* 0x000000ffff4d7224 */ /* 0x000fe200078e0037 */
[----:B------:R-:W-:Y:S01]  /*70550*/  STL.64 [R1+0x1420], R52 ;  /* 0x0014203401007387 */ /* 0x000fe20000100a00 */
[----:B------:R-:W-:-:S03]  /*70560*/  IMAD.MOV.U32 R76, RZ, RZ, R54 ;  /* 0x000000ffff4c7224 */ /* 0x000fc600078e0036 */
[----:B------:R-:W-:Y:S04]  /*70570*/  STL.64 [R1+0x52a0], R62 ;  /* 0x0052a03e01007387 */ /* 0x000fe80000100a00 */
[----:B------:R1:W-:Y:S04]  /*70580*/  STL.64 [R1+0x5298], R60 ;  /* 0x0052983c01007387 */ /* 0x0003e80000100a00 */
[----:B------:R-:W-:Y:S01]  /*70590*/  STL [R1+0x50ec], R77 ;  /* 0x0050ec4d01007387 */ /* 0x000fe20000100800 */
[----:B------:R-:W-:-:S03]  /*705a0*/  IMAD.MOV.U32 R161, RZ, RZ, R69 ;  /* 0x000000ffffa17224 */ /* 0x000fc600078e0045 */
[----:B------:R-:W-:Y:S01]  /*705b0*/  STL [R1+0x50e8], R76 ;  /* 0x0050e84c01007387 */ /* 0x000fe20000100800 */
[----:B------:R-:W-:-:S03]  /*705c0*/  IMAD.MOV.U32 R162, RZ, RZ, R75 ;  /* 0x000000ffffa27224 */ /* 0x000fc600078e004b */
[----:B------:R-:W2:Y:S01]  /*705d0*/  LDL.LU R68, [R1+0x55f4] ;  /* 0x0055f40001447983 */ /* 0x000ea20000300800 */
[----:B------:R-:W-:-:S03]  /*705e0*/  IMAD.MOV.U32 R163, RZ, RZ, R74 ;  /* 0x000000ffffa37224 */ /* 0x000fc600078e004a */
[----:B------:R3:W-:Y:S04]  /*705f0*/  STL.64 [R1+0x13a0], R44 ;  /* 0x0013a02c01007387 */ /* 0x0007e80000100a00 */
[----:B------:R4:W-:Y:S01]  /*70600*/  STL.64 [R1+0x13a8], R46 ;  /* 0x0013a82e01007387 */ /* 0x0009e20000100a00 */
[----:B------:R-:W-:-:S03]  /*70610*/  IMAD.MOV.U32 R165, RZ, RZ, R91 ;  /* 0x000000ffffa57224 */ /* 0x000fc600078e005b */
        /* <DEDUP_REMOVED lines=8> */
[----:B------:R-:W3:Y:S01]  /*706a0*/  LDL.LU R79, [R1+0x55d8] ;  /* 0x0055d800014f7983 */ /* 0x000ee20000300800 */
[----:B------:R-:W-:Y:S01]  /*706b0*/  MOV R248, R82 ;  /* 0x0000005200f87202 */ /* 0x000fe20000000f00 */
[----:B------:R-:W-:-:S02]  /*706c0*/  IMAD.MOV.U32 R249, RZ, RZ, R83 ;  /* 0x000000fffff97224 */ /* 0x000fc400078e0053 */
[----:B------:R-:W4:Y:S01]  /*706d0*/  LDL.LU R82, [R1+0x55d4] ;  /* 0x0055d40001527983 */ /* 0x000f220000300800 */
[----:B------:R-:W-:Y:S02]  /*706e0*/  IMAD.MOV.U32 R250, RZ, RZ, R86 ;  /* 0x000000fffffa7224 */ /* 0x000fe400078e0056 */
[----:B------:R-:W-:Y:S01]  /*706f0*/  IMAD.MOV.U32 R251, RZ, RZ, R87 ;  /* 0x000000fffffb7224 */ /* 0x000fe200078e0057 */
[----:B------:R-:W5:Y:S04]  /*70700*/  LDL.LU R83, [R1+0x55d0] ;  /* 0x0055d00001537983 */ /* 0x000f680000300800 */
[----:B------:R-:W5:Y:S04]  /*70710*/  LDL.LU R86, [R1+0x55cc] ;  /* 0x0055cc0001567983 */ /* 0x000f680000300800 */
[----:B------:R-:W5:Y:S01]  /*70720*/  LDL.LU R87, [R1+0x55c8] ;  /* 0x0055c80001577983 */ /* 0x000f620000300800 */
[----:B--2---:R-:W-:-:S03]  /*70730*/  IMAD.MOV.U32 R188, RZ, RZ, R78 ;  /* 0x000000ffffbc7224 */ /* 0x004fc600078e004e */
[----:B------:R-:W2:Y:S01]  /*70740*/  LDL.LU R78, [R1+0x55c4] ;  /* 0x0055c400014e7983 */ /* 0x000ea20000300800 */
[----:B---3--:R-:W-:-:S03]  /*70750*/  IMAD.MOV.U32 R189, RZ, RZ, R79 ;  /* 0x000000ffffbd7224 */ /* 0x008fc600078e004f */
[----:B------:R-:W3:Y:S01]  /*70760*/  LDL.LU R79, [R1+0x55c0] ;  /* 0x0055c000014f7983 */ /* 0x000ee20000300800 */
[----:B----4-:R-:W-:-:S03]  /*70770*/  IMAD.MOV.U32 R190, RZ, RZ, R82 ;  /* 0x000000ffffbe7224 */ /* 0x010fc600078e0052 */
[----:B------:R-:W4:Y:S01]  /*70780*/  LDL.LU R82, [R1+0x55bc] ;  /* 0x0055bc0001527983 */ /* 0x000f220000300800 */
[----:B-----5:R-:W-:-:S03]  /*70790*/  IMAD.MOV.U32 R191, RZ, RZ, R83 ;  /* 0x000000ffffbf7224 */ /* 0x020fc600078e0053 */
[----:B------:R-:W4:Y:S04]  /*707a0*/  LDL.LU R83, [R1+0x55b8] ;  /* 0x0055b80001537983 */ /* 0x000f280000300800 */
[----:B------:R-:W4:Y:S04]  /*707b0*/  LDL.LU R192, [R1+0x1290] ;  /* 0x0012900001c07983 */ /* 0x000f280000300800 */
[----:B------:R-:W4:Y:S01]  /*707c0*/  LDL.LU R193, [R1+0x1294] ;  /* 0x0012940001c17983 */ /* 0x000f220000300800 */
[----:B------:R-:W-:Y:S02]  /*707d0*/  IMAD.MOV.U32 R244, RZ, RZ, R74 ;  /* 0x000000fffff47224 */ /* 0x000fe400078e004a */
[----:B------:R-:W-:-:S02]  /*707e0*/  IMAD.MOV.U32 R245, RZ, RZ, R75 ;  /* 0x000000fffff57224 */ /* 0x000fc400078e004b */
[----:B--2---:R-:W-:Y:S02]  /*707f0*/  IMAD.MOV.U32 R194, RZ, RZ, R78 ;  /* 0x000000ffffc27224 */ /* 0x004fe400078e004e */
[----:B------:R-:W2:Y:S01]  /*70800*/  LDL.LU R78, [R1+0x55b4] ;  /* 0x0055b400014e7983 */ /* 0x000ea20000300800 */
[----:B---3--:R-:W-:-:S03]  /*70810*/  IMAD.MOV.U32 R195, RZ, RZ, R79 ;  /* 0x000000ffffc37224 */ /* 0x008fc600078e004f */
[----:B------:R-:W2:Y:S04]  /*70820*/  LDL.LU R79, [R1+0x55b0] ;  /* 0x0055b000014f7983 */ /* 0x000ea80000300800 */
[----:B------:R-:W3:Y:S04]  /*70830*/  LDL.LU R228, [R1+0x14c0] ;  /* 0x0014c00001e47983 */ /* 0x000ee80000300800 */
[----:B------:R-:W3:Y:S04]  /*70840*/  LDL.LU R229, [R1+0x14c4] ;  /* 0x0014c40001e57983 */ /* 0x000ee80000300800 */
[----:B------:R-:W3:Y:S04]  /*70850*/  LDL.LU R230, [R1+0x14c8] ;  /* 0x0014c80001e67983 */ /* 0x000ee80000300800 */
[----:B------:R-:W3:Y:S04]  /*70860*/  LDL.LU R231, [R1+0x14cc] ;  /* 0x0014cc0001e77983 */ /* 0x000ee80000300800 */
[----:B------:R-:W5:Y:S04]  /*70870*/  LDL.LU.64 R224, [R1+0x2ce0] ;  /* 0x002ce00001e07983 */ /* 0x000f680000300a00 */
[----:B------:R-:W5:Y:S04]  /*70880*/  LDL.LU.64 R226, [R1+0x2ce8] ;  /* 0x002ce80001e27983 */ /* 0x000f680000300a00 */
[----:B------:R-:W2:Y:S04]  /*70890*/  LDL.LU.64 R220, [R1+0x2b60] ;  /* 0x002b600001dc7983 */ /* 0x000ea80000300a00 */
[----:B------:R-:W2:Y:S04]  /*708a0*/  LDL.LU.64 R222, [R1+0x2b68] ;  /* 0x002b680001de7983 */ /* 0x000ea80000300a00 */
[----:B------:R-:W2:Y:S04]  /*708b0*/  LDL.LU R196, [R1+0x13b0] ;  /* 0x0013b00001c47983 */ /* 0x000ea80000300800 */
[----:B------:R-:W2:Y:S04]  /*708c0*/  LDL.LU R197, [R1+0x13b4] ;  /* 0x0013b40001c57983 */ /* 0x000ea80000300800 */
[----:B------:R-:W2:Y:S04]  /*708d0*/  LDL.LU R198, [R1+0x13b8] ;  /* 0x0013b80001c67983 */ /* 0x000ea80000300800 */
[----:B------:R-:W2:Y:S04]  /*708e0*/  LDL.LU R199, [R1+0x13bc] ;  /* 0x0013bc0001c77983 */ /* 0x000ea80000300800 */
[----:B------:R-:W2:Y:S04]  /*708f0*/  LDL.LU.64 R216, [R1+0x2cb0] ;  /* 0x002cb00001d87983 */ /* 0x000ea80000300a00 */
[----:B------:R-:W2:Y:S04]  /*70900*/  LDL.LU.64 R218, [R1+0x2cb8] ;  /* 0x002cb80001da7983 */ /* 0x000ea80000300a00 */
[----:B------:R-:W2:Y:S04]  /*70910*/  LDL.LU.64 R204, [R1+0x2ab0] ;  /* 0x002ab00001cc7983 */ /* 0x000ea80000300a00 */
[----:B------:R-:W2:Y:S04]  /*70920*/  LDL.LU.64 R206, [R1+0x2ab8] ;  /* 0x002ab80001ce7983 */ /* 0x000ea80000300a00 */
[----:B-1----:R-:W2:Y:S04]  /*70930*/  LDL.LU.64 R60, [R1+0x2c60] ;  /* 0x002c6000013c7983 */ /* 0x002ea80000300a00 */
[----:B------:R-:W2:Y:S04]  /*70940*/  LDL.LU.64 R62, [R1+0x2c68] ;  /* 0x002c6800013e7983 */ /* 0x000ea80000300a00 */
[----:B------:R-:W2:Y:S04]  /*70950*/  LDL.LU.64 R56, [R1+0x29e0] ;  /* 0x0029e00001387983 */ /* 0x000ea80000300a00 */
[----:B------:R-:W2:Y:S04]  /*70960*/  LDL.LU.64 R58, [R1+0x29e8] ;  /* 0x0029e800013a7983 */ /* 0x000ea80000300a00 */
[----:B------:R-:W2:Y:S04]  /*70970*/  LDL.LU.64 R52, [R1+0x2bf0] ;  /* 0x002bf00001347983 */ /* 0x000ea80000300a00 */
        /* <DEDUP_REMOVED lines=8> */
[----:B------:R-:W4:Y:S01]  /*70a00*/  LDL.LU R75, [R1+0x55a8] ;  /* 0x0055a800014b7983 */ /* 0x000f220000300800 */
[----:B------:R-:W-:Y:S01]  /*70a10*/  MOV R246, R69 ;  /* 0x0000004500f67202 */ /* 0x000fe20000000f00 */
[----:B------:R-:W-:-:S02]  /*70a20*/  IMAD.MOV.U32 R247, RZ, RZ, R68 ;  /* 0x000000fffff77224 */ /* 0x000fc400078e0044 */
[----:B------:R-:W-:Y:S04]  /*70a30*/  STL.64 [R1+0x5478], R50 ;  /* 0x0054783201007387 */ /* 0x000fe80000100a00 */
[----:B------:R-:W-:Y:S01]  /*70a40*/  STL.64 [R1+0x5470], R48 ;  /* 0x0054703001007387 */ /* 0x000fe20000100a00 */
[----:B------:R-:W-:Y:S01]  /*70a50*/  MOV R232, R158 ;  /* 0x0000009e00e87202 */ /* 0x000fe20000000f00 */
[----:B---3--:R-:W-:Y:S11]  /*70a60*/  HMMA.1688.F32.TF32 R68, R64, R70, R228 ;  /* 0x000000464044723c */ /* 0x008ff600000810e4 */
[----:B------:R-:W-:Y:S11]  /*70a70*/  @!UPT UIADD3 URZ, URZ, URZ, URZ ;  /* 0x0000003f3f3ff290 */ /* 0x000ff6000fffe03f */
[----:B------:R-:W-:Y:S01]  /*70a80*/  @!UPT UIADD3 URZ, URZ, URZ, URZ ;  /* 0x0000003f3f3ff290 */ /* 0x000fe2000fffe03f */
[----:B------:R-:W-:Y:S01]  /*70a90*/  STL.64 [R1+0x1370], R68 ;  /* 0x0013704401007387 */ /* 0x000fe20000100a00 */
[----:B------:R-:W-:Y:S02]  /*70aa0*/  IMAD.MOV.U32 R77, RZ, RZ, R70 ;  /* 0x000000ffff4d7224 */ /* 0x000fe400078e0046 */
[----:B------:R-:W-:Y:S02]  /*70ab0*/  IMAD.MOV.U32 R76, RZ, RZ, R71 ;  /* 0x000000ffff4c7224 */ /* 0x000fe400078e0047 */
[----:B------:R-:W2:Y:S04]  /*70ac0*/  LDSM.16.M88.4 R68, [R0+0xfc00] ;  /* 0x00fc00000044783b */ /* 0x000ea80000000200 */
[----:B------:R-:W-:Y:S04]  /*70ad0*/  STL.64 [R1+0x51d0], R66 ;  /* 0x0051d04201007387 */ /* 0x000fe80000100a00 */
[----:B------:R-:W-:Y:S01]  /*70ae0*/  STL.64 [R1+0x51c8], R64 ;  /* 0x0051c84001007387 */ /* 0x000fe20000100a00 */
[-C--:B--2---:R-:W-:Y:S08]  /*70af0*/  HMMA.1688.F32.TF32 R8, R8, R68.reuse, R220 ;  /* 0x000000440808723c */ /* 0x084ff000000810dc */
[-C--:B------:R-:W-:Y:S08]  /*70b00*/  HMMA.1688.F32.TF32 R12, R12, R68.reuse, R216 ;  /* 0x000000440c0c723c */ /* 0x080ff000000810d8 */
[-C--:B------:R-:W-:Y:S07]  /*70b10*/  HMMA.1688.F32.TF32 R16, R16, R68.reuse, R204 ;  /* 0x000000441010723c */ /* 0x080fee00000810cc */
[----:B------:R-:W-:Y:S01]  /*70b20*/  STL.64 [R1+0x53a0], R10 ;  /* 0x0053a00a01007387 */ /* 0x000fe20000100a00 */
[-C--:B------:R-:W-:Y:S03]  /*70b30*/  HMMA.1688.F32.TF32 R20, R20, R68.reuse, R60 ;  /* 0x000000441414723c */ /* 0x080fe6000008103c */
[----:B------:R1:W-:Y:S04]  /*70b40*/  STL.64 [R1+0x5398], R8 ;  /* 0x0053980801007387 */ /* 0x0003e80000100a00 */
[----:B------:R-:W-:Y:S01]  /*70b50*/  STL.64 [R1+0x5488], R14 ;  /* 0x0054880e01007387 */ /* 0x000fe20000100a00 */
[----:B------:R-:W-:Y:S03]  /*70b60*/  HMMA.1688.F32.TF32 R24, R24, R68, R56 ;  /* 0x000000441818723c */ /* 0x000fe60000081038 */
[----:B------:R4:W-:Y:S05]  /*70b70*/  STL.64 [R1+0x5480], R12 ;  /* 0x0054800c01007387 */ /* 0x0009ea0000100a00 */
[C---:B-1----:R-:W-:Y:S08]  /*70b80*/  HMMA.1688.F32.TF32 R8, R36.reuse, R78, R196 ;  /* 0x0000004e2408723c */ /* 0x042ff000000810c4 */
[C---:B----4-:R-:W-:Y:S01]  /*70b90*/  HMMA.1688.F32.TF32 R12, R36.reuse, R74, R200 ;  /* 0x0000004a240c723c */ /* 0x050fe200000810c8 */
[----:B------:R-:W-:Y:S04]  /*70ba0*/  STL.64 [R1+0x52b0], R18 ;  /* 0x0052b01201007387 */ /* 0x000fe80000100a00 */
[----:B------:R1:W-:Y:S04]  /*70bb0*/  STL.64 [R1+0x52a8], R16 ;  /* 0x0052a81001007387 */ /* 0x0003e80000100a00 */
[----:B------:R-:W-:Y:S04]  /*70bc0*/  STL.64 [R1+0x5498], R22 ;  /* 0x0054981601007387 */ /* 0x000fe80000100a00 */
[----:B------:R-:W-:Y:S04]  /*70bd0*/  STL.64 [R1+0x5490], R20 ;  /* 0x0054901401007387 */ /* 0x000fe80000100a00 */
[----:B------:R-:W-:Y:S01]  /*70be0*/  STL.64 [R1+0x53b0], R26 ;  /* 0x0053b01a01007387 */ /* 0x000fe20000100a00 */
[C---:B-1----:R-:W-:Y:S03]  /*70bf0*/  HMMA.1688.F32.TF32 R16, R36.reuse, R82, R192 ;  /* 0x000000522410723c */ /* 0x042fe600000810c0 */
[----:B------:R-:W-:Y:S04]  /*70c00*/  STL.64 [R1+0x53a8], R24 ;  /* 0x0053a81801007387 */ /* 0x000fe80000100a00 */
[----:B------:R-:W-:Y:S04]  /*70c10*/  STL.64 [R1+0x12b0], R12 ;  /* 0x0012b00c01007387 */ /* 0x000fe80000100a00 */
[----:B------:R1:W-:Y:S04]  /*70c20*/  STL.64 [R1+0x12b8], R14 ;  /* 0x0012b80e01007387 */ /* 0x0003e80000100a00 */
[----:B------:R-:W-:Y:S04]  /*70c30*/  STL.64 [R1+0x1240], R8 ;  /* 0x0012400801007387 */ /* 0x000fe80000100a00 */
[----:B------:R2:W-:Y:S01]  /*70c40*/  STL.64 [R1+0x1248], R10 ;  /* 0x0012480a01007387 */ /* 0x0005e20000100a00 */
[C---:B-1----:R-:W-:Y:S08]  /*70c50*/  HMMA.1688.F32.TF32 R12, R36.reuse, R86, R188 ;  /* 0x00000056240c723c */ /* 0x042ff000000810bc */
[C---:B--2---:R-:W-:Y:S01]  /*70c60*/  HMMA.1688.F32.TF32 R8, R36.reuse, R90, R244 ;  /* 0x0000005a2408723c */ /* 0x044fe200000810f4 */
[----:B------:R-:W-:Y:S04]  /*70c70*/  STL.64 [R1+0x1210], R16 ;  /* 0x0012101001007387 */ /* 0x000fe80000100a00 */
[----:B------:R1:W-:Y:S10]  /*70c80*/  STL.64 [R1+0x1218], R18 ;  /* 0x0012181201007387 */ /* 0x0003f40000100a00 */
[----:B------:R-:W-:Y:S01]  /*70c90*/  STL.64 [R1+0x1200], R12 ;  /* 0x0012000c01007387 */ /* 0x000fe20000100a00 */
[C---:B-1----:R-:W-:Y:S03]  /*70ca0*/  HMMA.1688.F32.TF32 R16, R36.reuse, R94, R248 ;  /* 0x0000005e2410723c */ /* 0x042fe600000810f8 */
[----:B------:R1:W-:Y:S04]  /*70cb0*/  STL.64 [R1+0x1208], R14 ;  /* 0x0012080e01007387 */ /* 0x0003e80000100a00 */
[----:B------:R-:W-:Y:S04]  /*70cc0*/  STL.64 [R1+0x1360], R8 ;  /* 0x0013600801007387 */ /* 0x000fe80000100a00 */
[----:B------:R2:W-:Y:S01]  /*70cd0*/  STL.64 [R1+0x1368], R10 ;  /* 0x0013680a01007387 */ /* 0x0005e20000100a00 */
[C---:B-1----:R-:W-:Y:S08]  /*70ce0*/  HMMA.1688.F32.TF32 R12, R36.reuse, R98, R164 ;  /* 0x00000062240c723c */ /* 0x042ff000000810a4 */
[----:B--2---:R-:W-:Y:S03]  /*70cf0*/  HMMA.1688.F32.TF32 R8, R36, R102, R160 ;  /* 0x000000662408723c */ /* 0x004fe600000810a0 */
        /* <DEDUP_REMOVED lines=23> */
[----:B------:R-:W-:-:S03]  /*70e70*/  IMAD.MOV.U32 R233, RZ, RZ, R159 ;  /* 0x000000ffffe97224 */ /* 0x000fc600078e009f */
        /* <DEDUP_REMOVED lines=8> */
[----:B------:R-:W2:Y:S04]  /*70f00*/  LDL.LU R159, [R1+0x55a0] ;  /* 0x0055a000019f7983 */ /* 0x000ea80000300800 */
[----:B------:R-:W2:Y:S04]  /*70f10*/  LDL.LU R135, [R1+0x559c] ;  /* 0x00559c0001877983 */ /* 0x000ea80000300800 */
[----:B------:R-:W3:Y:S04]  /*70f20*/  LDL.LU R134, [R1+0x5598] ;  /* 0x0055980001867983 */ /* 0x000ee80000300800 */
[----:B------:R-:W4:Y:S04]  /*70f30*/  LDL.LU R130, [R1+0x5594] ;  /* 0x0055940001827983 */ /* 0x000f280000300800 */
[----:B------:R-:W5:Y:S01]  /*70f40*/  LDL.LU R131, [R1+0x5590] ;  /* 0x0055900001837983 */ /* 0x000f620000300800 */
[----:B------:R-:W-:-:S02]  /*70f50*/  IMAD.MOV.U32 R238, RZ, RZ, R154 ;  /* 0x000000ffffee7224 */ /* 0x000fc400078e009a */
[----:B------:R-:W-:Y:S01]  /*70f60*/  IMAD.MOV.U32 R239, RZ, RZ, R155 ;  /* 0x000000ffffef7224 */ /* 0x000fe200078e009b */
[----:B------:R-:W5:Y:S01]  /*70f70*/  LDL.LU R154, [R1+0x558c] ;  /* 0x00558c00019a7983 */ /* 0x000f620000300800 */
[----:B------:R-:W-:Y:S02]  /*70f80*/  IMAD.MOV.U32 R240, RZ, RZ, R147 ;  /* 0x000000fffff07224 */ /* 0x000fe400078e0093 */
[----:B------:R-:W-:Y:S01]  /*70f90*/  IMAD.MOV.U32 R241, RZ, RZ, R146 ;  /* 0x000000fffff17224 */ /* 0x000fe200078e0092 */
[----:B------:R-:W5:Y:S01]  /*70fa0*/  LDL.LU R155, [R1+0x5588] ;  /* 0x00558800019b7983 */ /* 0x000f620000300800 */
[----:B------:R-:W-:-:S03]  /*70fb0*/  IMAD.MOV.U32 R242, RZ, RZ, R139 ;  /* 0x000000fffff27224 */ /* 0x000fc600078e008b */
[----:B------:R-:W5:Y:S01]  /*70fc0*/  LDL.LU R147, [R1+0x5584] ;  /* 0x0055840001937983 */ /* 0x000f620000300800 */
[----:B------:R-:W-:Y:S01]  /*70fd0*/  IMAD.MOV.U32 R243, RZ, RZ, R138 ;  /* 0x000000fffff37224 */ /* 0x000fe200078e008a */
[----:B------:R-:W-:Y:S02]  /*70fe0*/  MOV R56, R150 ;  /* 0x0000009600387202 */ /* 0x000fe40000000f00 */
[----:B------:R-:W5:Y:S01]  /*70ff0*/  LDL.LU R146, [R1+0x5580] ;  /* 0x0055800001927983 */ /* 0x000f620000300800 */
[----:B------:R-:W-:-:S03]  /*71000*/  IMAD.MOV.U32 R57, RZ, RZ, R151 ;  /* 0x000000ffff397224 */ /* 0x000fc600078e0097 */
[----:B------:R-:W5:Y:S01]  /*71010*/  LDL.LU R139, [R1+0x557c] ;  /* 0x00557c00018b7983 */ /* 0x000f620000300800 */
[----:B------:R-:W-:-:S03]  /*71020*/  IMAD.MOV.U32 R58, RZ, RZ, R127 ;  /* 0x000000ffff3a7224 */ /* 0x000fc600078e007f */
[----:B------:R-:W5:Y:S01]  /*71030*/  LDL.LU R138, [R1+0x5578] ;  /* 0x00557800018a7983 */ /* 0x000f620000300800 */
[----:B------:R-:W-:Y:S01]  /*71040*/  HMMA.1688.F32.TF32 R32, R32, R68, R44 ;  /* 0x000000442020723c */ /* 0x000fe2000008102c */
[----:B------:R-:W-:Y:S02]  /*71050*/  IMAD.MOV.U32 R59, RZ, RZ, R126 ;  /* 0x000000ffff3b7224 */ /* 0x000fe400078e007e */
[----:B------:R-:W5:Y:S04]  /*71060*/  LDL.LU R150, [R1+0x5574] ;  /* 0x0055740001967983 */ /* 0x000f680000300800 */
[----:B------:R-:W5:Y:S04]  /*71070*/  LDL.LU R151, [R1+0x5570] ;  /* 0x0055700001977983 */ /* 0x000f680000300800 */
[----:B------:R-:W5:Y:S04]  /*71080*/  LDL.LU R127, [R1+0x556c] ;  /* 0x00556c00017f7983 */ /* 0x000f680000300800 */
[----:B------:R-:W5:Y:S01]  /*71090*/  LDL.LU R126, [R1+0x5568] ;  /* 0x00556800017e7983 */ /* 0x000f620000300800 */
[----:B--2---:R-:W-:-:S02]  /*710a0*/  IMAD.MOV.U32 R47, RZ, RZ, R135 ;  /* 0x000000ffff2f7224 */ /* 0x004fc400078e0087 */
[----:B---3--:R-:W-:Y:S02]  /*710b0*/  IMAD.MOV.U32 R46, RZ, RZ, R134 ;  /* 0x000000ffff2e7224 */ /* 0x008fe400078e0086 */
[----:B----4-:R-:W-:Y:S02]  /*710c0*/  IMAD.MOV.U32 R45, RZ, RZ, R130 ;  /* 0x000000ffff2d7224 */ /* 0x010fe400078e0082 */
[----:B-----5:R-:W-:Y:S02]  /*710d0*/  IMAD.MOV.U32 R44, RZ, RZ, R131 ;  /* 0x000000ffff2c7224 */ /* 0x020fe400078e0083 */
[----:B------:R-:W2:Y:S04]  /*710e0*/  LDL.LU R131, [R1+0x5564] ;  /* 0x0055640001837983 */ /* 0x000ea80000300800 */
[----:B------:R-:W3:Y:S04]  /*710f0*/  LDL.LU R130, [R1+0x5560] ;  /* 0x0055600001827983 */ /* 0x000ee80000300800 */
[----:B------:R-:W4:Y:S04]  /*71100*/  LDL.LU R134, [R1+0x555c] ;  /* 0x00555c0001867983 */ /* 0x000f280000300800 */
[----:B------:R-:W5:Y:S01]  /*71110*/  LDL.LU R135, [R1+0x5558] ;  /* 0x0055580001877983 */ /* 0x000f620000300800 */
[----:B------:R-:W-:-:S02]  /*71120*/  IMAD.MOV.U32 R63, RZ, RZ, R147 ;  /* 0x000000ffff3f7224 */ /* 0x000fc400078e0093 */
[----:B------:R-:W-:Y:S02]  /*71130*/  IMAD.MOV.U32 R62, RZ, RZ, R146 ;  /* 0x000000ffff3e7224 */ /* 0x000fe400078e0092 */
[----:B------:R-:W-:Y:S02]  /*71140*/  IMAD.MOV.U32 R61, RZ, RZ, R139 ;  /* 0x000000ffff3d7224 */ /* 0x000fe400078e008b */
[----:B------:R-:W-:Y:S02]  /*71150*/  IMAD.MOV.U32 R60, RZ, RZ, R138 ;  /* 0x000000ffff3c7224 */ /* 0x000fe400078e008a */
[----:B------:R-:W2:Y:S04]  /*71160*/  LDL.LU R138, [R1+0x5554] ;  /* 0x00555400018a7983 */ /* 0x000ea80000300800 */
[----:B------:R-:W3:Y:S04]  /*71170*/  LDL.LU R139, [R1+0x5550] ;  /* 0x00555000018b7983 */ /* 0x000ee80000300800 */
[----:B------:R-:W3:Y:S04]  /*71180*/  LDL.LU R146, [R1+0x554c] ;  /* 0x00554c0001927983 */ /* 0x000ee80000300800 */
[----:B------:R-:W3:Y:S01]  /*71190*/  LDL.LU R147, [R1+0x5548] ;  /* 0x0055480001937983 */ /* 0x000ee20000300800 */
[----:B----4-:R-:W-:-:S03]  /*711a0*/  MOV R64, R134 ;  /* 0x0000008600407202 */ /* 0x010fc60000000f00 */
[----:B------:R-:W4:Y:S01]  /*711b0*/  LDL.LU R134, [R1+0x5544] ;  /* 0x0055440001867983 */ /* 0x000f220000300800 */
[----:B-----5:R-:W-:-:S03]  /*711c0*/  IMAD.MOV.U32 R65, RZ, RZ, R135 ;  /* 0x000000ffff417224 */ /* 0x020fc600078e0087 */
[----:B------:R-:W5:Y:S01]  /*711d0*/  LDL.LU R135, [R1+0x5540] ;  /* 0x0055400001877983 */ /* 0x000f620000300800 */
[----:B--2---:R-:W-:-:S03]  /*711e0*/  IMAD.MOV.U32 R66, RZ, RZ, R138 ;  /* 0x000000ffff427224 */ /* 0x004fc600078e008a */
[----:B------:R-:W2:Y:S01]  /*711f0*/  LDL.LU R138, [R1+0x553c] ;  /* 0x00553c00018a7983 */ /* 0x000ea20000300800 */
[----:B---3--:R-:W-:-:S03]  /*71200*/  IMAD.MOV.U32 R67, RZ, RZ, R139 ;  /* 0x000000ffff437224 */ /* 0x008fc600078e008b */
[----:B------:R-:W2:Y:S04]  /*71210*/  LDL.LU R139, [R1+0x5538] ;  /* 0x00553800018b7983 */ /* 0x000ea80000300800 */
[----:B-1----:R-:W2:Y:S04]  /*71220*/  LDL.LU R8, [R1+0x600] ;  /* 0x0006000001087983 */ /* 0x002ea80000300800 */
[----:B------:R-:W2:Y:S01]  /*71230*/  LDL.LU R9, [R1+0x604] ;  /* 0x0006040001097983 */ /* 0x000ea20000300800 */
[----:B------:R-:W-:Y:S02]  /*71240*/  IMAD.MOV.U32 R223, RZ, RZ, R140 ;  /* 0x000000ffffdf7224 */ /* 0x000fe400078e008c */
[----:B------:R-:W-:Y:S01]  /*71250*/  IMAD.MOV.U32 R222, RZ, RZ, R141 ;  /* 0x000000ffffde7224 */ /* 0x000fe200078e008d */
[----:B------:R-:W-:Y:S01]  /*71260*/  HMMA.1688.F32.TF32 R4, R4, R68, R224 ;  /* 0x000000440404723c */ /* 0x000fe200000810e0 */
[----:B------:R-:W-:-:S02]  /*71270*/  IMAD.MOV.U32 R221, RZ, RZ, R142 ;  /* 0x000000ffffdd7224 */ /* 0x000fc400078e008e */
[----:B------:R-:W-:-:S04]  /*71280*/  IMAD.MOV.U32 R220, RZ, RZ, R143 ;  /* 0x000000ffffdc7224 */ /* 0x000fc800078e008f */
[----:B------:R-:W-:Y:S02]  /*71290*/  IMAD.MOV.U32 R227, RZ, RZ, R108 ;  /* 0x000000ffffe37224 */ /* 0x000fe400078e006c */
[----:B------:R-:W-:Y:S02]  /*712a0*/  IMAD.MOV.U32 R226, RZ, RZ, R109 ;  /* 0x000000ffffe27224 */ /* 0x000fe400078e006d */
[----:B------:R-:W-:Y:S02]  /*712b0*/  IMAD.MOV.U32 R225, RZ, RZ, R110 ;  /* 0x000000ffffe17224 */ /* 0x000fe400078e006e */
[----:B------:R-:W-:Y:S02]  /*712c0*/  IMAD.MOV.U32 R224, RZ, RZ, R111 ;  /* 0x000000ffffe07224 */ /* 0x000fe400078e006f */
[----:B------:R-:W-:Y:S02]  /*712d0*/  IMAD.MOV.U32 R48, RZ, RZ, R130 ;  /* 0x000000ffff307224 */ /* 0x000fe400078e0082 */
[----:B------:R-:W-:Y:S01]  /*712e0*/  IMAD.MOV.U32 R49, RZ, RZ, R131 ;  /* 0x000000ffff317224 */ /* 0x000fe200078e0083 */
[----:B------:R-:W-:Y:S01]  /*712f0*/  HMMA.1688.F32.TF32 R28, R28, R68, R52 ;  /* 0x000000441c1c723c */ /* 0x000fe20000081034 */
[----:B------:R-:W-:-:S02]  /*71300*/  IMAD.MOV.U32 R50, RZ, RZ, R126 ;  /* 0x000000ffff327224 */ /* 0x000fc400078e007e */
[----:B------:R-:W-:-:S04]  /*71310*/  IMAD.MOV.U32 R51, RZ, RZ, R127 ;  /* 0x000000ffff337224 */ /* 0x000fc800078e007f */
[----:B------:R-:W-:Y:S01]  /*71320*/  IMAD.MOV.U32 R52, RZ, RZ, R122 ;  /* 0x000000ffff347224 */ /* 0x000fe200078e007a */
[----:B------:R-:W-:Y:S01]  /*71330*/  MOV R54, R118 ;  /* 0x0000007600367202 */ /* 0x000fe20000000f00 */
[----:B------:R-:W-:Y:S02]  /*71340*/  IMAD.MOV.U32 R53, RZ, RZ, R123 ;  /* 0x000000ffff357224 */ /* 0x000fe400078e007b */
[----:B------:R-:W-:Y:S02]  /*71350*/  IMAD.MOV.U32 R55, RZ, RZ, R119 ;  /* 0x000000ffff377224 */ /* 0x000fe400078e0077 */
[----:B------:R-:W-:Y:S02]  /*71360*/  IMAD.MOV.U32 R228, RZ, RZ, R114 ;  /* 0x000000ffffe47224 */ /* 0x000fe400078e0072 */
[----:B------:R-:W-:Y:S02]  /*71370*/  IMAD.MOV.U32 R229, RZ, RZ, R115 ;  /* 0x000000ffffe57224 */ /* 0x000fe400078e0073 */
[----:B------:R-:W-:-:S02]  /*71380*/  IMAD.MOV.U32 R230, RZ, RZ, R106 ;  /* 0x000000ffffe67224 */ /* 0x000fc400078e006a */
[----:B------:R-:W-:Y:S02]  /*71390*/  IMAD.MOV.U32 R231, RZ, RZ, R107 ;  /* 0x000000ffffe77224 */ /* 0x000fe400078e006b */
[----:B----4-:R-:W-:Y:S02]  /*713a0*/  IMAD.MOV.U32 R10, RZ, RZ, R134 ;  /* 0x000000ffff0a7224 */ /* 0x010fe400078e0086 */
[----:B------:R-:W3:Y:S01]  /*713b0*/  LDL.LU R134, [R1+0x5534] ;  /* 0x0055340001867983 */ /* 0x000ee20000300800 */
[----:B-----5:R-:W-:-:S03]  /*713c0*/  IMAD.MOV.U32 R11, RZ, RZ, R135 ;  /* 0x000000ffff0b7224 */ /* 0x020fc600078e0087 */
[----:B------:R-:W3:Y:S04]  /*713d0*/  LDL.LU R135, [R1+0x5530] ;  /* 0x0055300001877983 */ /* 0x000ee80000300800 */
        /* <DEDUP_REMOVED lines=34> */
[----:B------:R-:W4:Y:S04]  /*71600*/  LDL.LU R126, [R1+0x5524] ;  /* 0x00552400017e7983 */ /* 0x000f280000300800 */
[----:B------:R-:W4:Y:S04]  /*71610*/  LDL.LU R127, [R1+0x5520] ;  /* 0x00552000017f7983 */ /* 0x000f280000300800 */
        /* <DEDUP_REMOVED lines=20> */
[C---:B--2---:R-:W-:Y:S11]  /*71760*/  HMMA.1688.F32.TF32 R108, R36.reuse, R106, R108 ;  /* 0x0000006a246c723c */ /* 0x044ff6000008106c */
[----:B------:R-:W-:Y:S11]  /*71770*/  @!UPT UIADD3 URZ, URZ, URZ, URZ ;  /* 0x0000003f3f3ff290 */ /* 0x000ff6000fffe03f */
[----:B------:R-:W-:Y:S01]  /*71780*/  @!UPT UIADD3 URZ, URZ, URZ, URZ ;  /* 0x0000003f3f3ff290 */ /* 0x000fe2000fffe03f */
[----:B------:R-:W-:Y:S04]  /*71790*/  STL.64 [R1+0x15b0], R108 ;  /* 0x0015b06c01007387 */ /* 0x000fe80000100a00 */
[----:B------:R1:W-:Y:S04]  /*717a0*/  STL.64 [R1+0x15b8], R110 ;  /* 0x0015b86e01007387 */ /* 0x0003e80000100a00 */
[----:B-1----:R-:W2:Y:S04]  /*717b0*/  LDL.LU.64 R110, [R1+0x54f8] ;  /* 0x0054f800016e7983 */ /* 0x002ea80000300a00 */
[----:B------:R-:W3:Y:S01]  /*717c0*/  LDL.LU.64 R108, [R1+0x54f0] ;  /* 0x0054f000016c7983 */ /* 0x000ee20000300a00 */
[C---:B------:R-:W-:Y:S08]  /*717d0*/  HMMA.1688.F32.TF32 R164, R36.reuse, R114, R164 ;  /* 0x0000007224a4723c */ /* 0x040ff000000810a4 */
[C---:B------:R-:W-:Y:S08]  /*717e0*/  HMMA.1688.F32.TF32 R160, R36.reuse, R118, R160 ;  /* 0x0000007624a0723c */ /* 0x040ff000000810a0 */
[C---:B--2---:R-:W-:Y:S11]  /*717f0*/  HMMA.1688.F32.TF32 R140, R36.reuse, R110, R140 ;  /* 0x0000006e248c723c */ /* 0x044ff6000008108c */
[----:B------:R-:W-:Y:S11]  /*71800*/  @!UPT UIADD3 URZ, URZ, URZ, URZ ;  /* 0x0000003f3f3ff290 */ /* 0x000ff6000fffe03f */
[----:B------:R-:W-:Y:S01]  /*71810*/  @!UPT UIADD3 URZ, URZ, URZ, URZ ;  /* 0x0000003f3f3ff290 */ /* 0x000fe2000fffe03f */
[----:B------:R-:W-:Y:S04]  /*71820*/  STL.64 [R1+0x1640], R140 ;  /* 0x0016408c01007387 */ /* 0x000fe80000100a00 */
[----:B------:R1:W-:Y:S04]  /*71830*/  STL.64 [R1+0x1648], R142 ;  /* 0x0016488e01007387 */ /* 0x0003e80000100a00 */
[----:B-1----:R-:W2:Y:S04]  /*71840*/  LDL.LU.64 R142, [R1+0x54e8] ;  /* 0x0054e800018e7983 */ /* 0x002ea80000300a00 */
[----:B------:R-:W2:Y:S04]  /*71850*/  LDL.LU.64 R140, [R1+0x54e0] ;  /* 0x0054e000018c7983 */ /* 0x000ea80000300a00 */
[----:B------:R-:W-:Y:S04]  /*71860*/  STL.64 [R1+0x25f0], R164 ;  /* 0x0025f0a401007387 */ /* 0x000fe80000100a00 */
[----:B------:R1:W-:Y:S04]  /*71870*/  STL.64 [R1+0x25f8], R166 ;  /* 0x0025f8a601007387 */ /* 0x0003e80000100a00 */
[----:B-1----:R-:W2:Y:S04]  /*71880*/  LDL.LU.64 R166, [R1+0x54d8] ;  /* 0x0054d80001a67983 */ /* 0x002ea80000300a00 */
[----:B------:R-:W2:Y:S04]  /*71890*/  LDL.LU.64 R164, [R1+0x54d0] ;  /* 0x0054d00001a47983 */ /* 0x000ea80000300a00 */
[----:B------:R-:W-:Y:S04]  /*718a0*/  STL.64 [R1+0x2690], R160 ;  /* 0x002690a001007387 */ /* 0x000fe80000100a00 */
[----:B------:R1:W-:Y:S04]  /*718b0*/  STL.64 [R1+0x2698], R162 ;  /* 0x002698a201007387 */ /* 0x0003e80000100a00 */
[----:B-1----:R-:W2:Y:S01]  /*718c0*/  LDL.LU.64 R162, [R1+0x54c8] ;  /* 0x0054c80001a27983 */ /* 0x002ea20000300a00 */
[C---:B-----5:R-:W-:Y:S03]  /*718d0*/  HMMA.1688.F32.TF32 R24, R36.reuse, R122, R24 ;  /* 0x0000007a2418723c */ /* 0x060fe60000081018 */
[----:B------:R-:W5:Y:S05]  /*718e0*/  LDL.LU.64 R160, [R1+0x54c0] ;  /* 0x0054c00001a07983 */ /* 0x000f6a0000300a00 */
[C---:B----4-:R-:W-:Y:S08]  /*718f0*/  HMMA.1688.F32.TF32 R20, R36.reuse, R126, R20 ;  /* 0x0000007e2414723c */ /* 0x050ff00000081014 */
[C---:B------:R-:W-:Y:S08]  /*71900*/  HMMA.1688.F32.TF32 R16, R36.reuse, R130, R16 ;  /* 0x000000822410723c */ /* 0x040ff00000081010 */
[C---:B---3--:R-:W-:Y:S08]  /*71910*/  HMMA.1688.F32.TF32 R12, R36.reuse, R134, R12 ;  /* 0x00000086240c723c */ /* 0x048ff0000008100c */
[C---:B------:R-:W-:Y:S01]  /*71920*/  HMMA.1688.F32.TF32 R8, R36.reuse, R138, R8 ;  /* 0x0000008a2408723c */ /* 0x040fe20000081008 */
        /* <DEDUP_REMOVED lines=10> */
[C---:B-1----:R-:W-:Y:S08]  /*719d0*/  HMMA.1688.F32.TF32 R12, R36.reuse, R146, R48 ;  /* 0x00000092240c723c */ /* 0x042ff00000081030 */
[C---:B---3--:R-:W-:Y:S08]  /*719e0*/  HMMA.1688.F32.TF32 R8, R36.reuse, R150, R60 ;  /* 0x000000962408723c */ /* 0x048ff0000008103c */
[C---:B--2---:R-:W-:Y:S11]  /*719f0*/  HMMA.1688.F32.TF32 R16, R36.reuse, R142, R64 ;  /* 0x0000008e2410723c */ /* 0x044ff60000081040 */
[----:B------:R-:W-:Y:S11]  /*71a00*/  @!UPT UIADD3 URZ, URZ, URZ, URZ ;  /* 0x0000003f3f3ff290 */ /* 0x000ff6000fffe03f */
[----:B------:R-:W-:Y:S01]  /*71a10*/  @!UPT UIADD3 URZ, URZ, URZ, URZ ;  /* 0x0000003f3f3ff290 */ /* 0x000fe2000fffe03f */
[----:B------:R-:W-:Y:S04]  /*71a20*/  STL.64 [R1+0x29d0], R16 ;  /* 0x0029d01001007387 */ /* 0x000fe80000100a00 */
[----:B------:R1:W-:Y:S04]  /*71a30*/  STL.64 [R1+0x29d8], R18 ;  /* 0x0029d81201007387 */ /* 0x0003e80000100a00 */
[----:B------:R-:W-:Y:S04]  /*71a40*/  STL.64 [R1+0x2a40], R12 ;  /* 0x002a400c01007387 */ /* 0x000fe80000100a00 */
[----:B------:R2:W-:Y:S01]  /*71a50*/  STL.64 [R1+0x2a48], R14 ;  /* 0x002a480e01007387 */ /* 0x0005e20000100a00 */
[C---:B-1----:R-:W-:Y:S03]  /*71a60*/  HMMA.1688.F32.TF32 R16, R36.reuse, R154, R44 ;  /* 0x0000009a2410723c */ /* 0x042fe6000008102c */
[----:B------:R-:W-:Y:S04]  /*71a70*/  STL.64 [R1+0x2ab0], R8 ;  /* 0x002ab00801007387 */ /* 0x000fe80000100a00 */
[----:B------:R1:W-:Y:S01]  /*71a80*/  STL.64 [R1+0x2ab8], R10 ;  /* 0x002ab80a01007387 */ /* 0x0003e20000100a00 */
[C---:B--2---:R-:W-:Y:S08]  /*71a90*/  HMMA.1688.F32.TF32 R12, R36.reuse, R158, R56 ;  /* 0x0000009e240c723c */ /* 0x044ff00000081038 */
[C---:B-1----:R-:W-:Y:S07]  /*71aa0*/  HMMA.1688.F32.TF32 R8, R36.reuse, R162, R52 ;  /* 0x000000a22408723c */ /* 0x042fee0000081034 */
        /* <DEDUP_REMOVED lines=25> */
[----:B--2---:R-:W-:Y:S08]  /*71c40*/  HMMA.1688.F32.TF32 R12, R36, R70, R4 ;  /* 0x00000046240c723c */ /* 0x004ff00000081004 */
[C---:B-1----:R-:W-:Y:S08]  /*71c50*/  HMMA.1688.F32.TF32 R8, R40.reuse, R74, R216 ;  /* 0x0000004a2808723c */ /* 0x042ff000000810d8 */
[C---:B------:R-:W-:Y:S01]  /*71c60*/  HMMA.1688.F32.TF32 R4, R40.reuse, R78, R204 ;  /* 0x0000004e2804723c */ /* 0x040fe200000810cc */
[----:B------:R-:W-:Y:S04]  /*71c70*/  STL.64 [R1+0x2d30], R16 ;  /* 0x002d301001007387 */ /* 0x000fe80000100a00 */
[----:B------:R-:W-:Y:S04]  /*71c80*/  STL.64 [R1+0x2d38], R18 ;  /* 0x002d381201007387 */ /* 0x000fe80000100a00 */
        /* <DEDUP_REMOVED lines=17> */
[----:B-1----:R-:W-:Y:S07]  /*71da0*/  HMMA.1688.F32.TF32 R4, R40, R102, R248 ;  /* 0x000000662804723c */ /* 0x002fee00000810f8 */
[----:B------:R-:W-:Y:S04]  /*71db0*/  STL.64 [R1+0x1230], R12 ;  /* 0x0012300c01007387 */ /* 0x000fe80000100a00 */
[----:B------:R-:W-:Y:S04]  /*71dc0*/  STL.64 [R1+0x1238], R14 ;  /* 0x0012380e01007387 */ /* 0x000fe80000100a00 */
[----:B------:R-:W2:Y:S04]  /*71dd0*/  LDL.LU R188, [R1+0xda0] ;  /* 0x000da00001bc7983 */ /* 0x000ea80000300800 */
[----:B------:R1:W-:Y:S04]  /*71de0*/  STL.64 [R1+0x1340], R8 ;  /* 0x0013400801007387 */ /* 0x0003e80000100a00 */
[----:B------:R3:W-:Y:S04]  /*71df0*/  STL.64 [R1+0x1348], R10 ;  /* 0x0013480a01007387 */ /* 0x0007e80000100a00 */
[----:B------:R4:W-:Y:S04]  /*71e00*/  STL.64 [R1+0x1350], R4 ;  /* 0x0013500401007387 */ /* 0x0009e80000100a00 */
[----:B------:R1:W-:Y:S04]  /*71e10*/  STL.64 [R1+0x1358], R6 ;  /* 0x0013580601007387 */ /* 0x0003e80000100a00 */
        /* <DEDUP_REMOVED lines=43> */
[----:B-1----:R-:W2:Y:S04]  /*720d0*/  LDL.LU R8, [R1+0x3e0] ;  /* 0x0003e00001087983 */ /* 0x002ea80000300800 */
[----:B------:R-:W2:Y:S04]  /*720e0*/  LDL.LU R9, [R1+0x3e4] ;  /* 0x0003e40001097983 */ /* 0x000ea80000300800 */
[----:B---3--:R-:W2:Y:S04]  /*720f0*/  LDL.LU R10, [R1+0x3e8] ;  /* 0x0003e800010a7983 */ /* 0x008ea80000300800 */
[----:B------:R-:W2:Y:S04]  /*72100*/  LDL.LU R11, [R1+0x3ec] ;  /* 0x0003ec00010b7983 */ /* 0x000ea80000300800 */
[----:B------:R-:W3:Y:S04]  /*72110*/  LDL.LU R16, [R1+0x460] ;  /* 0x0004600001107983 */ /* 0x000ee80000300800 */
[----:B------:R-:W3:Y:S04]  /*72120*/  LDL.LU R17, [R1+0x464] ;  /* 0x0004640001117983 */ /* 0x000ee80000300800 */
[----:B------:R-:W3:Y:S04]  /*72130*/  LDL.LU R18, [R1+0x468] ;  /* 0x0004680001127983 */ /* 0x000ee80000300800 */
[----:B------:R-:W3:Y:S04]  /*72140*/  LDL.LU R19, [R1+0x46c] ;  /* 0x00046c0001137983 */ /* 0x000ee80000300800 */
[----:B------:R-:W2:Y:S04]  /*72150*/  LDL.LU R212, [R1+0x560] ;  /* 0x0005600001d47983 */ /* 0x000ea80000300800 */
[----:B------:R-:W2:Y:S04]  /*72160*/  LDL.LU R213, [R1+0x564] ;  /* 0x0005640001d57983 */ /* 0x000ea80000300800 */
[----:B------:R-:W2:Y:S04]  /*72170*/  LDL.LU R214, [R1+0x568] ;  /* 0x0005680001d67983 */ /* 0x000ea80000300800 */
[----:B------:R-:W2:Y:S04]  /*72180*/  LDL.LU R215, [R1+0x56c] ;  /* 0x00056c0001d77983 */ /* 0x000ea80000300800 */
[----:B----4-:R-:W4:Y:S04]  /*72190*/  LDL.LU R4, [R1+0x5e0] ;  /* 0x0005e00001047983 */ /* 0x010f280000300800 */
        /* <DEDUP_REMOVED lines=43> */
[----:B------:R-:W-:Y:S01]  /*72450*/  IMAD.MOV.U32 R236, RZ, RZ, R173 ;  /* 0x000000ffffec7224 */ /* 0x000fe200078e00ad */
[----:B------:R-:W-:Y:S01]  /*72460*/  MOV R238, R165 ;  /* 0x000000a500ee7202 */ /* 0x000fe20000000f00 */
[----:B------:R-:W-:Y:S01]  /*72470*/  IMAD.MOV.U32 R237, RZ, RZ, R164 ;  /* 0x000000ffffed7224 */ /* 0x000fe200078e00a4 */
        /* <DEDUP_REMOVED lines=17> */
[C---:B--2---:R-:W-:Y:S08]  /*72590*/  HMMA.1688.F32.TF32 R220, R40.reuse, R126, R220 ;  /* 0x0000007e28dc723c */ /* 0x044ff000000810dc */
[C---:B---3--:R-:W-:Y:S08]  /*725a0*/  HMMA.1688.F32.TF32 R228, R40.reuse, R122, R228 ;  /* 0x0000007a28e4723c */ /* 0x048ff000000810e4 */
[C---:B----4-:R-:W-:Y:S08]  /*725b0*/  HMMA.1688.F32.TF32 R44, R40.reuse, R118, R44 ;  /* 0x00000076282c723c */ /* 0x050ff0000008102c */
[C---:B-----5:R-:W-:Y:S08]  /*725c0*/  HMMA.1688.F32.TF32 R12, R40.reuse, R110, R12 ;  /* 0x0000006e280c723c */ /* 0x060ff0000008100c */
[C---:B------:R-:W-:Y:S08]  /*725d0*/  HMMA.1688.F32.TF32 R20, R40.reuse, R106, R20 ;  /* 0x0000006a2814723c */ /* 0x040ff00000081014 */
[C---:B------:R-:W-:Y:S11]  /*725e0*/  HMMA.1688.F32.TF32 R48, R40.reuse, R114, R48 ;  /* 0x000000722830723c */ /* 0x040ff60000081030 */
[----:B------:R-:W-:Y:S04]  /*725f0*/  @!UPT UIADD3 URZ, URZ, URZ, URZ ;  /* 0x0000003f3f3ff290 */ /* 0x000fe8000fffe03f */
[----:B------:R-:W-:Y:S04]  /*72600*/  STL.64 [R1+0x14b0], R20 ;  /* 0x0014b01401007387 */ /* 0x000fe80000100a00 */
[----:B------:R1:W-:Y:S01]  /*72610*/  STL.64 [R1+0x14b8], R22 ;  /* 0x0014b81601007387 */ /* 0x0003e20000100a00 */
[C---:B------:R-:W-:Y:S03]  /*72620*/  HMMA.1688.F32.TF32 R244, R40.reuse, R130, R244 ;  /* 0x0000008228f4723c */ /* 0x040fe600000810f4 */
[----:B-1----:R-:W2:Y:S04]  /*72630*/  LDL.LU.64 R22, [R1+0x5498] ;  /* 0x0054980001167983 */ /* 0x002ea80000300a00 */
[----:B------:R-:W2:Y:S04]  /*72640*/  LDL.LU.64 R20, [R1+0x5490] ;  /* 0x0054900001147983 */ /* 0x000ea80000300a00 */
[----:B------:R-:W-:Y:S04]  /*72650*/  STL.64 [R1+0x14f0], R12 ;  /* 0x0014f00c01007387 */ /* 0x000fe80000100a00 */
[----:B------:R1:W-:Y:S04]  /*72660*/  STL.64 [R1+0x14f8], R14 ;  /* 0x0014f80e01007387 */ /* 0x0003e80000100a00 */
[----:B-1----:R-:W3:Y:S04]  /*72670*/  LDL.LU.64 R14, [R1+0x5488] ;  /* 0x00548800010e7983 */ /* 0x002ee80000300a00 */
[----:B------:R-:W3:Y:S04]  /*72680*/  LDL.LU.64 R12, [R1+0x5480] ;  /* 0x00548000010c7983 */ /* 0x000ee80000300a00 */
[----:B------:R-:W-:Y:S04]  /*72690*/  STL.64 [R1+0x15e0], R48 ;  /* 0x0015e03001007387 */ /* 0x000fe80000100a00 */
[----:B------:R1:W-:Y:S04]  /*726a0*/  STL.64 [R1+0x15e8], R50 ;  /* 0x0015e83201007387 */ /* 0x0003e80000100a00 */
[----:B-1----:R-:W4:Y:S04]  /*726b0*/  LDL.LU.64 R50, [R1+0x5478] ;  /* 0x0054780001327983 */ /* 0x002f280000300a00 */
[----:B------:R-:W4:Y:S04]  /*726c0*/  LDL.LU.64 R48, [R1+0x5470] ;  /* 0x0054700001307983 */ /* 0x000f280000300a00 */
[----:B------:R-:W-:Y:S04]  /*726d0*/  STL.64 [R1+0x2550], R44 ;  /* 0x0025502c01007387 */ /* 0x000fe80000100a00 */
[----:B------:R1:W-:Y:S04]  /*726e0*/  STL.64 [R1+0x2558], R46 ;  /* 0x0025582e01007387 */ /* 0x0003e80000100a00 */
[----:B-1----:R-:W5:Y:S04]  /*726f0*/  LDL.LU.64 R46, [R1+0x5468] ;  /* 0x00546800012e7983 */ /* 0x002f680000300a00 */
[----:B------:R-:W5:Y:S04]  /*72700*/  LDL.LU.64 R44, [R1+0x5460] ;  /* 0x00546000012c7983 */ /* 0x000f680000300a00 */
        /* <DEDUP_REMOVED lines=10> */
[----:B-1----:R-:W4:Y:S04]  /*727b0*/  LDL.LU.64 R246, [R1+0x5438] ;  /* 0x0054380001f67983 */ /* 0x002f280000300a00 */
[----:B------:R-:W4:Y:S01]  /*727c0*/  LDL.LU.64 R244, [R1+0x5430] ;  /* 0x0054300001f47983 */ /* 0x000f220000300a00 */
[C---:B------:R-:W-:Y:S11]  /*727d0*/  HMMA.1688.F32.TF32 R36, R40.reuse, R134, R36 ;  /* 0x000000862824723c */ /* 0x040ff60000081024 */
[----:B------:R-:W-:Y:S11]  /*727e0*/  @!UPT UIADD3 URZ, URZ, URZ, URZ ;  /* 0x0000003f3f3ff290 */ /* 0x000ff6000fffe03f */
[----:B------:R-:W-:Y:S01]  /*727f0*/  @!UPT UIADD3 URZ, URZ, URZ, URZ ;  /* 0x0000003f3f3ff290 */ /* 0x000fe2000fffe03f */
[----:B------:R-:W-:Y:S04]  /*72800*/  STL.64 [R1+0x27d0], R36 ;  /* 0x0027d02401007387 */ /* 0x000fe80000100a00 */
[----:B------:R1:W-:Y:S02]  /*72810*/  STL.64 [R1+0x27d8], R38 ;  /* 0x0027d82601007387 */ /* 0x0003e40000100a00 */
[C---:B-1----:R-:W-:Y:S08]  /*72820*/  HMMA.1688.F32.TF32 R36, R40.reuse, R138, R4 ;  /* 0x0000008a2824723c */ /* 0x042ff00000081004 */
[C---:B------:R-:W-:Y:S11]  /*72830*/  HMMA.1688.F32.TF32 R4, R40.reuse, R142, R212 ;  /* 0x0000008e2804723c */ /* 0x040ff600000810d4 */
[----:B------:R-:W-:Y:S04]  /*72840*/  @!UPT UIADD3 URZ, URZ, URZ, URZ ;  /* 0x0000003f3f3ff290 */ /* 0x000fe8000fffe03f */
[----:B------:R-:W-:Y:S04]  /*72850*/  STL.64 [R1+0x2850], R36 ;  /* 0x0028502401007387 */ /* 0x000fe80000100a00 */
[----:B------:R1:W-:Y:S04]  /*72860*/  STL.64 [R1+0x2858], R38 ;  /* 0x0028582601007387 */ /* 0x0003e80000100a00 */
[----:B------:R-:W-:Y:S04]  /*72870*/  STL.64 [R1+0x2910], R4 ;  /* 0x0029100401007387 */ /* 0x000fe80000100a00 */
[----:B------:R1:W-:Y:S02]  /*72880*/  STL.64 [R1+0x2918], R6 ;  /* 0x0029180601007387 */ /* 0x0003e40000100a00 */
[C---:B-1----:R-:W-:Y:S08]  /*72890*/  HMMA.1688.F32.TF32 R36, R40.reuse, R146, R24 ;  /* 0x000000922824723c */ /* 0x042ff00000081018 */
[C---:B------:R-:W-:Y:S08]  /*728a0*/  HMMA.1688.F32.TF32 R24, R40.reuse, R150, R16 ;  /* 0x000000962818723c */ /* 0x040ff00000081010 */
[C---:B------:R-:W-:Y:S07]  /*728b0*/  HMMA.1688.F32.TF32 R4, R40.reuse, R154, R8 ;  /* 0x0000009a2804723c */ /* 0x040fee0000081008 */
[----:B------:R-:W-:Y:S01]  /*728c0*/  STL.64 [R1+0x2980], R36 ;  /* 0x0029802401007387 */ /* 0x000fe20000100a00 */
[C---:B------:R-:W-:Y:S03]  /*728d0*/  HMMA.1688.F32.TF32 R16, R40.reuse, R158, R64 ;  /* 0x0000009e2810723c */ /* 0x040fe60000081040 */
[----:B------:R-:W-:Y:S04]  /*728e0*/  STL.64 [R1+0x2988], R38 ;  /* 0x0029882601007387 */ /* 0x000fe80000100a00 */
[----:B------:R-:W-:Y:S01]  /*728f0*/  STL.64 [R1+0x29f0], R24 ;  /* 0x0029f01801007387 */ /* 0x000fe20000100a00 */
[C---:B------:R-:W-:Y:S03]  /*72900*/  HMMA.1688.F32.TF32 R8, R40.reuse, R162, R60 ;  /* 0x000000a22808723c */ /* 0x040fe6000008103c */
[----:B------:R-:W-:Y:S04]  /*72910*/  STL.64 [R1+0x29f8], R26 ;  /* 0x0029f81a01007387 */ /* 0x000fe80000100a00 */
[----:B------:R-:W-:Y:S04]  /*72920*/  STL.64 [R1+0x2a60], R4 ;  /* 0x002a600401007387 */ /* 0x000fe80000100a00 */
[----:B------:R1:W-:Y:S02]  /*72930*/  STL.64 [R1+0x2a68], R6 ;  /* 0x002a680601007387 */ /* 0x0003e40000100a00 */
[C---:B-1----:R-:W-:Y:S02]  /*72940*/  HMMA.1688.F32.TF32 R4, R40.reuse, R166, R56 ;  /* 0x000000a62804723c */ /* 0x042fe40000081038 */
[----:B------:R-:W-:Y:S04]  /*72950*/  STL.64 [R1+0x2ad0], R16 ;  /* 0x002ad01001007387 */ /* 0x000fe80000100a00 */
[----:B------:R1:W-:Y:S04]  /*72960*/  STL.64 [R1+0x2ad8], R18 ;  /* 0x002ad81201007387 */ /* 0x0003e80000100a00 */
[----:B------:R-:W-:Y:S04]  /*72970*/  STL.64 [R1+0x2b40], R8 ;  /* 0x002b400801007387 */ /* 0x000fe80000100a00 */
[----:B------:R1:W-:Y:S02]  /*72980*/  STL.64 [R1+0x2b48], R10 ;  /* 0x002b480a01007387 */ /* 0x0003e40000100a00 */
[C---:B-1----:R-:W-:Y:S07]  /*72990*/  HMMA.1688.F32.TF32 R16, R40.reuse, R170, R52 ;  /* 0x000000aa2810723c */ /* 0x042fee0000081034 */
[----:B------:R-:W-:Y:S01]  /*729a0*/  STL.64 [R1+0x2b90], R4 ;  /* 0x002b900401007387 */ /* 0x000fe20000100a00 */
[C---:B------:R-:W-:Y:S03]  /*729b0*/  HMMA.1688.F32.TF32 R8, R40.reuse, R174, R240 ;  /* 0x000000ae2808723c */ /* 0x040fe600000810f0 */
[----:B------:R1:W-:Y:S05]  /*729c0*/  STL.64 [R1+0x2b98], R6 ;  /* 0x002b980601007387 */ /* 0x0003ea0000100a00 */
[C---:B-1----:R-:W-:Y:S07]  /*729d0*/  HMMA.1688.F32.TF32 R4, R40.reuse, R178, R236 ;  /* 0x000000b22804723c */ /* 0x042fee00000810ec */
[----:B------:R-:W-:Y:S04]  /*729e0*/  STL.64 [R1+0x2be0], R16 ;  /* 0x002be01001007387 */ /* 0x000fe80000100a00 */
[----:B------:R1:W-:Y:S04]  /*729f0*/  STL.64 [R1+0x2be8], R18 ;  /* 0x002be81201007387 */ /* 0x0003e80000100a00 */
[----:B------:R-:W-:Y:S04]  /*72a00*/  STL.64 [R1+0x2c20], R8 ;  /* 0x002c200801007387 */ /* 0x000fe80000100a00 */
[----:B------:R-:W-:Y:S01]  /*72a10*/  STL.64 [R1+0x2c28], R10 ;  /* 0x002c280a01007387 */ /* 0x000fe20000100a00 */
[C---:B-1----:R-:W-:Y:S03]  /*72a20*/  HMMA.1688.F32.TF32 R16, R40.reuse, R182, R232 ;  /* 0x000000b62810723c */ /* 0x042fe600000810e8 */
[----:B------:R-:W-:Y:S04]  /*72a30*/  STL.64 [R1+0x2c60], R4 ;  /* 0x002c600401007387 */ /* 0x000fe80000100a00 */
[----:B------:R2:W-:Y:S01]  /*72a40*/  STL.64 [R1+0x2c68], R6 ;  /* 0x002c680601007387 */ /* 0x0005e20000100a00 */
[C---:B---3--:R-:W-:Y:S11]  /*72a50*/  HMMA.1688.F32.TF32 R12, R40.reuse, R70, R12 ;  /* 0x00000046280c723c */ /* 0x048ff6000008100c */
[----:B------:R-:W-:Y:S04]  /*72a60*/  @!UPT UIADD3 URZ, URZ, URZ, URZ ;  /* 0x0000003f3f3ff290 */ /* 0x000fe8000fffe03f */
[----:B------:R-:W-:Y:S04]  /*72a70*/  STL.64 [R1+0x2ca0], R16 ;  /* 0x002ca01001007387 */ /* 0x000fe80000100a00 */
[----:B------:R-:W-:Y:S01]  /*72a80*/  STL.64 [R1+0x2ca8], R18 ;  /* 0x002ca81201007387 */ /* 0x000fe20000100a00 */
[C---:B--2---:R-:W-:Y:S08]  /*72a90*/  HMMA.1688.F32.TF32 R4, R40.reuse, R210, R220 ;  /* 0x000000d22804723c */ /* 0x044ff000000810dc */
[----:B----4-:R-:W-:Y:S11]  /*72aa0*/  HMMA.1688.F32.TF32 R8, R40, R186, R244 ;  /* 0x000000ba2808723c */ /* 0x010ff600000810f4 */
[----:B------:R-:W-:Y:S11]  /*72ab0*/  @!UPT UIADD3 URZ, URZ, URZ, URZ ;  /* 0x0000003f3f3ff290 */ /* 0x000ff6000fffe03f */
[----:B------:R-:W-:Y:S01]  /*72ac0*/  @!UPT UIADD3 URZ, URZ, URZ, URZ ;  /* 0x0000003f3f3ff290 */ /* 0x000fe2000fffe03f */
[----:B------:R-:W-:Y:S04]  /*72ad0*/  STL.64 [R1+0x2cd0], R8 ;  /* 0x002cd00801007387 */ /* 0x000fe80000100a00 */
[----:B------:R5:W-:Y:S04]  /*72ae0*/  STL.64 [R1+0x2cd8], R10 ;  /* 0x002cd80a01007387 */ /* 0x000be80000100a00 */
[----:B------:R-:W-:Y:S04]  /*72af0*/  STL.64 [R1+0x2d00], R4 ;  /* 0x002d000401007387 */ /* 0x000fe80000100a00 */
[----:B------:R1:W-:Y:S01]  /*72b00*/  STL.64 [R1+0x2d08], R6 ;  /* 0x002d080601007387 */ /* 0x0003e20000100a00 */
[C---:B-----5:R-:W-:Y:S08]  /*72b10*/  HMMA.1688.F32.TF32 R8, R44.reuse, R74, R224 ;  /* 0x0000004a2c08723c */ /* 0x060ff000000810e0 */
[C---:B-1----:R-:W-:Y:S01]  /*72b20*/  HMMA.1688.F32.TF32 R4, R44.reuse, R78, R216 ;  /* 0x0000004e2c04723c */ /* 0x042fe200000810d8 */
        /* <DEDUP_REMOVED lines=8> */
[C---:B--2---:R-:W-:Y:S03]  /*72bb0*/  HMMA.1688.F32.TF32 R4, R44.reuse, R90, R196 ;  /* 0x0000005a2c04723c */ /* 0x044fe600000810c4 */
[----:B------:R-:W-:Y:S04]  /*72bc0*/  STL.64 [R1+0xf20], R12 ;  /* 0x000f200c01007387 */ /* 0x000fe80000100a00 */
[----:B------:R1:W-:Y:S08]  /*72bd0*/  STL.64 [R1+0xf28], R14 ;  /* 0x000f280e01007387 */ /* 0x0003f00000100a00 */
        /* <DEDUP_REMOVED lines=35> */
[----:B------:R-:W3:Y:S04]  /*72e10*/  LDL.LU R3, [R1+0x541c] ;  /* 0x00541c0001037983 */ /* 0x000ee80000300800 */
[----:B------:R-:W4:Y:S01]  /*72e20*/  LDL.LU R2, [R1+0x5418] ;  /* 0x0054180001027983 */ /* 0x000f220000300800 */
[----:B------:R-:W-:-:S02]  /*72e30*/  IMAD.MOV.U32 R226, RZ, RZ, R133 ;  /* 0x000000ffffe27224 */ /* 0x000fc400078e0085 */
        /* <DEDUP_REMOVED lines=8> */
[----:B----4-:R-:W-:-:S03]  /*72ec0*/  MOV R235, R2 ;  /* 0x0000000200eb7202 */ /* 0x010fc60000000f00 */
        /* <DEDUP_REMOVED lines=17> */
[----:B-1----:R-:W4:Y:S04]  /*72fe0*/  LDL.LU R8, [R1+0x4c0] ;  /* 0x0004c00001087983 */ /* 0x002f280000300800 */
        /* <DEDUP_REMOVED lines=13> */
[----:B-----5:R-:W5:Y:S04]  /*730c0*/  LDL.LU R6, [R1+0x6c8] ;  /* 0x0006c80001067983 */ /* 0x020f680000300800 */
        /* <DEDUP_REMOVED lines=35> */
[----:B---3--:R-:W-:Y:S02]  /*73300*/  IMAD.MOV.U32 R238, RZ, RZ, R3 ;  /* 0x000000ffffee7224 */ /* 0x008fe400078e0003 */
[----:B----4-:R-:W-:Y:S02]  /*73310*/  IMAD.MOV.U32 R237, RZ, RZ, R2 ;  /* 0x000000ffffed7224 */ /* 0x010fe400078e0002 */
[----:B------:R-:W2:Y:S04]  /*73320*/  LDL.LU R2, [R1+0x5400] ;  /* 0x0054000001027983 */ /* 0x000ea80000300800 */
[----:B------:R-:W3:Y:S04]  /*73330*/  LDL.LU R3, [R1+0x53fc] ;  /* 0x0053fc0001037983 */ /* 0x000ee80000300800 */
[----:B------:R-:W4:Y:S04]  /*73340*/  LDL.LU R252, [R1+0x53f8] ;  /* 0x0053f80001fc7983 */ /* 0x000f280000300800 */
[----:B------:R-:W4:Y:S04]  /*73350*/  LDL.LU R204, [R1+0x1660] ;  /* 0x0016600001cc7983 */ /* 0x000f280000300800 */
[----:B------:R-:W4:Y:S04]  /*73360*/  LDL.LU R205, [R1+0x1664] ;  /* 0x0016640001cd7983 */ /* 0x000f280000300800 */
[----:B------:R-:W4:Y:S04]  /*73370*/  LDL.LU R206, [R1+0x1668] ;  /* 0x0016680001ce7983 */ /* 0x000f280000300800 */
[----:B------:R-:W4:Y:S04]  /*73380*/  LDL.LU R207, [R1+0x166c] ;  /* 0x00166c0001cf7983 */ /* 0x000f280000300800 */
[----:B------:R-:W4:Y:S01]  /*73390*/  LDL.LU R200, [R1+0x13f0] ;  /* 0x0013f00001c87983 */ /* 0x000f220000300800 */
[----:B-----5:R-:W-:Y:S11]  /*733a0*/  HMMA.1688.F32.TF32 R192, R44, R106, R192 ;  /* 0x0000006a2cc0723c */ /* 0x020ff600000810c0 */
[----:B------:R-:W-:Y:S11]  /*733b0*/  @!UPT UIADD3 URZ, URZ, URZ, URZ ;  /* 0x0000003f3f3ff290 */ /* 0x000ff6000fffe03f */
[----:B------:R-:W-:Y:S01]  /*733c0*/  @!UPT UIADD3 URZ, URZ, URZ, URZ ;  /* 0x0000003f3f3ff290 */ /* 0x000fe2000fffe03f */
[----:B------:R1:W-:Y:S01]  /*733d0*/  STL [R1+0x1320], R192 ;  /* 0x001320c001007387 */ /* 0x0003e20000100800 */
[----:B--2---:R-:W-:Y:S02]  /*733e0*/  IMAD.MOV.U32 R203, RZ, RZ, R2 ;  /* 0x000000ffffcb7224 */ /* 0x004fe400078e0002 */
[----:B------:R-:W-:Y:S02]  /*733f0*/  IMAD.MOV.U32 R2, RZ, RZ, R195 ;  /* 0x000000ffff027224 */ /* 0x000fe400078e00c3 */
[----:B---3--:R-:W-:Y:S02]  /*73400*/  IMAD.MOV.U32 R202, RZ, RZ, R3 ;  /* 0x000000ffffca7224 */ /* 0x008fe400078e0003 */
[----:B------:R-:W-:Y:S02]  /*73410*/  IMAD.MOV.U32 R3, RZ, RZ, R194 ;  /* 0x000000ffff037224 */ /* 0x000fe400078e00c2 */
[----:B----4-:R-:W-:Y:S01]  /*73420*/  IMAD.MOV.U32 R201, RZ, RZ, R252 ;  /* 0x000000ffffc97224 */ /* 0x010fe200078e00fc */
[----:B------:R-:W2:Y:S01]  /*73430*/  LDL.LU.64 R194, [R1+0x53f0] ;  /* 0x0053f00001c27983 */ /* 0x000ea20000300a00 */
[----:B------:R-:W-:-:S03]  /*73440*/  IMAD.MOV.U32 R252, RZ, RZ, R193 ;  /* 0x000000fffffc7224 */ /* 0x000fc600078e00c1 */
[----:B-1----:R-:W2:Y:S01]  /*73450*/  LDL.LU.64 R192, [R1+0x53e8] ;  /* 0x0053e80001c07983 */ /* 0x002ea20000300a00 */
[C---:B------:R-:W-:Y:S08]  /*73460*/  HMMA.1688.F32.TF32 R40, R44.reuse, R110, R40 ;  /* 0x0000006e2c28723c */ /* 0x040ff00000081028 */
[C---:B------:R-:W-:Y:S01]  /*73470*/  HMMA.1688.F32.TF32 R12, R44.reuse, R114, R12 ;  /* 0x000000722c0c723c */ /* 0x040fe2000008100c */
[----:B------:R-:W-:Y:S04]  /*73480*/  STL [R1+0x5048], R3 ;  /* 0x0050480301007387 */ /* 0x000fe80000100800 */
[----:B------:R-:W-:Y:S04]  /*73490*/  STL [R1+0x5044], R252 ;  /* 0x005044fc01007387 */ /* 0x000fe80000100800 */
[----:B------:R-:W-:Y:S06]  /*734a0*/  STL [R1+0x5040], R2 ;  /* 0x0050400201007387 */ /* 0x000fec0000100800 */
[----:B------:R-:W-:Y:S04]  /*734b0*/  STL.64 [R1+0x1330], R40 ;  /* 0x0013302801007387 */ /* 0x000fe80000100a00 */
[----:B------:R1:W-:Y:S04]  /*734c0*/  STL.64 [R1+0x1338], R42 ;  /* 0x0013382a01007387 */ /* 0x0003e80000100a00 */
[----:B------:R-:W-:Y:S04]  /*734d0*/  STL.64 [R1+0x14a0], R12 ;  /* 0x0014a00c01007387 */ /* 0x000fe80000100a00 */
[----:B------:R3:W-:Y:S01]  /*734e0*/  STL.64 [R1+0x14a8], R14 ;  /* 0x0014a80e01007387 */ /* 0x0007e20000100a00 */
[C---:B-1----:R-:W-:Y:S08]  /*734f0*/  HMMA.1688.F32.TF32 R40, R44.reuse, R118, R220 ;  /* 0x000000762c28723c */ /* 0x042ff000000810dc */
[C---:B---3--:R-:W-:Y:S08]  /*73500*/  HMMA.1688.F32.TF32 R12, R44.reuse, R122, R244 ;  /* 0x0000007a2c0c723c */ /* 0x048ff000000810f4 */
[C---:B------:R-:W-:Y:S08]  /*73510*/  HMMA.1688.F32.TF32 R36, R44.reuse, R126, R36 ;  /* 0x0000007e2c24723c */ /* 0x040ff00000081024 */
[C---:B------:R-:W-:Y:S01]  /*73520*/  HMMA.1688.F32.TF32 R4, R44.reuse, R130, R4 ;  /* 0x000000822c04723c */ /* 0x040fe20000081004 */
[----:B------:R-:W-:Y:S04]  /*73530*/  STL.64 [R1+0x1530], R40 ;  /* 0x0015302801007387 */ /* 0x000fe80000100a00 */
[----:B------:R-:W-:Y:S04]  /*73540*/  STL.64 [R1+0x1538], R42 ;  /* 0x0015382a01007387 */ /* 0x000fe80000100a00 */
[----:B------:R-:W-:Y:S04]  /*73550*/  STL.64 [R1+0x15f0], R12 ;  /* 0x0015f00c01007387 */ /* 0x000fe80000100a00 */
[----:B------:R1:W-:Y:S01]  /*73560*/  STL.64 [R1+0x15f8], R14 ;  /* 0x0015f80e01007387 */ /* 0x0003e20000100a00 */
[C---:B------:R-:W-:Y:S03]  /*73570*/  HMMA.1688.F32.TF32 R24, R44.reuse, R138, R24 ;  /* 0x0000008a2c18723c */ /* 0x040fe60000081018 */
[----:B------:R-:W-:Y:S04]  /*73580*/  STL.64 [R1+0x2570], R36 ;  /* 0x0025702401007387 */ /* 0x000fe80000100a00 */
[----:B------:R-:W-:Y:S01]  /*73590*/  STL.64 [R1+0x2578], R38 ;  /* 0x0025782601007387 */ /* 0x000fe20000100a00 */
[C---:B-1----:R-:W-:Y:S03]  /*735a0*/  HMMA.1688.F32.TF32 R12, R44.reuse, R134, R212 ;  /* 0x000000862c0c723c */ /* 0x042fe600000810d4 */
[----:B------:R-:W-:Y:S04]  /*735b0*/  STL.64 [R1+0x2650], R4 ;  /* 0x0026500401007387 */ /* 0x000fe80000100a00 */
[----:B------:R1:W-:Y:S02]  /*735c0*/  STL.64 [R1+0x2658], R6 ;  /* 0x0026580601007387 */ /* 0x0003e40000100a00 */
[C---:B-1----:R-:W-:Y:S11]  /*735d0*/  HMMA.1688.F32.TF32 R4, R44.reuse, R142, R16 ;  /* 0x0000008e2c04723c */ /* 0x042ff60000081010 */
[----:B------:R-:W-:Y:S03]  /*735e0*/  @!UPT UIADD3 URZ, URZ, URZ, URZ ;  /* 0x0000003f3f3ff290 */ /* 0x000fe6000fffe03f */
[----:B------:R-:W-:Y:S04]  /*735f0*/  STL.64 [R1+0x26f0], R12 ;  /* 0x0026f00c01007387 */ /* 0x000fe80000100a00 */
[----:B------:R1:W-:Y:S04]  /*73600*/  STL.64 [R1+0x26f8], R14 ;  /* 0x0026f80e01007387 */ /* 0x0003e80000100a00 */
[----:B------:R-:W-:Y:S04]  /*73610*/  STL.64 [R1+0x2770], R24 ;  /* 0x0027701801007387 */ /* 0x000fe80000100a00 */
[----:B------:R-:W-:Y:S01]  /*73620*/  STL.64 [R1+0x2778], R26 ;  /* 0x0027781a01007387 */ /* 0x000fe20000100a00 */
[C---:B-1----:R-:W-:Y:S03]  /*73630*/  HMMA.1688.F32.TF32 R12, R44.reuse, R146, R8 ;  /* 0x000000922c0c723c */ /* 0x042fe60000081008 */
[----:B------:R-:W-:Y:S04]  /*73640*/  STL.64 [R1+0x27f0], R4 ;  /* 0x0027f00401007387 */ /* 0x000fe80000100a00 */
[----:B------:R1:W-:Y:S01]  /*73650*/  STL.64 [R1+0x27f8], R6 ;  /* 0x0027f80601007387 */ /* 0x0003e20000100a00 */
[C---:B------:R-:W-:Y:S08]  /*73660*/  HMMA.1688.F32.TF32 R8, R44.reuse, R150, R64 ;  /* 0x000000962c08723c */ /* 0x040ff00000081040 */
        /* <DEDUP_REMOVED lines=8> */
[C---:B---3--:R-:W-:Y:S08]  /*736f0*/  HMMA.1688.F32.TF32 R8, R44.reuse, R162, R52 ;  /* 0x000000a22c08723c */ /* 0x048ff00000081034 */
        /* <DEDUP_REMOVED lines=20> */
[----:B------:R1:W-:Y:S01]  /*73840*/  STL.64 [R1+0x2c38], R14 ;  /* 0x002c380e01007387 */ /* 0x0003e20000100a00 */
[C---:B--2---:R-:W-:Y:S08]  /*73850*/  HMMA.1688.F32.TF32 R8, R44.reuse, R186, R192 ;  /* 0x000000ba2c08723c */ /* 0x044ff000000810c0 */
[----:B-1----:R-:W-:Y:S11]  /*73860*/  HMMA.1688.F32.TF32 R12, R44, R70, R20 ;  /* 0x000000462c0c723c */ /* 0x002ff60000081014 */
[----:B------:R-:W-:Y:S04]  /*73870*/  @!UPT UIADD3 URZ, URZ, URZ, URZ ;  /* 0x0000003f3f3ff290 */ /* 0x000fe8000fffe03f */
        /* <DEDUP_REMOVED lines=28> */
[----:B------:R-:W4:Y:S01]  /*73a40*/  LDL.LU R199, [R1+0x13ec] ;  /* 0x0013ec0001c77983 */ /* 0x000f220000300800 */
[----:B------:R-:W-:-:S03]  /*73a50*/  IMAD.MOV.U32 R232, RZ, RZ, R157 ;  /* 0x000000ffffe87224 */ /* 0x000fc600078e009d */
[----:B------:R-:W5:Y:S01]  /*73a60*/  LDL.LU R204, [R1+0x1680] ;  /* 0x0016800001cc7983 */ /* 0x000f620000300800 */
[----:B------:R-:W-:-:S03]  /*73a70*/  IMAD.MOV.U32 R233, RZ, RZ, R156 ;  /* 0x000000ffffe97224 */ /* 0x000fc600078e009c */
[----:B------:R-:W5:Y:S01]  /*73a80*/  LDL.LU R205, [R1+0x1684] ;  /* 0x0016840001cd7983 */ /* 0x000f620000300800 */
[----:B------:R-:W-:-:S03]  /*73a90*/  MOV R234, R153 ;  /* 0x0000009900ea7202 */ /* 0x000fc60000000f00 */
[----:B------:R-:W5:Y:S01]  /*73aa0*/  LDL.LU R206, [R1+0x1688] ;  /* 0x0016880001ce7983 */ /* 0x000f620000300800 */
[----:B------:R-:W-:-:S03]  /*73ab0*/  IMAD.MOV.U32 R235, RZ, RZ, R152 ;  /* 0x000000ffffeb7224 */ /* 0x000fc600078e0098 */
[----:B------:R-:W5:Y:S01]  /*73ac0*/  LDL.LU R207, [R1+0x168c] ;  /* 0x00168c0001cf7983 */ /* 0x000f620000300800 */
        /* <DEDUP_REMOVED lines=116> */
[----:B------:R1:W-:Y:S04]  /*74210*/  STL.64 [R1+0xe38], R26 ;  /* 0x000e381a01007387 */ /* 0x0003e80000100a00 */
        /* <DEDUP_REMOVED lines=20> */
[----:B-1----:R-:W3:Y:S04]  /*74360*/  LDL.LU.64 R202, [R1+0x5360] ;  /* 0x0053600001ca7983 */ /* 0x002ee80000300a00 */
[----:B------:R-:W3:Y:S01]  /*74370*/  LDL.LU.64 R200, [R1+0x5358] ;  /* 0x0053580001c87983 */ /* 0x000ee20000300a00 */
[C---:B------:R-:W-:Y:S08]  /*74380*/  HMMA.1688.F32.TF32 R44, R48.reuse, R118, R44 ;  /* 0x00000076302c723c */ /* 0x040ff0000008102c */
[C---:B------:R-:W-:Y:S08]  /*74390*/  HMMA.1688.F32.TF32 R20, R48.reuse, R122, R20 ;  /* 0x0000007a3014723c */ /* 0x040ff00000081014 */
[C---:B------:R-:W-:Y:S07]  /*743a0*/  HMMA.1688.F32.TF32 R228, R48.reuse, R126, R228 ;  /* 0x0000007e30e4723c */ /* 0x040fee00000810e4 */
[----:B------:R-:W-:Y:S04]  /*743b0*/  STL.64 [R1+0x1310], R44 ;  /* 0x0013102c01007387 */ /* 0x000fe80000100a00 */
[----:B------:R1:W-:Y:S04]  /*743c0*/  STL.64 [R1+0x1318], R46 ;  /* 0x0013182e01007387 */ /* 0x0003e80000100a00 */
[----:B------:R-:W-:Y:S01]  /*743d0*/  STL.64 [R1+0x14c0], R20 ;  /* 0x0014c01401007387 */ /* 0x000fe20000100a00 */
[C---:B------:R-:W-:Y:S03]  /*743e0*/  HMMA.1688.F32.TF32 R12, R48.reuse, R138, R12 ;  /* 0x0000008a300c723c */ /* 0x040fe6000008100c */
[----:B------:R1:W-:Y:S05]  /*743f0*/  STL.64 [R1+0x14c8], R22 ;  /* 0x0014c81601007387 */ /* 0x0003ea0000100a00 */
[C---:B-1----:R-:W-:Y:S08]  /*74400*/  HMMA.1688.F32.TF32 R44, R48.reuse, R130, R192 ;  /* 0x00000082302c723c */ /* 0x042ff000000810c0 */
[C---:B------:R-:W-:Y:S01]  /*74410*/  HMMA.1688.F32.TF32 R20, R48.reuse, R134, R40 ;  /* 0x000000863014723c */ /* 0x040fe20000081028 */
[----:B------:R-:W-:Y:S04]  /*74420*/  STL.64 [R1+0x15a0], R228 ;  /* 0x0015a0e401007387 */ /* 0x000fe80000100a00 */
[----:B------:R-:W-:Y:S03]  /*74430*/  STL.64 [R1+0x15a8], R230 ;  /* 0x0015a8e601007387 */ /* 0x000fe60000100a00 */
[C---:B------:R-:W-:Y:S07]  /*74440*/  HMMA.1688.F32.TF32 R40, R48.reuse, R142, R220 ;  /* 0x0000008e3028723c */ /* 0x040fee00000810dc */
[----:B------:R-:W-:Y:S04]  /*74450*/  STL.64 [R1+0x1600], R44 ;  /* 0x0016002c01007387 */ /* 0x000fe80000100a00 */
[----:B------:R-:W-:Y:S04]  /*74460*/  STL.64 [R1+0x1608], R46 ;  /* 0x0016082e01007387 */ /* 0x000fe80000100a00 */
        /* <DEDUP_REMOVED lines=8> */
[----:B------:R-:W-:Y:S10]  /*744f0*/  STL.64 [R1+0x2718], R42 ;  /* 0x0027182a01007387 */ /* 0x000ff40000100a00 */
[----:B------:R-:W-:Y:S04]  /*74500*/  STL.64 [R1+0x2790], R20 ;  /* 0x0027901401007387 */ /* 0x000fe80000100a00 */
[----:B------:R1:W-:Y:S04]  /*74510*/  STL.64 [R1+0x2798], R22 ;  /* 0x0027981601007387 */ /* 0x0003e80000100a00 */
[----:B------:R-:W-:Y:S04]  /*74520*/  STL.64 [R1+0x2810], R12 ;  /* 0x0028100c01007387 */ /* 0x000fe80000100a00 */
[----:B------:R1:W-:Y:S02]  /*74530*/  STL.64 [R1+0x2818], R14 ;  /* 0x0028180e01007387 */ /* 0x0003e40000100a00 */
[C---:B-1----:R-:W-:Y:S02]  /*74540*/  HMMA.1688.F32.TF32 R20, R48.reuse, R158, R212 ;  /* 0x0000009e3014723c */ /* 0x042fe400000810d4 */
[----:B------:R-:W-:Y:S04]  /*74550*/  STL.64 [R1+0x2890], R4 ;  /* 0x0028900401007387 */ /* 0x000fe80000100a00 */
[----:B------:R1:W-:Y:S02]  /*74560*/  STL.64 [R1+0x2898], R6 ;  /* 0x0028980601007387 */ /* 0x0003e40000100a00 */
[C---:B------:R-:W-:Y:S08]  /*74570*/  HMMA.1688.F32.TF32 R12, R48.reuse, R162, R16 ;  /* 0x000000a2300c723c */ /* 0x040ff00000081010 */
[C---:B-1----:R-:W-:Y:S07]  /*74580*/  HMMA.1688.F32.TF32 R4, R48.reuse, R166, R64 ;  /* 0x000000a63004723c */ /* 0x042fee0000081040 */
[----:B------:R-:W-:Y:S01]  /*74590*/  STL.64 [R1+0x2950], R20 ;  /* 0x0029501401007387 */ /* 0x000fe20000100a00 */
[C---:B------:R-:W-:Y:S03]  /*745a0*/  HMMA.1688.F32.TF32 R16, R48.reuse, R170, R60 ;  /* 0x000000aa3010723c */ /* 0x040fe6000008103c */
[----:B------:R-:W-:Y:S04]  /*745b0*/  STL.64 [R1+0x2958], R22 ;  /* 0x0029581601007387 */ /* 0x000fe80000100a00 */
[----:B------:R-:W-:Y:S04]  /*745c0*/  STL.64 [R1+0x29c0], R12 ;  /* 0x0029c00c01007387 */ /* 0x000fe80000100a00 */
[----:B------:R1:W-:Y:S04]  /*745d0*/  STL.64 [R1+0x29c8], R14 ;  /* 0x0029c80e01007387 */ /* 0x0003e80000100a00 */
[----:B------:R-:W-:Y:S04]  /*745e0*/  STL.64 [R1+0x2a30], R4 ;  /* 0x002a300401007387 */ /* 0x000fe80000100a00 */
[----:B------:R1:W-:Y:S02]  /*745f0*/  STL.64 [R1+0x2a38], R6 ;  /* 0x002a380601007387 */ /* 0x0003e40000100a00 */
[C---:B-1----:R-:W-:Y:S08]  /*74600*/  HMMA.1688.F32.TF32 R12, R48.reuse, R174, R240 ;  /* 0x000000ae300c723c */ /* 0x042ff000000810f0 */
[C---:B------:R-:W-:Y:S01]  /*74610*/  HMMA.1688.F32.TF32 R4, R48.reuse, R178, R232 ;  /* 0x000000b23004723c */ /* 0x040fe200000810e8 */
[----:B------:R-:W-:Y:S04]  /*74620*/  STL.64 [R1+0x2aa0], R16 ;  /* 0x002aa01001007387 */ /* 0x000fe80000100a00 */
[----:B------:R1:W-:Y:S10]  /*74630*/  STL.64 [R1+0x2aa8], R18 ;  /* 0x002aa81201007387 */ /* 0x0003f40000100a00 */
[----:B------:R-:W-:Y:S01]  /*74640*/  STL.64 [R1+0x2b00], R12 ;  /* 0x002b000c01007387 */ /* 0x000fe20000100a00 */
[C---:B-1----:R-:W-:Y:S03]  /*74650*/  HMMA.1688.F32.TF32 R16, R48.reuse, R182, R224 ;  /* 0x000000b63010723c */ /* 0x042fe600000810e0 */
[----:B------:R-:W-:Y:S04]  /*74660*/  STL.64 [R1+0x2b08], R14 ;  /* 0x002b080e01007387 */ /* 0x000fe80000100a00 */
[----:B------:R-:W-:Y:S04]  /*74670*/  STL.64 [R1+0x2b60], R4 ;  /* 0x002b600401007387 */ /* 0x000fe80000100a00 */
[----:B------:R-:W-:Y:S11]  /*74680*/  STL.64 [R1+0x2b68], R6 ;  /* 0x002b680601007387 */ /* 0x000ff60000100a00 */
[----:B------:R-:W-:Y:S01]  /*74690*/  @!UPT UIADD3 URZ, URZ, URZ, URZ ;  /* 0x0000003f3f3ff290 */ /* 0x000fe2000fffe03f */
[----:B------:R-:W-:Y:S04]  /*746a0*/  STL.64 [R1+0x2bb0], R16 ;  /* 0x002bb01001007387 */ /* 0x000fe80000100a00 */
[----:B------:R1:W-:Y:S02]  /*746b0*/  STL.64 [R1+0x2bb8], R18 ;  /* 0x002bb81201007387 */ /* 0x0003e40000100a00 */
[C---:B-1----:R-:W-:Y:S08]  /*746c0*/  HMMA.1688.F32.TF32 R16, R48.reuse, R70, R28 ;  /* 0x000000463010723c */ /* 0x042ff0000008101c */
[C---:B--2---:R-:W-:Y:S08]  /*746d0*/  HMMA.1688.F32.TF32 R4, R48.reuse, R210, R236 ;  /* 0x000000d23004723c */ /* 0x044ff000000810ec */
[----:B---3--:R-:W-:Y:S11]  /*746e0*/  HMMA.1688.F32.TF32 R12, R48, R186, R200 ;  /* 0x000000ba300c723c */ /* 0x008ff600000810c8 */
        /* <DEDUP_REMOVED lines=17> */
[----:B------:R1:W-:Y:S04]  /*74800*/  STL.64 [R1+0xc70], R16 ;  /* 0x000c701001007387 */ /* 0x0003e80000100a00 */
[----:B------:R2:W-:Y:S04]  /*74810*/  STL.64 [R1+0xc78], R18 ;  /* 0x000c781201007387 */ /* 0x0005e80000100a00 */
[----:B------:R-:W4:Y:S04]  /*74820*/  LDL.LU R196, [R1+0x16d0] ;  /* 0x0016d00001c47983 */ /* 0x000f280000300800 */
[----:B------:R-:W-:Y:S04]  /*74830*/  STL.64 [R1+0xcd0], R12 ;  /* 0x000cd00c01007387 */ /* 0x000fe80000100a00 */
[----:B------:R-:W-:Y:S04]  /*74840*/  STL.64 [R1+0xcd8], R14 ;  /* 0x000cd80e01007387 */ /* 0x000fe80000100a00 */
[----:B------:R3:W-:Y:S01]  /*74850*/  STL.64 [R1+0xce0], R4 ;  /* 0x000ce00401007387 */ /* 0x0007e20000100a00 */
[----:B------:R-:W-:-:S03]  /*74860*/  IMAD.MOV.U32 R224, RZ, RZ, R144 ;  /* 0x000000ffffe07224 */ /* 0x000fc600078e0090 */
[----:B------:R5:W-:Y:S01]  /*74870*/  STL.64 [R1+0xce8], R6 ;  /* 0x000ce80601007387 */ /* 0x000be20000100a00 */
[----:B------:R-:W-:-:S03]  /*74880*/  IMAD.MOV.U32 R225, RZ, RZ, R145 ;  /* 0x000000ffffe17224 */ /* 0x000fc600078e0091 */
[----:B------:R-:W4:Y:S01]  /*74890*/  LDL.LU R197, [R1+0x16d4] ;  /* 0x0016d40001c57983 */ /* 0x000f220000300800 */
[----:B------:R-:W-:-:S03]  /*748a0*/  MOV R226, R136 ;  /* 0x0000008800e27202 */ /* 0x000fc60000000f00 */
[----:B------:R-:W4:Y:S01]  /*748b0*/  LDL.LU R198, [R1+0x16d8] ;  /* 0x0016d80001c67983 */ /* 0x000f220000300800 */
[----:B------:R-:W-:-:S03]  /*748c0*/  IMAD.MOV.U32 R227, RZ, RZ, R137 ;  /* 0x000000ffffe37224 */ /* 0x000fc600078e0089 */
        /* <DEDUP_REMOVED lines=23> */
[----:B--2---:R-:W4:Y:S04]  /*74a40*/  LDL.LU R18, [R1+0x2f8] ;  /* 0x0002f80001127983 */ /* 0x004f280000300800 */
[----:B------:R-:W4:Y:S04]  /*74a50*/  LDL.LU R19, [R1+0x2fc] ;  /* 0x0002fc0001137983 */ /* 0x000f280000300800 */
[----:B---3--:R-:W2:Y:S04]  /*74a60*/  LDL.LU R4, [R1+0x3f0] ;  /* 0x0003f00001047983 */ /* 0x008ea80000300800 */
[----:B------:R-:W2:Y:S04]  /*74a70*/  LDL.LU R5, [R1+0x3f4] ;  /* 0x0003f40001057983 */ /* 0x000ea80000300800 */
[----:B-----5:R-:W2:Y:S04]  /*74a80*/  LDL.LU R6, [R1+0x3f8] ;  /* 0x0003f80001067983 */ /* 0x020ea80000300800 */
        /* <DEDUP_REMOVED lines=82> */
[C---:B---3--:R-:W-:Y:S11]  /*74fb0*/  HMMA.1688.F32.TF32 R216, R52.reuse, R94, R216 ;  /* 0x0000005e34d8723c */ /* 0x048ff600000810d8 */
        /* <DEDUP_REMOVED lines=11> */
[----:B----4-:R-:W-:Y:S11]  /*75070*/  HMMA.1688.F32.TF32 R48, R52, R102, R48 ;  /* 0x000000663430723c */ /* 0x010ff60000081030 */
[----:B------:R-:W-:Y:S04]  /*75080*/  @!UPT UIADD3 URZ, URZ, URZ, URZ ;  /* 0x0000003f3f3ff290 */ /* 0x000fe8000fffe03f */
[----:B------:R-:W-:Y:S01]  /*75090*/  STL [R1+0xdd4], R29 ;  /* 0x000dd41d01007387 */ /* 0x000fe20000100800 */
[----:B------:R-:W-:-:S07]  /*750a0*/  IMAD.MOV.U32 R2, RZ, RZ, R28 ;  /* 0x000000ffff027224 */ /* 0x000fce00078e001c */
[----:B------:R-:W-:Y:S04]  /*750b0*/  STL.64 [R1+0xc80], R48 ;  /* 0x000c803001007387 */ /* 0x000fe80000100a00 */
[----:B------:R-:W-:Y:S04]  /*750c0*/  STL.64 [R1+0xc88], R50 ;  /* 0x000c883201007387 */ /* 0x000fe80000100a00 */
[----:B------:R1:W-:Y:S02]  /*750d0*/  STL.64 [R1+0xdd8], R30 ;  /* 0x000dd81e01007387 */ /* 0x0003e40000100a00 */
[C---:B-1----:R-:W-:Y:S02]  /*750e0*/  HMMA.1688.F32.TF32 R28, R52.reuse, R110, R236 ;  /* 0x0000006e341c723c */ /* 0x042fe400000810ec */
[----:B------:R-:W-:Y:S06]  /*750f0*/  STL [R1+0x504c], R2 ;  /* 0x00504c0201007387 */ /* 0x000fec0000100800 */
[C---:B------:R-:W-:Y:S08]  /*75100*/  HMMA.1688.F32.TF32 R200, R52.reuse, R114, R200 ;  /* 0x0000007234c8723c */ /* 0x040ff000000810c8 */
[C---:B------:R-:W-:Y:S07]  /*75110*/  HMMA.1688.F32.TF32 R48, R52.reuse, R118, R44 ;  /* 0x000000763430723c */ /* 0x040fee000008102c */
[----:B------:R-:W-:Y:S04]  /*75120*/  STL.64 [R1+0xe50], R28 ;  /* 0x000e501c01007387 */ /* 0x000fe80000100a00 */
[----:B------:R1:W-:Y:S01]  /*75130*/  STL.64 [R1+0xe58], R30 ;  /* 0x000e581e01007387 */ /* 0x0003e20000100a00 */
[C---:B------:R-:W-:Y:S08]  /*75140*/  HMMA.1688.F32.TF32 R44, R52.reuse, R126, R228 ;  /* 0x0000007e342c723c */ /* 0x040ff000000810e4 */
[C---:B-1----:R-:W-:Y:S08]  /*75150*/  HMMA.1688.F32.TF32 R28, R52.reuse, R122, R20 ;  /* 0x0000007a341c723c */ /* 0x042ff00000081014 */
[C---:B------:R-:W-:Y:S01]  /*75160*/  HMMA.1688.F32.TF32 R20, R52.reuse, R130, R192 ;  /* 0x000000823414723c */ /* 0x040fe200000810c0 */
[----:B------:R-:W-:Y:S04]  /*75170*/  STL.64 [R1+0x11f0], R200 ;  /* 0x0011f0c801007387 */ /* 0x000fe80000100a00 */
[----:B------:R-:W-:Y:S04]  /*75180*/  STL.64 [R1+0x11f8], R202 ;  /* 0x0011f8ca01007387 */ /* 0x000fe80000100a00 */
[----:B------:R-:W-:Y:S04]  /*75190*/  STL.64 [R1+0x1290], R48 ;  /* 0x0012903001007387 */ /* 0x000fe80000100a00 */
[----:B------:R-:W-:Y:S04]  /*751a0*/  STL.64 [R1+0x1298], R50 ;  /* 0x0012983201007387 */ /* 0x000fe80000100a00 */
[----:B------:R-:W-:Y:S01]  /*751b0*/  STL.64 [R1+0x12d0], R28 ;  /* 0x0012d01c01007387 */ /* 0x000fe20000100a00 */
[C---:B------:R-:W-:Y:S03]  /*751c0*/  HMMA.1688.F32.TF32 R12, R52.reuse, R138, R12 ;  /* 0x0000008a340c723c */ /* 0x040fe6000008100c */
        /* <DEDUP_REMOVED lines=11> */
[----:B------:R1:W-:Y:S01]  /*75280*/  STL.64 [R1+0x15c8], R14 ;  /* 0x0015c80e01007387 */ /* 0x0003e20000100a00 */
[C---:B-----5:R-:W-:Y:S03]  /*75290*/  HMMA.1688.F32.TF32 R28, R52.reuse, R146, R244 ;  /* 0x00000092341c723c */ /* 0x060fe600000810f4 */
[----:B------:R-:W-:Y:S04]  /*752a0*/  STL.64 [R1+0x2230], R20 ;  /* 0x0022301401007387 */ /* 0x000fe80000100a00 */
[----:B------:R4:W-:Y:S01]  /*752b0*/  STL.64 [R1+0x2238], R22 ;  /* 0x0022381601007387 */ /* 0x0009e20000100a00 */
[C---:B-1----:R-:W-:Y:S08]  /*752c0*/  HMMA.1688.F32.TF32 R12, R52.reuse, R150, R36 ;  /* 0x00000096340c723c */ /* 0x042ff00000081024 */
[C---:B----4-:R-:W-:Y:S08]  /*752d0*/  HMMA.1688.F32.TF32 R20, R52.reuse, R154, R4 ;  /* 0x0000009a3414723c */ /* 0x050ff00000081004 */
[C---:B------:R-:W-:Y:S01]  /*752e0*/  HMMA.1688.F32.TF32 R4, R52.reuse, R158, R212 ;  /* 0x0000009e3404723c */ /* 0x040fe200000810d4 */
[----:B------:R-:W-:Y:S04]  /*752f0*/  STL.64 [R1+0x2600], R28 ;  /* 0x0026001c01007387 */ /* 0x000fe80000100a00 */
[----:B------:R-:W-:Y:S04]  /*75300*/  STL.64 [R1+0x2608], R30 ;  /* 0x0026081e01007387 */ /* 0x000fe80000100a00 */
        /* <DEDUP_REMOVED lines=16> */
[C---:B----4-:R-:W-:Y:S08]  /*75410*/  HMMA.1688.F32.TF32 R16, R52.reuse, R178, R232 ;  /* 0x000000b23410723c */ /* 0x050ff000000810e8 */
[C---:B-1----:R-:W-:Y:S07]  /*75420*/  HMMA.1688.F32.TF32 R4, R52.reuse, R182, R224 ;  /* 0x000000b63404723c */ /* 0x042fee00000810e0 */
[----:B------:R-:W-:Y:S04]  /*75430*/  STL.64 [R1+0x29e0], R12 ;  /* 0x0029e00c01007387 */ /* 0x000fe80000100a00 */
[----:B------:R3:W-:Y:S04]  /*75440*/  STL.64 [R1+0x29e8], R14 ;  /* 0x0029e80e01007387 */ /* 0x0007e80000100a00 */
[----:B------:R-:W-:Y:S04]  /*75450*/  STL.64 [R1+0x2a50], R16 ;  /* 0x002a501001007387 */ /* 0x000fe80000100a00 */
[----:B------:R2:W-:Y:S01]  /*75460*/  STL.64 [R1+0x2a58], R18 ;  /* 0x002a581201007387 */ /* 0x0005e20000100a00 */
[C---:B---3--:R-:W-:Y:S03]  /*75470*/  HMMA.1688.F32.TF32 R12, R52.reuse, R186, R248 ;  /* 0x000000ba340c723c */ /* 0x048fe600000810f8 */
[----:B------:R-:W-:Y:S04]  /*75480*/  STL.64 [R1+0x2ac0], R4 ;  /* 0x002ac00401007387 */ /* 0x000fe80000100a00 */
[----:B------:R1:W-:Y:S01]  /*75490*/  STL.64 [R1+0x2ac8], R6 ;  /* 0x002ac80601007387 */ /* 0x0003e20000100a00 */
[C---:B--2---:R-:W-:Y:S08]  /*754a0*/  HMMA.1688.F32.TF32 R16, R52.reuse, R210, R216 ;  /* 0x000000d23410723c */ /* 0x044ff000000810d8 */
[----:B-1----:R-:W-:Y:S07]  /*754b0*/  HMMA.1688.F32.TF32 R4, R52, R70, R8 ;  /* 0x000000463404723c */ /* 0x002fee0000081008 */
        /* <DEDUP_REMOVED lines=8> */
[----:B-1----:R-:W-:Y:S11]  /*75540*/  HMMA.1688.F32.TF32 R4, R56, R82, R188 ;  /* 0x000000523804723c */ /* 0x002ff600000810bc */
[----:B------:R-:W-:Y:S03]  /*75550*/  @!UPT UIADD3 URZ, URZ, URZ, URZ ;  /* 0x0000003f3f3ff290 */ /* 0x000fe6000fffe03f */
[----:B------:R-:W-:Y:S04]  /*75560*/  STL.64 [R1+0xa60], R12 ;  /* 0x000a600c01007387 */ /* 0x000fe80000100a00 */
[----:B------:R-:W-:Y:S04]  /*75570*/  STL.64 [R1+0xa68], R14 ;  /* 0x000a680e01007387 */ /* 0x000fe80000100a00 */
[----:B------:R-:W2:Y:S04]  /*75580*/  LDL.LU R204, [R1+0x1a70] ;  /* 0x001a700001cc7983 */ /* 0x000ea80000300800 */
[----:B------:R-:W-:Y:S04]  /*75590*/  STL.64 [R1+0xa70], R8 ;  /* 0x000a700801007387 */ /* 0x000fe80000100a00 */
[----:B------:R-:W-:Y:S04]  /*755a0*/  STL.64 [R1+0xa78], R10 ;  /* 0x000a780a01007387 */ /* 0x000fe80000100a00 */
[----:B------:R1:W-:Y:S01]  /*755b0*/  STL.64 [R1+0xa80], R4 ;  /* 0x000a800401007387 */ /* 0x0003e20000100a00 */
[----:B------:R-:W-:-:S03]  /*755c0*/  IMAD.MOV.U32 R240, RZ, RZ, R124 ;  /* 0x000000fffff07224 */ /* 0x000fc600078e007c */
[----:B------:R3:W-:Y:S01]  /*755d0*/  STL.64 [R1+0xa88], R6 ;  /* 0x000a880601007387 */ /* 0x0007e20000100a00 */
[----:B------:R-:W-:-:S03]  /*755e0*/  MOV R241, R125 ;  /* 0x0000007d00f17202 */ /* 0x000fc60000000f00 */
[----:B------:R-:W2:Y:S01]  /*755f0*/  LDL.LU R205, [R1+0x1a74] ;  /* 0x001a740001cd7983 */ /* 0x000ea20000300800 */
[----:B------:R-:W-:-:S03]  /*75600*/  IMAD.MOV.U32 R242, RZ, RZ, R149 ;  /* 0x000000fffff27224 */ /* 0x000fc600078e0095 */
[----:B------:R-:W2:Y:S01]  /*75610*/  LDL.LU R206, [R1+0x1a78] ;  /* 0x001a780001ce7983 */ /* 0x000ea20000300800 */
[----:B------:R-:W-:-:S03]  /*75620*/  IMAD.MOV.U32 R243, RZ, RZ, R148 ;  /* 0x000000fffff37224 */ /* 0x000fc600078e0094 */
[----:B------:R-:W2:Y:S01]  /*75630*/  LDL.LU R207, [R1+0x1a7c] ;  /* 0x001a7c0001cf7983 */ /* 0x000ea20000300800 */
[----:B------:R-:W-:-:S03]  /*75640*/  IMAD.MOV.U32 R64, RZ, RZ, R108 ;  /* 0x000000ffff407224 */ /* 0x000fc600078e006c */
[----:B------:R-:W4:Y:S01]  /*75650*/  LDL.LU R124, [R1+0x5304] ;  /* 0x00530400017c7983 */ /* 0x000f220000300800 */
[----:B------:R-:W-:-:S03]  /*75660*/  IMAD.MOV.U32 R65, RZ, RZ, R109 ;  /* 0x000000ffff417224 */ /* 0x000fc600078e006d */
[----:B------:R-:W5:Y:S01]  /*75670*/  LDL.LU R125, [R1+0x5300] ;  /* 0x00530000017d7983 */ /* 0x000f620000300800 */
[----:B------:R-:W-:-:S03]  /*75680*/  IMAD.MOV.U32 R66, RZ, RZ, R141 ;  /* 0x000000ffff427224 */ /* 0x000fc600078e008d */
[----:B------:R-:W2:Y:S01]  /*75690*/  LDL.LU R149, [R1+0x52fc] ;  /* 0x0052fc0001957983 */ /* 0x000ea20000300800 */
[----:B------:R-:W-:-:S03]  /*756a0*/  IMAD.MOV.U32 R67, RZ, RZ, R140 ;  /* 0x000000ffff437224 */ /* 0x000fc600078e008c */
[----:B------:R-:W2:Y:S04]  /*756b0*/  LDL.LU R148, [R1+0x52f8] ;  /* 0x0052f80001947983 */ /* 0x000ea80000300800 */
[----:B------:R-:W2:Y:S04]  /*756c0*/  LDL.LU R108, [R1+0x52f4] ;  /* 0x0052f400016c7983 */ /* 0x000ea80000300800 */
[----:B------:R-:W4:Y:S04]  /*756d0*/  LDL.LU R109, [R1+0x52f0] ;  /* 0x0052f000016d7983 */ /* 0x000f280000300800 */
[----:B------:R-:W5:Y:S04]  /*756e0*/  LDL.LU R141, [R1+0x52ec] ;  /* 0x0052ec00018d7983 */ /* 0x000f680000300800 */
[----:B------:R-:W5:Y:S01]  /*756f0*/  LDL.LU R140, [R1+0x52e8] ;  /* 0x0052e800018c7983 */ /* 0x000f620000300800 */
[----:B-1----:R-:W-:-:S02]  /*75700*/  IMAD.MOV.U32 R4, RZ, RZ, R160 ;  /* 0x000000ffff047224 */ /* 0x002fc400078e00a0 */
[----:B------:R-:W-:Y:S01]  /*75710*/  IMAD.MOV.U32 R5, RZ, RZ, R161 ;  /* 0x000000ffff057224 */ /* 0x000fe200078e00a1 */
[----:B------:R-:W5:Y:S01]  /*75720*/  LDL.LU R160, [R1+0x52e4] ;  /* 0x0052e40001a07983 */ /* 0x000f620000300800 */
[----:B---3--:R-:W-:Y:S02]  /*75730*/  IMAD.MOV.U32 R6, RZ, RZ, R121 ;  /* 0x000000ffff067224 */ /* 0x008fe400078e0079 */
[----:B------:R-:W-:Y:S01]  /*75740*/  IMAD.MOV.U32 R7, RZ, RZ, R120 ;  /* 0x000000ffff077224 */ /* 0x000fe200078e0078 */
[----:B------:R-:W3:Y:S04]  /*75750*/  LDL.LU R161, [R1+0x52e0] ;  /* 0x0052e00001a17983 */ /* 0x000ee80000300800 */
[----:B------:R-:W3:Y:S04]  /*75760*/  LDL.LU R121, [R1+0x52dc] ;  /* 0x0052dc0001797983 */ /* 0x000ee80000300800 */
[----:B------:R-:W3:Y:S01]  /*75770*/  LDL.LU R120, [R1+0x52d8] ;  /* 0x0052d80001787983 */ /* 0x000ee20000300800 */
[----:B--2---:R-:W-:-:S02]  /*75780*/  IMAD.MOV.U32 R39, RZ, RZ, R108 ;  /* 0x000000ffff277224 */ /* 0x004fc400078e006c */
[----:B----4-:R-:W-:Y:S02]  /*75790*/  IMAD.MOV.U32 R38, RZ, RZ, R109 ;  /* 0x000000ffff267224 */ /* 0x010fe400078e006d */
[----:B-----5:R-:W-:Y:S02]  /*757a0*/  IMAD.MOV.U32 R36, RZ, RZ, R141 ;  /* 0x000000ffff247224 */ /* 0x020fe400078e008d */
[----:B------:R-:W2:Y:S01]  /*757b0*/  LDL.LU R141, [R1+0x52d4] ;  /* 0x0052d400018d7983 */ /* 0x000ea20000300800 */
[----:B------:R-:W-:-:S03]  /*757c0*/  MOV R37, R140 ;  /* 0x0000008c00257202 */ /* 0x000fc60000000f00 */
        /* <DEDUP_REMOVED lines=102> */
[C---:B-----5:R-:W-:Y:S11]  /*75e30*/  HMMA.1688.F32.TF32 R224, R56.reuse, R94, R224 ;  /* 0x0000005e38e0723c */ /* 0x060ff600000810e0 */
        /* <DEDUP_REMOVED lines=16> */
[----:B------:R-:W5:Y:S01]  /*75f40*/  LDL.LU.64 R188, [R1+0x5278] ;  /* 0x0052780001bc7983 */ /* 0x000f620000300a00 */
[C---:B------:R-:W-:Y:S11]  /*75f50*/  HMMA.1688.F32.TF32 R52, R56.reuse, R102, R52 ;  /* 0x000000663834723c */ /* 0x040ff60000081034 */
[----:B------:R-:W-:Y:S11]  /*75f60*/  @!UPT UIADD3 URZ, URZ, URZ, URZ ;  /* 0x0000003f3f3ff290 */ /* 0x000ff6000fffe03f */
[----:B------:R-:W-:Y:S01]  /*75f70*/  @!UPT UIADD3 URZ, URZ, URZ, URZ ;  /* 0x0000003f3f3ff290 */ /* 0x000fe2000fffe03f */
[----:B------:R-:W-:Y:S04]  /*75f80*/  STL.64 [R1+0xb90], R52 ;  /* 0x000b903401007387 */ /* 0x000fe80000100a00 */
[----:B------:R1:W-:Y:S02]  /*75f90*/  STL.64 [R1+0xb98], R54 ;  /* 0x000b983601007387 */ /* 0x0003e40000100a00 */
[C---:B-1----:R-:W-:Y:S08]  /*75fa0*/  HMMA.1688.F32.TF32 R52, R56.reuse, R106, R8 ;  /* 0x0000006a3834723c */ /* 0x042ff00000081008 */
[C---:B------:R-:W-:Y:S08]  /*75fb0*/  HMMA.1688.F32.TF32 R8, R56.reuse, R110, R216 ;  /* 0x0000006e3808723c */ /* 0x040ff000000810d8 */
[C---:B------:R-:W-:Y:S07]  /*75fc0*/  HMMA.1688.F32.TF32 R216, R56.reuse, R114, R248 ;  /* 0x0000007238d8723c */ /* 0x040fee00000810f8 */
[----:B------:R-:W-:Y:S04]  /*75fd0*/  STL.64 [R1+0xb70], R52 ;  /* 0x000b703401007387 */ /* 0x000fe80000100a00 */
[----:B------:R1:W-:Y:S04]  /*75fe0*/  STL.64 [R1+0xb78], R54 ;  /* 0x000b783601007387 */ /* 0x0003e80000100a00 */
[----:B------:R-:W-:Y:S04]  /*75ff0*/  STL.64 [R1+0xbb0], R8 ;  /* 0x000bb00801007387 */ /* 0x000fe80000100a00 */
[----:B------:R1:W-:Y:S02]  /*76000*/  STL.64 [R1+0xbb8], R10 ;  /* 0x000bb80a01007387 */ /* 0x0003e40000100a00 */
[C---:B-1----:R-:W-:Y:S08]  /*76010*/  HMMA.1688.F32.TF32 R52, R56.reuse, R118, R48 ;  /* 0x000000763834723c */ /* 0x042ff00000081030 */
[C---:B------:R-:W-:Y:S01]  /*76020*/  HMMA.1688.F32.TF32 R8, R56.reuse, R122, R28 ;  /* 0x0000007a3808723c */ /* 0x040fe2000008101c */
[----:B------:R-:W-:Y:S04]  /*76030*/  STL.64 [R1+0x9d0], R216 ;  /* 0x0009d0d801007387 */ /* 0x000fe80000100a00 */
[----:B------:R-:W-:Y:S03]  /*76040*/  STL.64 [R1+0x9d8], R218 ;  /* 0x0009d8da01007387 */ /* 0x000fe60000100a00 */
[C---:B------:R-:W-:Y:S07]  /*76050*/  HMMA.1688.F32.TF32 R48, R56.reuse, R126, R236 ;  /* 0x0000007e3830723c */ /* 0x040fee00000810ec */
[----:B------:R-:W-:Y:S01]  /*76060*/  STL.64 [R1+0xdc0], R52 ;  /* 0x000dc03401007387 */ /* 0x000fe20000100a00 */
[C---:B------:R-:W-:Y:S03]  /*76070*/  HMMA.1688.F32.TF32 R28, R56.reuse, R130, R200 ;  /* 0x00000082381c723c */ /* 0x040fe600000810c8 */
[----:B------:R-:W-:Y:S04]  /*76080*/  STL.64 [R1+0xdc8], R54 ;  /* 0x000dc83601007387 */ /* 0x000fe80000100a00 */
[----:B------:R-:W-:Y:S04]  /*76090*/  STL.64 [R1+0x1020], R8 ;  /* 0x0010200801007387 */ /* 0x000fe80000100a00 */
[----:B------:R1:W-:Y:S02]  /*760a0*/  STL.64 [R1+0x1028], R10 ;  /* 0x0010280a01007387 */ /* 0x0003e40000100a00 */
[C---:B-1----:R-:W-:Y:S02]  /*760b0*/  HMMA.1688.F32.TF32 R8, R56.reuse, R134, R44 ;  /* 0x000000863808723c */ /* 0x042fe4000008102c */
[----:B------:R-:W-:Y:S04]  /*760c0*/  STL.64 [R1+0x1140], R48 ;  /* 0x0011403001007387 */ /* 0x000fe80000100a00 */
[----:B------:R-:W-:Y:S02]  /*760d0*/  STL.64 [R1+0x1148], R50 ;  /* 0x0011483201007387 */ /* 0x000fe40000100a00 */
[C---:B------:R-:W-:Y:S02]  /*760e0*/  HMMA.1688.F32.TF32 R20, R56.reuse, R138, R20 ;  /* 0x0000008a3814723c */ /* 0x040fe40000081014 */
[----:B------:R-:W-:Y:S04]  /*760f0*/  STL.64 [R1+0x1270], R28 ;  /* 0x0012701c01007387 */ /* 0x000fe80000100a00 */
[----:B------:R1:W-:Y:S09]  /*76100*/  STL.64 [R1+0x1278], R30 ;  /* 0x0012781e01007387 */ /* 0x0003f20000100a00 */
[----:B------:R-:W-:Y:S01]  /*76110*/  STL.64 [R1+0x12c0], R8 ;  /* 0x0012c00801007387 */ /* 0x000fe20000100a00 */
[C---:B-1----:R-:W-:Y:S03]  /*76120*/  HMMA.1688.F32.TF32 R28, R56.reuse, R142, R228 ;  /* 0x0000008e381c723c */ /* 0x042fe600000810e4 */
[----:B------:R1:W-:Y:S05]  /*76130*/  STL.64 [R1+0x12c8], R10 ;  /* 0x0012c80a01007387 */ /* 0x0003ea0000100a00 */
[C---:B-1----:R-:W-:Y:S01]  /*76140*/  HMMA.1688.F32.TF32 R8, R56.reuse, R146, R192 ;  /* 0x000000923808723c */ /* 0x042fe200000810c0 */
[----:B------:R-:W-:Y:S04]  /*76150*/  STL.64 [R1+0x13d0], R20 ;  /* 0x0013d01401007387 */ /* 0x000fe80000100a00 */
[----:B------:R1:W-:Y:S10]  /*76160*/  STL.64 [R1+0x13d8], R22 ;  /* 0x0013d81601007387 */ /* 0x0003f40000100a00 */
[----:B------:R-:W-:Y:S01]  /*76170*/  STL.64 [R1+0x1590], R28 ;  /* 0x0015901c01007387 */ /* 0x000fe20000100a00 */
[C---:B------:R-:W-:Y:S03]  /*76180*/  HMMA.1688.F32.TF32 R12, R56.reuse, R154, R12 ;  /* 0x0000009a380c723c */ /* 0x040fe6000008100c */
[----:B------:R-:W-:Y:S05]  /*76190*/  STL.64 [R1+0x1598], R30 ;  /* 0x0015981e01007387 */ /* 0x000fea0000100a00 */
[C---:B-1----:R-:W-:Y:S01]  /*761a0*/  HMMA.1688.F32.TF32 R20, R56.reuse, R150, R40 ;  /* 0x000000963814723c */ /* 0x042fe20000081028 */
[----:B------:R-:W-:Y:S04]  /*761b0*/  STL.64 [R1+0x2030], R8 ;  /* 0x0020300801007387 */ /* 0x000fe80000100a00 */
[----:B------:R1:W-:Y:S03]  /*761c0*/  STL.64 [R1+0x2038], R10 ;  /* 0x0020380a01007387 */ /* 0x0003e60000100a00 */
[C---:B-1----:R-:W-:Y:S11]  /*761d0*/  HMMA.1688.F32.TF32 R8, R56.reuse, R158, R220 ;  /* 0x0000009e3808723c */ /* 0x042ff600000810dc */
[----:B------:R-:W-:Y:S04]  /*761e0*/  @!UPT UIADD3 URZ, URZ, URZ, URZ ;  /* 0x0000003f3f3ff290 */ /* 0x000fe8000fffe03f */
[----:B------:R-:W-:Y:S04]  /*761f0*/  STL.64 [R1+0x2560], R20 ;  /* 0x0025601401007387 */ /* 0x000fe80000100a00 */
[----:B------:R1:W-:Y:S04]  /*76200*/  STL.64 [R1+0x2568], R22 ;  /* 0x0025681601007387 */ /* 0x0003e80000100a00 */
[----:B------:R-:W-:Y:S04]  /*76210*/  STL.64 [R1+0x2620], R12 ;  /* 0x0026200c01007387 */ /* 0x000fe80000100a00 */
[----:B------:R2:W-:Y:S01]  /*76220*/  STL.64 [R1+0x2628], R14 ;  /* 0x0026280e01007387 */ /* 0x0005e20000100a00 */
[C---:B-1----:R-:W-:Y:S03]  /*76230*/  HMMA.1688.F32.TF32 R20, R56.reuse, R162, R244 ;  /* 0x000000a23814723c */ /* 0x042fe600000810f4 */
[----:B------:R-:W-:Y:S05]  /*76240*/  STL.64 [R1+0x26e0], R8 ;  /* 0x0026e00801007387 */ /* 0x000fea0000100a00 */
[C---:B--2---:R-:W-:Y:S01]  /*76250*/  HMMA.1688.F32.TF32 R12, R56.reuse, R166, R36 ;  /* 0x000000a6380c723c */ /* 0x044fe20000081024 */
[----:B------:R1:W-:Y:S07]  /*76260*/  STL.64 [R1+0x26e8], R10 ;  /* 0x0026e80a01007387 */ /* 0x0003ee0000100a00 */
[C---:B-1----:R-:W-:Y:S07]  /*76270*/  HMMA.1688.F32.TF32 R8, R56.reuse, R170, R4 ;  /* 0x000000aa3808723c */ /* 0x042fee0000081004 */
[----:B------:R-:W-:Y:S04]  /*76280*/  STL.64 [R1+0x2760], R20 ;  /* 0x0027601401007387 */ /* 0x000fe80000100a00 */
[----:B------:R-:W-:Y:S01]  /*76290*/  STL.64 [R1+0x2768], R22 ;  /* 0x0027681601007387 */ /* 0x000fe20000100a00 */
[C---:B------:R-:W-:Y:S03]  /*762a0*/  HMMA.1688.F32.TF32 R4, R56.reuse, R174, R212 ;  /* 0x000000ae3804723c */ /* 0x040fe600000810d4 */
[----:B------:R-:W-:Y:S04]  /*762b0*/  STL.64 [R1+0x27e0], R12 ;  /* 0x0027e00c01007387 */ /* 0x000fe80000100a00 */
[----:B------:R1:W-:Y:S04]  /*762c0*/  STL.64 [R1+0x27e8], R14 ;  /* 0x0027e80e01007387 */ /* 0x0003e80000100a00 */
[----:B------:R-:W-:Y:S01]  /*762d0*/  STL.64 [R1+0x2860], R8 ;  /* 0x0028600801007387 */ /* 0x000fe20000100a00 */
[C---:B-1----:R-:W-:Y:S03]  /*762e0*/  HMMA.1688.F32.TF32 R12, R56.reuse, R178, R64 ;  /* 0x000000b2380c723c */ /* 0x042fe60000081040 */
[----:B------:R1:W-:Y:S05]  /*762f0*/  STL.64 [R1+0x2868], R10 ;  /* 0x0028680a01007387 */ /* 0x0003ea0000100a00 */
[C---:B-1----:R-:W-:Y:S03]  /*76300*/  HMMA.1688.F32.TF32 R8, R56.reuse, R182, R240 ;  /* 0x000000b63808723c */ /* 0x042fe600000810f0 */
[----:B------:R-:W-:Y:S04]  /*76310*/  STL.64 [R1+0x2920], R4 ;  /* 0x0029200401007387 */ /* 0x000fe80000100a00 */
[----:B------:R5:W-:Y:S08]  /*76320*/  STL.64 [R1+0x2928], R6 ;  /* 0x0029280601007387 */ /* 0x000bf00000100a00 */
[----:B------:R-:W-:Y:S04]  /*76330*/  STL.64 [R1+0x2990], R12 ;  /* 0x0029900c01007387 */ /* 0x000fe80000100a00 */
[----:B------:R4:W-:Y:S01]  /*76340*/  STL.64 [R1+0x2998], R14 ;  /* 0x0029980e01007387 */ /* 0x0009e20000100a00 */
[C---:B-----5:R-:W-:Y:S03]  /*76350*/  HMMA.1688.F32.TF32 R4, R56.reuse, R186, R188 ;  /* 0x000000ba3804723c */ /* 0x060fe600000810bc */
[----:B------:R-:W-:Y:S05]  /*76360*/  STL.64 [R1+0x2a00], R8 ;  /* 0x002a000801007387 */ /* 0x000fea0000100a00 */
[C---:B----4-:R-:W-:Y:S01]  /*76370*/  HMMA.1688.F32.TF32 R12, R56.reuse, R210, R224 ;  /* 0x000000d2380c723c */ /* 0x050fe200000810e0 */
[----:B------:R1:W-:Y:S07]  /*76380*/  STL.64 [R1+0x2a08], R10 ;  /* 0x002a080a01007387 */ /* 0x0003ee0000100a00 */
[----:B-1----:R-:W-:Y:S07]  /*76390*/  HMMA.1688.F32.TF32 R8, R56, R70, R16 ;  /* 0x000000463808723c */ /* 0x002fee0000081010 */
[----:B------:R-:W-:Y:S04]  /*763a0*/  STL.64 [R1+0x2a70], R4 ;  /* 0x002a700401007387 */ /* 0x000fe80000100a00 */
[----:B------:R3:W-:Y:S04]  /*763b0*/  STL.64 [R1+0x2a78], R6 ;  /* 0x002a780601007387 */ /* 0x0007e80000100a00 */
[----:B------:R-:W-:Y:S04]  /*763c0*/  STL.64 [R1+0x2ae0], R12 ;  /* 0x002ae00c01007387 */ /* 0x000fe80000100a00 */
[----:B------:R1:W-:Y:S01]  /*763d0*/  STL.64 [R1+0x2ae8], R14 ;  /* 0x002ae80e01007387 */ /* 0x0003e20000100a00 */
[C---:B---3--:R-:W-:Y:S03]  /*763e0*/  HMMA.1688.F32.TF32 R4, R60.reuse, R74, R232 ;  /* 0x0000004a3c04723c */ /* 0x048fe600000810e8 */
[----:B------:R-:W-:Y:S05]  /*763f0*/  STL.64 [R1+0x2b30], R8 ;  /* 0x002b300801007387 */ /* 0x000fea0000100a00 */
[C---:B-1----:R-:W-:Y:S01]  /*76400*/  HMMA.1688.F32.TF32 R12, R60.reuse, R78, R204 ;  /* 0x0000004e3c0c723c */ /* 0x042fe200000810cc */
[----:B------:R1:W-:Y:S07]  /*76410*/  STL.64 [R1+0x2b38], R10 ;  /* 0x002b380a01007387 */ /* 0x0003ee0000100a00 */
[----:B-1----:R-:W-:Y:S07]  /*76420*/  HMMA.1688.F32.TF32 R8, R60, R82, R196 ;  /* 0x000000523c08723c */ /* 0x002fee00000810c4 */
[----:B------:R1:W-:Y:S04]  /*76430*/  STL.64 [R1+0x880], R4 ;  /* 0x0008800401007387 */ /* 0x0003e80000100a00 */
[----:B------:R2:W-:Y:S01]  /*76440*/  STL.64 [R1+0x888], R6 ;  /* 0x0008880601007387 */ /* 0x0005e20000100a00 */
[----:B------:R-:W-:-:S03]  /*76450*/  IMAD.MOV.U32 R244, RZ, RZ, R105 ;  /* 0x000000fffff47224 */ /* 0x000fc600078e0069 */
[----:B-1----:R-:W3:Y:S04]  /*76460*/  LDL.LU R4, [R1+0x1d40] ;  /* 0x001d400001047983 */ /* 0x002ee80000300800 */
[----:B------:R-:W-:Y:S04]  /*76470*/  STL.64 [R1+0x8a0], R12 ;  /* 0x0008a00c01007387 */ /* 0x000fe80000100a00 */
[----:B------:R-:W-:Y:S04]  /*76480*/  STL.64 [R1+0x8a8], R14 ;  /* 0x0008a80e01007387 */ /* 0x000fe80000100a00 */
[----:B------:R1:W-:Y:S04]  /*76490*/  STL.64 [R1+0x8b0], R8 ;  /* 0x0008b00801007387 */ /* 0x0003e80000100a00 */
[----:B------:R4:W-:Y:S01]  /*764a0*/  STL.64 [R1+0x8b8], R10 ;  /* 0x0008b80a01007387 */ /* 0x0009e20000100a00 */
[----:B------:R-:W-:-:S03]  /*764b0*/  IMAD.MOV.U32 R245, RZ, RZ, R104 ;  /* 0x000000fffff57224 */ /* 0x000fc600078e0068 */
[----:B------:R-:W3:Y:S01]  /*764c0*/  LDL.LU R5, [R1+0x1d44] ;  /* 0x001d440001057983 */ /* 0x000ee20000300800 */
[----:B------:R-:W-:-:S03]  /*764d0*/  IMAD.MOV.U32 R246, RZ, RZ, R101 ;  /* 0x000000fffff67224 */ /* 0x000fc600078e0065 */
[----:B--2---:R-:W3:Y:S01]  /*764e0*/  LDL.LU R6, [R1+0x1d48] ;  /* 0x001d480001067983 */ /* 0x004ee20000300800 */
[----:B------:R-:W-:-:S03]  /*764f0*/  IMAD.MOV.U32 R247, RZ, RZ, R100 ;  /* 0x000000fffff77224 */ /* 0x000fc600078e0064 */
[----:B------:R-:W3:Y:S01]  /*76500*/  LDL.LU R7, [R1+0x1d4c] ;  /* 0x001d4c0001077983 */ /* 0x000ee20000300800 */
[----:B------:R-:W-:-:S03]  /*76510*/  IMAD.MOV.U32 R220, RZ, RZ, R92 ;  /* 0x000000ffffdc7224 */ /* 0x000fc600078e005c */
[----:B------:R-:W2:Y:S01]  /*76520*/  LDL.LU R105, [R1+0x5274] ;  /* 0x0052740001697983 */ /* 0x000ea20000300800 */
[----:B------:R-:W-:-:S03]  /*76530*/  MOV R221, R93 ;  /* 0x0000005d00dd7202 */ /* 0x000fc60000000f00 */
        /* <DEDUP_REMOVED lines=16> */
[----:B------:R-:W3:Y:S01]  /*76640*/  LDL.LU R136, [R1+0x5250] ;  /* 0x0052500001887983 */ /* 0x000ee20000300800 */
[----:B------:R-:W-:-:S03]  /*76650*/  IMAD.MOV.U32 R194, RZ, RZ, R125 ;  /* 0x000000ffffc27224 */ /* 0x000fc600078e007d */
        /* <DEDUP_REMOVED lines=23> */
[----:B------:R-:W-:-:S03]  /*767d0*/  IMAD.MOV.U32 R200, RZ, RZ, R140 ;  /* 0x000000ffffc87224 */ /* 0x000fc600078e008c */
[----:B------:R-:W2:Y:S01]  /*767e0*/  LDL.LU R140, [R1+0x5214] ;  /* 0x00521400018c7983 */ /* 0x000ea20000300800 */
[----:B------:R-:W-:-:S03]  /*767f0*/  IMAD.MOV.U32 R201, RZ, RZ, R141 ;  /* 0x000000ffffc97224 */ /* 0x000fc600078e008d */
[----:B------:R-:W3:Y:S01]  /*76800*/  LDL.LU R141, [R1+0x5210] ;  /* 0x00521000018d7983 */ /* 0x000ee20000300800 */
[----:B------:R-:W-:Y:S02]  /*76810*/  IMAD.MOV.U32 R202, RZ, RZ, R109 ;  /* 0x000000ffffca7224 */ /* 0x000fe400078e006d */
[----:B------:R-:W-:Y:S01]  /*76820*/  IMAD.MOV.U32 R203, RZ, RZ, R108 ;  /* 0x000000ffffcb7224 */ /* 0x000fe200078e006c */
[----:B------:R-:W3:Y:S04]  /*76830*/  LDL.LU R109, [R1+0x520c] ;  /* 0x00520c00016d7983 */ /* 0x000ee80000300800 */
[----:B------:R-:W3:Y:S01]  /*76840*/  LDL.LU R108, [R1+0x5208] ;  /* 0x00520800016c7983 */ /* 0x000ee20000300800 */
[----:B----4-:R-:W-:-:S03]  /*76850*/  IMAD.MOV.U32 R236, RZ, RZ, R136 ;  /* 0x000000ffffec7224 */ /* 0x010fc600078e0088 */
[----:B------:R-:W4:Y:S01]  /*76860*/  LDL.LU R136, [R1+0x5204] ;  /* 0x0052040001887983 */ /* 0x000f220000300800 */
[----:B-----5:R-:W-:-:S03]  /*76870*/  MOV R237, R137 ;  /* 0x0000008900ed7202 */ /* 0x020fc60000000f00 */
[----:B------:R-:W5:Y:S01]  /*76880*/  LDL.LU R137, [R1+0x5200] ;  /* 0x0052000001897983 */ /* 0x000f620000300800 */
[----:B--2---:R-:W-:-:S03]  /*76890*/  IMAD.MOV.U32 R238, RZ, RZ, R140 ;  /* 0x000000ffffee7224 */ /* 0x004fc600078e008c */
[----:B------:R-:W2:Y:S01]  /*768a0*/  LDL.LU R140, [R1+0x51fc] ;  /* 0x0051fc00018c7983 */ /* 0x000ea20000300800 */
[----:B---3--:R-:W-:-:S03]  /*768b0*/  IMAD.MOV.U32 R239, RZ, RZ, R141 ;  /* 0x000000ffffef7224 */ /* 0x008fc600078e008d */
        /* <DEDUP_REMOVED lines=110> */
[----:B------:R-:W2:Y:S01]  /*76fa0*/  LDL.LU.64 R196, [R1+0x5188] ;  /* 0x0051880001c47983 */ /* 0x000ea20000300a00 */
        /* <DEDUP_REMOVED lines=13> */
[C---:B------:R-:W-:Y:S08]  /*77080*/  HMMA.1688.F32.TF32 R16, R60.reuse, R126, R8 ;  /* 0x0000007e3c10723c */ /* 0x040ff00000081008 */
[C---:B------:R-:W-:Y:S08]  /*77090*/  HMMA.1688.F32.TF32 R52, R60.reuse, R130, R216 ;  /* 0x000000823c34723c */ /* 0x040ff000000810d8 */
[C---:B------:R-:W-:Y:S01]  /*770a0*/  HMMA.1688.F32.TF32 R8, R60.reuse, R134, R248 ;  /* 0x000000863c08723c */ /* 0x040fe200000810f8 */
[----:B------:R-:W-:Y:S04]  /*770b0*/  STL.64 [R1+0xac0], R188 ;  /* 0x000ac0bc01007387 */ /* 0x000fe80000100a00 */
[----:B------:R-:W-:Y:S04]  /*770c0*/  STL.64 [R1+0xac8], R190 ;  /* 0x000ac8be01007387 */ /* 0x000fe80000100a00 */
        /* <DEDUP_REMOVED lines=43> */
[----:B------:R4:W-:Y:S04]  /*77380*/  STL.64 [R1+0x2888], R14 ;  /* 0x0028880e01007387 */ /* 0x0009e80000100a00 */
[----:B------:R-:W-:Y:S01]  /*77390*/  STL.64 [R1+0x2940], R8 ;  /* 0x0029400801007387 */ /* 0x000fe20000100a00 */
[C---:B--2---:R-:W-:Y:S03]  /*773a0*/  HMMA.1688.F32.TF32 R16, R60.reuse, R186, R196 ;  /* 0x000000ba3c10723c */ /* 0x044fe600000810c4 */
[----:B------:R1:W-:Y:S05]  /*773b0*/  STL.64 [R1+0x2948], R10 ;  /* 0x0029480a01007387 */ /* 0x0003ea0000100a00 */
[C---:B----4-:R-:W-:Y:S08]  /*773c0*/  HMMA.1688.F32.TF32 R12, R60.reuse, R210, R232 ;  /* 0x000000d23c0c723c */ /* 0x050ff000000810e8 */
[----:B-1----:R-:W-:Y:S07]  /*773d0*/  HMMA.1688.F32.TF32 R8, R60, R70, R24 ;  /* 0x000000463c08723c */ /* 0x002fee0000081018 */
        /* <DEDUP_REMOVED lines=8> */
[----:B-1----:R-:W-:Y:S01]  /*77460*/  HMMA.1688.F32.TF32 R8, R64, R82, R212 ;  /* 0x000000524008723c */ /* 0x002fe200000810d4 */
[----:B------:R-:W-:-:S06]  /*77470*/  IMAD.MOV.U32 R4, RZ, RZ, R128 ;  /* 0x000000ffff047224 */ /* 0x000fcc00078e0080 */
[----:B------:R-:W-:Y:S04]  /*77480*/  STL.64 [R1+0x860], R16 ;  /* 0x0008601001007387 */ /* 0x000fe80000100a00 */
[----:B------:R-:W-:Y:S04]  /*77490*/  STL.64 [R1+0x868], R18 ;  /* 0x0008681201007387 */ /* 0x000fe80000100a00 */
[----:B------:R1:W-:Y:S01]  /*774a0*/  STL.64 [R1+0x850], R12 ;  /* 0x0008500c01007387 */ /* 0x0003e20000100a00 */
[----:B------:R-:W-:-:S03]  /*774b0*/  MOV R5, R129 ;  /* 0x0000008100057202 */ /* 0x000fc60000000f00 */
[----:B------:R-:W-:Y:S01]  /*774c0*/  STL.64 [R1+0x858], R14 ;  /* 0x0008580e01007387 */ /* 0x000fe20000100a00 */
[----:B------:R-:W-:-:S03]  /*774d0*/  IMAD.MOV.U32 R220, RZ, RZ, R117 ;  /* 0x000000ffffdc7224 */ /* 0x000fc600078e0075 */
[----:B------:R-:W2:Y:S01]  /*774e0*/  LDL.LU R128, [R1+0x5184] ;  /* 0x0051840001807983 */ /* 0x000ea20000300800 */
[----:B------:R-:W-:-:S03]  /*774f0*/  IMAD.MOV.U32 R221, RZ, RZ, R116 ;  /* 0x000000ffffdd7224 */ /* 0x000fc600078e0074 */
[----:B------:R4:W-:Y:S04]  /*77500*/  STL.64 [R1+0x840], R8 ;  /* 0x0008400801007387 */ /* 0x0009e80000100a00 */
[----:B------:R1:W-:Y:S04]  /*77510*/  STL.64 [R1+0x848], R10 ;  /* 0x0008480a01007387 */ /* 0x0003e80000100a00 */
[----:B------:R-:W2:Y:S04]  /*77520*/  LDL.LU R129, [R1+0x5180] ;  /* 0x0051800001817983 */ /* 0x000ea80000300800 */
[----:B------:R-:W2:Y:S04]  /*77530*/  LDL.LU R117, [R1+0x517c] ;  /* 0x00517c0001757983 */ /* 0x000ea80000300800 */
[----:B------:R-:W3:Y:S01]  /*77540*/  LDL.LU R116, [R1+0x5178] ;  /* 0x0051780001747983 */ /* 0x000ee20000300800 */
[----:B-1----:R-:W-:Y:S01]  /*77550*/  IMAD.MOV.U32 R12, RZ, RZ, R120 ;  /* 0x000000ffff0c7224 */ /* 0x002fe200078e0078 */
[----:B------:R-:W-:Y:S01]  /*77560*/  MOV R13, R121 ;  /* 0x00000079000d7202 */ /* 0x000fe20000000f00 */
[----:B------:R-:W-:Y:S01]  /*77570*/  IMAD.MOV.U32 R228, RZ, RZ, R124 ;  /* 0x000000ffffe47224 */ /* 0x000fe200078e007c */
[----:B------:R-:W4:Y:S01]  /*77580*/  LDL.LU R120, [R1+0x5174] ;  /* 0x0051740001787983 */ /* 0x000f220000300800 */
[----:B------:R-:W-:-:S03]  /*77590*/  IMAD.MOV.U32 R229, RZ, RZ, R125 ;  /* 0x000000ffffe57224 */ /* 0x000fc600078e007d */
[----:B------:R-:W4:Y:S01]  /*775a0*/  LDL.LU R121, [R1+0x5170] ;  /* 0x0051700001797983 */ /* 0x000f220000300800 */
[----:B------:R-:W-:Y:S01]  /*775b0*/  IMAD.MOV.U32 R20, RZ, RZ, R108 ;  /* 0x000000ffff147224 */ /* 0x000fe200078e006c */
[----:B------:R-:W-:Y:S02]  /*775c0*/  MOV R21, R109 ;  /* 0x0000006d00157202 */ /* 0x000fe40000000f00 */
[----:B------:R-:W4:Y:S01]  /*775d0*/  LDL.LU R124, [R1+0x516c] ;  /* 0x00516c00017c7983 */ /* 0x000f220000300800 */
[----:B------:R-:W-:-:S03]  /*775e0*/  IMAD.MOV.U32 R236, RZ, RZ, R112 ;  /* 0x000000ffffec7224 */ /* 0x000fc600078e0070 */
[----:B------:R-:W4:Y:S01]  /*775f0*/  LDL.LU R125, [R1+0x5168] ;  /* 0x00516800017d7983 */ /* 0x000f220000300800 */
[----:B------:R-:W-:-:S03]  /*77600*/  IMAD.MOV.U32 R237, RZ, RZ, R113 ;  /* 0x000000ffffed7224 */ /* 0x000fc600078e0071 */
[----:B------:R-:W5:Y:S04]  /*77610*/  LDL.LU R108, [R1+0x5164] ;  /* 0x00516400016c7983 */ /* 0x000f680000300800 */
[----:B------:R-:W5:Y:S04]  /*77620*/  LDL.LU R109, [R1+0x5160] ;  /* 0x00516000016d7983 */ /* 0x000f680000300800 */
[----:B------:R-:W5:Y:S04]  /*77630*/  LDL.LU R112, [R1+0x515c] ;  /* 0x00515c0001707983 */ /* 0x000f680000300800 */
[----:B------:R-:W5:Y:S01]  /*77640*/  LDL.LU R113, [R1+0x5158] ;  /* 0x0051580001717983 */ /* 0x000f620000300800 */
[----:B--2---:R-:W-:Y:S01]  /*77650*/  MOV R29, R117 ;  /* 0x00000075001d7202 */ /* 0x004fe20000000f00 */
[----:B---3--:R-:W-:-:S02]  /*77660*/  IMAD.MOV.U32 R28, RZ, RZ, R116 ;  /* 0x000000ffff1c7224 */ /* 0x008fc400078e0074 */
[----:B------:R-:W2:Y:S04]  /*77670*/  LDL.LU R116, [R1+0x5154] ;  /* 0x0051540001747983 */ /* 0x000ea80000300800 */
[----:B------:R-:W3:Y:S04]  /*77680*/  LDL.LU R117, [R1+0x5150] ;  /* 0x0051500001757983 */ /* 0x000ee80000300800 */
[----:B------:R-:W3:Y:S04]  /*77690*/  LDL.LU R216, [R1+0x990] ;  /* 0x0009900001d87983 */ /* 0x000ee80000300800 */
        /* <DEDUP_REMOVED lines=33> */
[----:B------:R-:W-:-:S03]  /*778b0*/  IMAD.MOV.U32 R212, RZ, RZ, R81 ;  /* 0x000000ffffd47224 */ /* 0x000fc600078e0051 */
[----:B------:R-:W4:Y:S01]  /*778c0*/  LDL R81, [R1+0x2d58] ;  /* 0x002d580001517983 */ /* 0x000f220000100800 */
[----:B------:R-:W-:Y:S02]  /*778d0*/  IMAD.MOV.U32 R215, RZ, RZ, R72 ;  /* 0x000000ffffd77224 */ /* 0x000fe400078e0048 */
[----:B------:R-:W-:Y:S01]  /*778e0*/  IMAD.MOV.U32 R214, RZ, RZ, R73 ;  /* 0x000000ffffd67224 */ /* 0x000fe200078e0049 */
[----:B-----5:R-:W-:Y:S01]  /*778f0*/  MOV R251, R108 ;  /* 0x0000006c00fb7202 */ /* 0x020fe20000000f00 */
[----:B------:R-:W-:Y:S02]  /*77900*/  IMAD.MOV.U32 R248, RZ, RZ, R113 ;  /* 0x000000fffff87224 */ /* 0x000fe400078e0071 */
[----:B------:R-:W-:Y:S02]  /*77910*/  IMAD.MOV.U32 R249, RZ, RZ, R112 ;  /* 0x000000fffff97224 */ /* 0x000fe400078e0070 */
[----:B------:R-:W-:Y:S02]  /*77920*/  IMAD.MOV.U32 R250, RZ, RZ, R109 ;  /* 0x000000fffffa7224 */ /* 0x000fe400078e006d */
[----:B------:R-:W-:-:S02]  /*77930*/  IMAD.MOV.U32 R48, RZ, RZ, R125 ;  /* 0x000000ffff307224 */ /* 0x000fc400078e007d */
[----:B------:R-:W-:Y:S02]  /*77940*/  IMAD.MOV.U32 R49, RZ, RZ, R124 ;  /* 0x000000ffff317224 */ /* 0x000fe400078e007c */
[----:B------:R-:W-:Y:S02]  /*77950*/  IMAD.MOV.U32 R50, RZ, RZ, R121 ;  /* 0x000000ffff327224 */ /* 0x000fe400078e0079 */
        /* <DEDUP_REMOVED lines=25> */
[----:B--2---:R-:W-:Y:S02]  /*77af0*/  IMAD.MOV.U32 R219, RZ, RZ, R116 ;  /* 0x000000ffffdb7224 */ /* 0x004fe400078e0074 */
[----:B---3--:R-:W-:Y:S01]  /*77b00*/  IMAD.MOV.U32 R218, RZ, RZ, R117 ;  /* 0x000000ffffda7224 */ /* 0x008fe200078e0075 */
[C---:B----4-:R-:W-:Y:S08]  /*77b10*/  HMMA.1688.F32.TF32 R24, R64.reuse, R90, R196 ;  /* 0x0000005a4018723c */ /* 0x050ff000000810c4 */
[C---:B------:R-:W-:Y:S08]  /*77b20*/  HMMA.1688.F32.TF32 R60, R64.reuse, R86, R232 ;  /* 0x00000056403c723c */ /* 0x040ff000000810e8 */
[C---:B------:R-:W-:Y:S11]  /*77b30*/  HMMA.1688.F32.TF32 R56, R64.reuse, R94, R56 ;  /* 0x0000005e4038723c */ /* 0x040ff60000081038 */
[----:B------:R-:W-:Y:S04]  /*77b40*/  @!UPT UIADD3 URZ, URZ, URZ, URZ ;  /* 0x0000003f3f3ff290 */ /* 0x000fe8000fffe03f */
[----:B------:R-:W-:Y:S04]  /*77b50*/  STL.64 [R1+0x830], R60 ;  /* 0x0008303c01007387 */ /* 0x000fe80000100a00 */
[----:B------:R-:W-:Y:S04]  /*77b60*/  STL.64 [R1+0x838], R62 ;  /* 0x0008383e01007387 */ /* 0x000fe80000100a00 */
[----:B------:R-:W2:Y:S04]  /*77b70*/  LDL.LU R69, [R1+0x2d54] ;  /* 0x002d540001457983 */ /* 0x000ea80000300800 */
[----:B------:R-:W-:Y:S04]  /*77b80*/  STL.64 [R1+0x820], R24 ;  /* 0x0008201801007387 */ /* 0x000fe80000100a00 */
[----:B------:R1:W-:Y:S04]  /*77b90*/  STL.64 [R1+0x828], R26 ;  /* 0x0008281a01007387 */ /* 0x0003e80000100a00 */
[----:B------:R-:W3:Y:S01]  /*77ba0*/  LDL.LU R72, [R1+0x1af8] ;  /* 0x001af80001487983 */ /* 0x000ee20000300800 */
[C---:B-1----:R-:W-:Y:S03]  /*77bb0*/  HMMA.1688.F32.TF32 R24, R64.reuse, R98, R16 ;  /* 0x000000624018723c */ /* 0x042fe60000081010 */
[----:B------:R-:W-:Y:S04]  /*77bc0*/  STL.64 [R1+0x800], R56 ;  /* 0x0008003801007387 */ /* 0x000fe80000100a00 */
[----:B------:R-:W-:Y:S01]  /*77bd0*/  STL.64 [R1+0x808], R58 ;  /* 0x0008083a01007387 */ /* 0x000fe20000100a00 */
[C---:B------:R-:W-:Y:S03]  /*77be0*/  HMMA.1688.F32.TF32 R16, R64.reuse, R102, R224 ;  /* 0x000000664010723c */ /* 0x040fe600000810e0 */
[----:B------:R-:W4:Y:S11]  /*77bf0*/  LDL.LU R73, [R1+0x1afc] ;  /* 0x001afc0001497983 */ /* 0x000f360000300800 */
[----:B------:R-:W-:Y:S01]  /*77c00*/  @!UPT UIADD3 URZ, URZ, URZ, URZ ;  /* 0x0000003f3f3ff290 */ /* 0x000fe2000fffe03f */
[----:B------:R-:W-:Y:S04]  /*77c10*/  STL.64 [R1+0x7e0], R24 ;  /* 0x0007e01801007387 */ /* 0x000fe80000100a00 */
[----:B------:R1:W-:Y:S01]  /*77c20*/  STL.64 [R1+0x7e8], R26 ;  /* 0x0007e81a01007387 */ /* 0x0003e20000100a00 */
[C---:B------:R-:W-:Y:S03]  /*77c30*/  HMMA.1688.F32.TF32 R52, R64.reuse, R110, R52 ;  /* 0x0000006e4034723c */ /* 0x040fe60000081034 */
[----:B------:R-:W5:Y:S05]  /*77c40*/  LDL.LU R79, [R1+0x2d50] ;  /* 0x002d5000014f7983 */ /* 0x000f6a0000300800 */
[C---:B-1----:R-:W-:Y:S01]  /*77c50*/  HMMA.1688.F32.TF32 R24, R64.reuse, R106, R188 ;  /* 0x0000006a4018723c */ /* 0x042fe200000810bc */
[----:B------:R-:W-:Y:S04]  /*77c60*/  STL.64 [R1+0x7c0], R16 ;  /* 0x0007c01001007387 */ /* 0x000fe80000100a00 */
[----:B------:R1:W-:Y:S03]  /*77c70*/  STL.64 [R1+0x7c8], R18 ;  /* 0x0007c81201007387 */ /* 0x0003e60000100a00 */
[C---:B-1----:R-:W-:Y:S11]  /*77c80*/  HMMA.1688.F32.TF32 R16, R64.reuse, R114, R8 ;  /* 0x000000724010723c */ /* 0x042ff60000081008 */
[----:B------:R-:W-:Y:S04]  /*77c90*/  @!UPT UIADD3 URZ, URZ, URZ, URZ ;  /* 0x0000003f3f3ff290 */ /* 0x000fe8000fffe03f */
[----:B------:R-:W-:Y:S04]  /*77ca0*/  STL.64 [R1+0x7a0], R24 ;  /* 0x0007a01801007387 */ /* 0x000fe80000100a00 */
[----:B------:R1:W-:Y:S01]  /*77cb0*/  STL.64 [R1+0x7a8], R26 ;  /* 0x0007a81a01007387 */ /* 0x0003e20000100a00 */
[C---:B------:R-:W-:Y:S08]  /*77cc0*/  HMMA.1688.F32.TF32 R8, R64.reuse, R122, R248 ;  /* 0x0000007a4008723c */ /* 0x040ff000000810f8 */
[C---:B-1----:R-:W-:Y:S01]  /*77cd0*/  HMMA.1688.F32.TF32 R24, R64.reuse, R118, R216 ;  /* 0x000000764018723c */ /* 0x042fe200000810d8 */
[----:B------:R-:W-:Y:S04]  /*77ce0*/  STL.64 [R1+0x780], R52 ;  /* 0x0007803401007387 */ /* 0x000fe80000100a00 */
[----:B------:R-:W-:Y:S04]  /*77cf0*/  STL.64 [R1+0x788], R54 ;  /* 0x0007883601007387 */ /* 0x000fe80000100a00 */
[----:B------:R-:W-:Y:S04]  /*77d00*/  STL.64 [R1+0x760], R16 ;  /* 0x0007601001007387 */ /* 0x000fe80000100a00 */
[----:B------:R1:W-:Y:S10]  /*77d10*/  STL.64 [R1+0x768], R18 ;  /* 0x0007681201007387 */ /* 0x0003f40000100a00 */
[----:B------:R-:W-:Y:S01]  /*77d20*/  STL.64 [R1+0x740], R24 ;  /* 0x0007401801007387 */ /* 0x000fe20000100a00 */
[C---:B-1----:R-:W-:Y:S03]  /*77d30*/  HMMA.1688.F32.TF32 R16, R64.reuse, R126, R48 ;  /* 0x0000007e4010723c */ /* 0x042fe60000081030 */
[----:B------:R1:W-:Y:S04]  /*77d40*/  STL.64 [R1+0x748], R26 ;  /* 0x0007481a01007387 */ /* 0x0003e80000100a00 */
[----:B------:R-:W-:Y:S04]  /*77d50*/  STL.64 [R1+0x870], R8 ;  /* 0x0008700801007387 */ /* 0x000fe80000100a00 */
[----:B------:R1:W-:Y:S02]  /*77d60*/  STL.64 [R1+0x878], R10 ;  /* 0x0008780a01007387 */ /* 0x0003e40000100a00 */
[C---:B-1----:R-:W-:Y:S08]  /*77d70*/  HMMA.1688.F32.TF32 R24, R64.reuse, R130, R28 ;  /* 0x000000824018723c */ /* 0x042ff0000008101c */
[C---:B------:R-:W-:Y:S02]  /*77d80*/  HMMA.1688.F32.TF32 R8, R64.reuse, R134, R236 ;  /* 0x000000864008723c */ /* 0x040fe400000810ec */
[----:B------:R-:W-:Y:S04]  /*77d90*/  STL.64 [R1+0x890], R16 ;  /* 0x0008901001007387 */ /* 0x000fe80000100a00 */
[----:B------:R1:W-:Y:S09]  /*77da0*/  STL.64 [R1+0x898], R18 ;  /* 0x0008981201007387 */ /* 0x0003f20000100a00 */
        /* <DEDUP_REMOVED lines=8> */
[----:B------:R1:W-:Y:S02]  /*77e30*/  STL.64 [R1+0xca8], R18 ;  /* 0x000ca81201007387 */ /* 0x0003e40000100a00 */
[C---:B------:R-:W-:Y:S07]  /*77e40*/  HMMA.1688.F32.TF32 R20, R64.reuse, R154, R192 ;  /* 0x0000009a4014723c */ /* 0x040fee00000810c0 */
[----:B------:R-:W-:Y:S01]  /*77e50*/  STL.64 [R1+0xd30], R24 ;  /* 0x000d301801007387 */ /* 0x000fe20000100a00 */
[C---:B-1----:R-:W-:Y:S03]  /*77e60*/  HMMA.1688.F32.TF32 R16, R64.reuse, R150, R228 ;  /* 0x000000964010723c */ /* 0x042fe600000810e4 */
[----:B------:R-:W-:Y:S04]  /*77e70*/  STL.64 [R1+0xd38], R26 ;  /* 0x000d381a01007387 */ /* 0x000fe80000100a00 */
[----:B------:R-:W-:Y:S04]  /*77e80*/  STL.64 [R1+0xe40], R8 ;  /* 0x000e400801007387 */ /* 0x000fe80000100a00 */
[----:B------:R1:W-:Y:S02]  /*77e90*/  STL.64 [R1+0xe48], R10 ;  /* 0x000e480a01007387 */ /* 0x0003e40000100a00 */
[----:B-1----:R-:W-:Y:S01]  /*77ea0*/  HMMA.1688.F32.TF32 R8, R64, R158, R40 ;  /* 0x0000009e4008723c */ /* 0x002fe20000081028 */
[----:B------:R-:W-:-:S02]  /*77eb0*/  IMAD.MOV.U32 R14, RZ, RZ, R161 ;  /* 0x000000ffff0e7224 */ /* 0x000fc400078e00a1 */
[----:B------:R-:W-:Y:S02]  /*77ec0*/  IMAD.MOV.U32 R15, RZ, RZ, R160 ;  /* 0x000000ffff0f7224 */ /* 0x000fe400078e00a0 */
[----:B------:R-:W-:Y:S02]  /*77ed0*/  IMAD.MOV.U32 R222, RZ, RZ, R165 ;  /* 0x000000ffffde7224 */ /* 0x000fe400078e00a5 */
[----:B------:R-:W-:Y:S01]  /*77ee0*/  IMAD.MOV.U32 R223, RZ, RZ, R164 ;  /* 0x000000ffffdf7224 */ /* 0x000fe200078e00a4 */
[----:B------:R-:W-:Y:S01]  /*77ef0*/  MOV R247, R84 ;  /* 0x0000005400f77202 */ /* 0x000fe20000000f00 */
[----:B------:R-:W-:Y:S01]  /*77f00*/  IMAD.MOV.U32 R244, RZ, RZ, R89 ;  /* 0x000000fffff47224 */ /* 0x000fe200078e0059 */
[----:B------:R-:W-:Y:S01]  /*77f10*/  STL.64 [R1+0xef0], R16 ;  /* 0x000ef01001007387 */ /* 0x000fe20000100a00 */
[----:B------:R-:W-:Y:S02]  /*77f20*/  IMAD.MOV.U32 R245, RZ, RZ, R88 ;  /* 0x000000fffff57224 */ /* 0x000fe400078e0058 */
[----:B------:R-:W-:Y:S01]  /*77f30*/  IMAD.MOV.U32 R246, RZ, RZ, R85 ;  /* 0x000000fffff67224 */ /* 0x000fe200078e0055 */
[----:B------:R1:W-:Y:S04]  /*77f40*/  STL.64 [R1+0xef8], R18 ;  /* 0x000ef81201007387 */ /* 0x0003e80000100a00 */
[----:B------:R-:W-:Y:S04]  /*77f50*/  STL.64 [R1+0x1000], R20 ;  /* 0x0010001401007387 */ /* 0x000fe80000100a00 */
[----:B------:R-:W-:Y:S01]  /*77f60*/  STL.64 [R1+0x1008], R22 ;  /* 0x0010081601007387 */ /* 0x000fe20000100a00 */
[C---:B-1----:R-:W-:Y:S03]  /*77f70*/  HMMA.1688.F32.TF32 R16, R64.reuse, R162, R12 ;  /* 0x000000a24010723c */ /* 0x042fe6000008100c */
[----:B------:R-:W-:Y:S04]  /*77f80*/  STL.64 [R1+0x13e0], R8 ;  /* 0x0013e00801007387 */ /* 0x000fe80000100a00 */
[----:B------:R1:W-:Y:S01]  /*77f90*/  STL.64 [R1+0x13e8], R10 ;  /* 0x0013e80a01007387 */ /* 0x0003e20000100a00 */
[C---:B------:R-:W-:Y:S08]  /*77fa0*/  HMMA.1688.F32.TF32 R12, R64.reuse, R166, R220 ;  /* 0x000000a6400c723c */ /* 0x040ff000000810dc */
[----:B-1----:R-:W-:Y:S01]  /*77fb0*/  HMMA.1688.F32.TF32 R8, R64, R170, R244 ;  /* 0x000000aa4008723c */ /* 0x002fe200000810f4 */
[----:B------:R-:W-:-:S02]  /*77fc0*/  IMAD.MOV.U32 R36, RZ, RZ, R173 ;  /* 0x000000ffff247224 */ /* 0x000fc400078e00ad */
[----:B------:R-:W-:Y:S02]  /*77fd0*/  IMAD.MOV.U32 R37, RZ, RZ, R172 ;  /* 0x000000ffff257224 */ /* 0x000fe400078e00ac */
[----:B------:R-:W-:Y:S02]  /*77fe0*/  IMAD.MOV.U32 R38, RZ, RZ, R169 ;  /* 0x000000ffff267224 */ /* 0x000fe400078e00a9 */
[----:B------:R-:W-:Y:S01]  /*77ff0*/  IMAD.MOV.U32 R39, RZ, RZ, R168 ;  /* 0x000000ffff277224 */ /* 0x000fe200078e00a8 */
[----:B------:R-:W-:Y:S01]  /*78000*/  STL.64 [R1+0x1d40], R16 ;  /* 0x001d401001007387 */ /* 0x000fe20000100a00 */
[----:B------:R-:W-:Y:S02]  /*78010*/  IMAD.MOV.U32 R6, RZ, RZ, R177 ;  /* 0x000000ffff067224 */ /* 0x000fe400078e00b1 */
[----:B------:R-:W-:Y:S01]  /*78020*/  IMAD.MOV.U32 R7, RZ, RZ, R176 ;  /* 0x000000ffff077224 */ /* 0x000fe200078e00b0 */
[----:B------:R-:W-:Y:S01]  /*78030*/  STL.64 [R1+0x1d48], R18 ;  /* 0x001d481201007387 */ /* 0x000fe20000100a00 */
[----:B------:R-:W-:-:S03]  /*78040*/  IMAD.MOV.U32 R213, RZ, RZ, R80 ;  /* 0x000000ffffd57224 */ /* 0x000fc600078e0050 */
[----:B------:R-:W-:Y:S04]  /*78050*/  STL.64 [R1+0x1f80], R12 ;  /* 0x001f800c01007387 */ /* 0x000fe80000100a00 */
[----:B------:R1:W-:Y:S04]  /*78060*/  STL.64 [R1+0x1f88], R14 ;  /* 0x001f880e01007387 */ /* 0x0003e80000100a00 */
[----:B------:R-:W-:Y:S04]  /*78070*/  STL.64 [R1+0x2190], R8 ;  /* 0x0021900801007387 */ /* 0x000fe80000100a00 */
[----:B------:R2:W-:Y:S01]  /*78080*/  STL.64 [R1+0x2198], R10 ;  /* 0x0021980a01007387 */ /* 0x0005e20000100a00 */
[C---:B-1----:R-:W-:Y:S03]  /*78090*/  HMMA.1688.F32.TF32 R12, R64.reuse, R174, R36 ;  /* 0x000000ae400c723c */ /* 0x042fe60000081024 */
[----:B--2---:R-:W-:Y:S04]  /*780a0*/  LDS R20, [R69+0x22100] ;  /* 0x0221000045147984 */ /* 0x004fe80000000800 */
[----:B------:R-:W-:Y:S01]  /*780b0*/  LDS R22, [R69+0x22900] ;  /* 0x0229000045167984 */ /* 0x000fe20000000800 */
[C---:B------:R-:W-:Y:S03]  /*780c0*/  HMMA.1688.F32.TF32 R8, R64.reuse, R178, R4 ;  /* 0x000000b24008723c */ /* 0x040fe60000081004 */
[----:B------:R-:W-:Y:S04]  /*780d0*/  LDS R28, [R69+0x22180] ;  /* 0x02218000451c7984 */ /* 0x000fe80000000800 */
[----:B---3--:R-:W-:Y:S01]  /*780e0*/  LDS R21, [R72+0x22100] ;  /* 0x0221000048157984 */ /* 0x008fe20000000800 */
[C---:B------:R-:W-:Y:S03]  /*780f0*/  HMMA.1688.F32.TF32 R4, R64.reuse, R182, R212 ;  /* 0x000000b64004723c */ /* 0x040fe600000810d4 */
[----:B------:R-:W-:Y:S04]  /*78100*/  LDS R23, [R72+0x22900] ;  /* 0x0229000048177984 */ /* 0x000fe80000000800 */
[----:B------:R-:W-:Y:S04]  /*78110*/  LDS R30, [R69+0x22980] ;  /* 0x02298000451e7984 */ /* 0x000fe80000000800 */
[----:B------:R-:W-:Y:S04]  /*78120*/  STL.64 [R1+0x25e0], R12 ;  /* 0x0025e00c01007387 */ /* 0x000fe80000100a00 */
[----:B------:R1:W-:Y:S04]  /*78130*/  STL.64 [R1+0x25e8], R14 ;  /* 0x0025e80e01007387 */ /* 0x0003e80000100a00 */
[----:B------:R-:W-:Y:S04]  /*78140*/  STL.64 [R1+0x2680], R8 ;  /* 0x0026800801007387 */ /* 0x000fe80000100a00 */
[----:B------:R2:W-:Y:S01]  /*78150*/  STL.64 [R1+0x2688], R10 ;  /* 0x0026880a01007387 */ /* 0x0005e20000100a00 */
[C---:B-1----:R-:W-:Y:S03]  /*78160*/  HMMA.1688.F32.TF32 R12, R64.reuse, R186, R204 ;  /* 0x000000ba400c723c */ /* 0x042fe600000810cc */
[----:B------:R-:W-:Y:S04]  /*78170*/  STL.64 [R1+0x2720], R4 ;  /* 0x0027200401007387 */ /* 0x000fe80000100a00 */
[----:B------:R1:W-:Y:S01]  /*78180*/  STL.64 [R1+0x2728], R6 ;  /* 0x0027280601007387 */ /* 0x0003e20000100a00 */
[C---:B--2---:R-:W-:Y:S03]  /*78190*/  HMMA.1688.F32.TF32 R8, R64.reuse, R210, R240 ;  /* 0x000000d24008723c */ /* 0x044fe600000810f0 */
[----:B------:R-:W-:Y:S04]  /*781a0*/  LDS R29, [R72+0x22180] ;  /* 0x02218000481d7984 */ /* 0x000fe80000000800 */
[----:B------:R-:W-:Y:S01]  /*781b0*/  LDS R31, [R72+0x22980] ;  /* 0x02298000481f7984 */ /* 0x000fe20000000800 */
[----:B-1----:R-:W-:Y:S03]  /*781c0*/  HMMA.1688.F32.TF32 R4, R64, R70, R32 ;  /* 0x000000464004723c */ /* 0x002fe60000081020 */
[----:B------:R-:W1:Y:S04]  /*781d0*/  S2R R80, SR_TID.X ;  /* 0x0000000000507919 */ /* 0x000e680000002100 */
[----:B----4-:R-:W-:Y:S04]  /*781e0*/  LDS R24, [R73+0x22100] ;  /* 0x0221000049187984 */ /* 0x010fe80000000800 */
[----:B------:R-:W-:Y:S04]  /*781f0*/  STL.64 [R1+0x27a0], R12 ;  /* 0x0027a00c01007387 */ /* 0x000fe80000100a00 */
[----:B------:R-:W-:Y:S04]  /*78200*/  STL.64 [R1+0x27a8], R14 ;  /* 0x0027a80e01007387 */ /* 0x000fe80000100a00 */
[----:B------:R-:W-:Y:S04]  /*78210*/  STL.64 [R1+0x2820], R8 ;  /* 0x0028200801007387 */ /* 0x000fe80000100a00 */
[----:B------:R-:W-:Y:S04]  /*78220*/  STL.64 [R1+0x2828], R10 ;  /* 0x0028280a01007387 */ /* 0x000fe80000100a00 */
[----:B------:R-:W2:Y:S04]  /*78230*/  LDL.LU R36, [R1+0x2500] ;  /* 0x0025000001247983 */ /* 0x000ea80000300800 */
[----:B------:R-:W-:Y:S04]  /*78240*/  STL.64 [R1+0x28a0], R4 ;  /* 0x0028a00401007387 */ /* 0x000fe80000100a00 */
[----:B------:R-:W-:Y:S04]  /*78250*/  STL.64 [R1+0x28a8], R6 ;  /* 0x0028a80601007387 */ /* 0x000fe80000100a00 */
        /* <DEDUP_REMOVED lines=39> */
[C---:B-1----:R-:W-:Y:S01]  /*784d0*/  LOP3.LUT R0, R80.reuse, 0x7, RZ, 0xc0, !PT ;  /* 0x0000000750007812 */ /* 0x042fe200078ec0ff */
[----:B------:R-:W-:-:S02]  /*784e0*/  IMAD.SHL.U32 R2, R80, 0x2, RZ ;  /* 0x0000000250027824 */ /* 0x000fc400078e00ff */
[----:B------:R-:W-:Y:S02]  /*784f0*/  LDS R4, [R69+0x22000] ;  /* 0x0220000045047984 */ /* 0x000fe40000000800 */
[----:B------:R-:W-:Y:S02]  /*78500*/  IMAD R0, R0, 0x90, RZ ;  /* 0x0000009000007824 */ /* 0x000fe400078e02ff */
[----:B------:R-:W-:Y:S03]  /*78510*/  LDS R6, [R69+0x22800] ;  /* 0x0228000045067984 */ /* 0x000fe60000000800 */
[----:B------:R-:W-:Y:S01]  /*78520*/  LOP3.LUT R0, R0, 0x30, R2, 0x78, !PT ;  /* 0x0000003000007812 */ /* 0x000fe200078e7802 */
[----:B------:R-:W-:Y:S03]  /*78530*/  LDS R5, [R72+0x22000] ;  /* 0x0220000048057984 */ /* 0x000fe60000000800 */
[----:B------:R-:W-:Y:S01]  /*78540*/  LOP3.LUT R0, R0, 0x40, RZ, 0x3c, !PT ;  /* 0x0000004000007812 */ /* 0x000fe200078e3cff */
[----:B------:R-:W-:Y:S04]  /*78550*/  LDS R7, [R72+0x22800] ;  /* 0x0228000048077984 */ /* 0x000fe80000000800 */
[----:B------:R-:W-:Y:S01]  /*78560*/  IMAD R0, R81, 0x10000, R0 ;  /* 0x0001000051007824 */ /* 0x000fe200078e0200 */
[----:B------:R-:W-:Y:S04]  /*78570*/  LDS R12, [R69+0x22080] ;  /* 0x02208000450c7984 */ /* 0x000fe80000000800 */
[----:B------:R-:W-:Y:S04]  /*78580*/  LDSM.16.M88.4 R80, [R0] ;  /* 0x000000000050783b */ /* 0x000fe80000000200 */
[----:B------:R-:W-:Y:S04]  /*78590*/  LDS R14, [R69+0x22880] ;  /* 0x02288000450e7984 */ /* 0x000fe80000000800 */
[----:B------:R-:W-:Y:S04]  /*785a0*/  LDS R13, [R72+0x22080] ;  /* 0x02208000480d7984 */ /* 0x000fe80000000800 */
[----:B------:R-:W-:Y:S04]  /*785b0*/  LDS R15, [R72+0x22880] ;  /* 0x02288000480f7984 */ /* 0x000fe80000000800 */
[----:B------:R-:W-:Y:S04]  /*785c0*/  LDS R8, [R73+0x22000] ;  /* 0x0220000049087984 */ /* 0x000fe80000000800 */
[----:B------:R-:W-:Y:S04]  /*785d0*/  LDS R10, [R73+0x22800] ;  /* 0x02280000490a7984 */ /* 0x000fe80000000800 */
[----:B-----5:R-:W-:Y:S04]  /*785e0*/  LDS R9, [R79+0x22000] ;  /* 0x022000004f097984 */ /* 0x020fe80000000800 */
        /* <DEDUP_REMOVED lines=8> */
[----:B------:R-:W1:Y:S04]  /*78670*/  LDSM.16.M88.4 R84, [R0+0x400] ;  /* 0x000400000054783b */ /* 0x000e680000000200 */
[----:B------:R-:W5:Y:S04]  /*78680*/  LDSM.16.M88.4 R88, [R0+0x800] ;  /* 0x000800000058783b */ /* 0x000f680000000200 */
[----:B------:R-:W5:Y:S04]  /*78690*/  LDSM.16.M88.4 R92, [R0+0xc00] ;  /* 0x000c0000005c783b */ /* 0x000f680000000200 */
[----:B------:R-:W-:Y:S04]  /*786a0*/  LDS R16, [R73+0x22080] ;  /* 0x0220800049107984 */ /* 0x000fe80000000800 */
[----:B------:R-:W-:Y:S04]  /*786b0*/  LDS R18, [R73+0x22880] ;  /* 0x0228800049127984 */ /* 0x000fe80000000800 */
[----:B------:R-:W-:Y:S04]  /*786c0*/  LDS R17, [R79+0x22080] ;  /* 0x022080004f117984 */ /* 0x000fe80000000800 */
[----:B------:R-:W2:Y:S04]  /*786d0*/  LDS R19, [R79+0x22880] ;  /* 0x022880004f137984 */ /* 0x000ea80000000800 */
[----:B------:R-:W-:Y:S04]  /*786e0*/  STL [R1+0x50f0], R69 ;  /* 0x0050f04501007387 */ /* 0x000fe80000100800 */
[----:B------:R-:W-:Y:S04]  /*786f0*/  STL.64 [R1+0x50f8], R72 ;  /* 0x0050f84801007387 */ /* 0x000fe80000100a00 */
[----:B------:R-:W-:Y:S04]  /*78700*/  STL [R1+0x5108], R79 ;  /* 0x0051084f01007387 */ /* 0x000fe80000100800 */
[----:B------:R-:W-:Y:S04]  /*78710*/  STL.64 [R1+0x5100], R76 ;  /* 0x0051004c01007387 */ /* 0x000fe80000100a00 */
[----:B-1----:R1:W-:Y:S04]  /*78720*/  STL [R1+0x50c4], R86 ;  /* 0x0050c45601007387 */ /* 0x0023e80000100800 */
[----:B------:R1:W-:Y:S04]  /*78730*/  STL [R1+0x50c0], R87 ;  /* 0x0050c05701007387 */ /* 0x0003e80000100800 */
[----:B-----5:R-:W-:Y:S04]  /*78740*/  STL [R1+0x50a4], R90 ;  /* 0x0050a45a01007387 */ /* 0x020fe80000100800 */
[----:B------:R-:W-:Y:S04]  /*78750*/  STL [R1+0x50a0], R91 ;  /* 0x0050a05b01007387 */ /* 0x000fe80000100800 */
[----:B------:R-:W-:Y:S01]  /*78760*/  STL [R1+0x50ac], R94 ;  /* 0x0050ac5e01007387 */ /* 0x000fe20000100800 */
[----:B--2---:R-:W-:Y:S03]  /*78770*/  HMMA.1688.F32.TF32 R36, R8, R84, R36 ;  /* 0x000000540824723c */ /* 0x004fe60000081024 */
[----:B------:R-:W-:Y:S05]  /*78780*/  STL [R1+0x50a8], R95 ;  /* 0x0050a85f01007387 */ /* 0x000fea0000100800 */
[----:B----4-:R-:W-:Y:S08]  /*78790*/  HMMA.1688.F32.TF32 R232, R32, R80, R40 ;  /* 0x0000005020e8723c */ /* 0x010ff00000081028 */
[----:B---3--:R-:W-:Y:S08]  /*787a0*/  HMMA.1688.F32.TF32 R40, R4, R84, R244 ;  /* 0x000000540428723c */ /* 0x008ff000000810f4 */
[----:B------:R-:W-:Y:S01]  /*787b0*/  HMMA.1688.F32.TF32 R224, R24, R80, R192 ;  /* 0x0000005018e0723c */ /* 0x000fe200000810c0 */
[----:B-1----:R-:W-:Y:S01]  /*787c0*/  IMAD.MOV.U32 R86, RZ, RZ, R38 ;  /* 0x000000ffff567224 */ /* 0x002fe200078e0026 */
[----:B------:R-:W-:-:S06]  /*787d0*/  MOV R87, R39 ;  /* 0x0000002700577202 */ /* 0x000fcc0000000f00 */
[-C--:B------:R-:W-:Y:S08]  /*787e0*/  HMMA.1688.F32.TF32 R204, R8, R80.reuse, R200 ;  /* 0x0000005008cc723c */ /* 0x080ff000000810c8 */
[-C--:B------:R-:W-:Y:S08]  /*787f0*/  HMMA.1688.F32.TF32 R228, R28, R80.reuse, R228 ;  /* 0x000000501ce4723c */ /* 0x080ff000000810e4 */
[-C--:B------:R-:W-:Y:S08]  /*78800*/  HMMA.1688.F32.TF32 R220, R20, R80.reuse, R220 ;  /* 0x0000005014dc723c */ /* 0x080ff000000810dc */
[-C--:B------:R-:W-:Y:S08]  /*78810*/  HMMA.1688.F32.TF32 R212, R12, R80.reuse, R212 ;  /* 0x000000500cd4723c */ /* 0x080ff000000810d4 */
[----:B------:R-:W-:Y:S11]  /*78820*/  HMMA.1688.F32.TF32 R236, R4, R80, R236 ;  /* 0x0000005004ec723c */ /* 0x000ff600000810ec */
[----:B------:R-:W-:Y:S11]  /*78830*/  @!UPT UIADD3 URZ, URZ, URZ, URZ ;  /* 0x0000003f3f3ff290 */ /* 0x000ff6000fffe03f */
[----:B------:R-:W-:Y:S01]  /*78840*/  @!UPT UIADD3 URZ, URZ, URZ, URZ ;  /* 0x0000003f3f3ff290 */ /* 0x000fe2000fffe03f */
[----:B------:R-:W-:Y:S04]  /*78850*/  STL.64 [R1+0x5118], R238 ;  /* 0x005118ee01007387 */ /* 0x000fe80000100a00 */
[----:B------:R-:W-:Y:S04]  /*78860*/  STL.64 [R1+0x5110], R236 ;  /* 0x005110ec01007387 */ /* 0x000fe80000100a00 */
[----:B------:R-:W-:Y:S04]  /*78870*/  STL.64 [R1+0x5128], R214 ;  /* 0x005128d601007387 */ /* 0x000fe80000100a00 */
[----:B------:R-:W-:Y:S04]  /*78880*/  STL.64 [R1+0x5120], R212 ;  /* 0x005120d401007387 */ /* 0x000fe80000100a00 */
[----:B------:R-:W-:Y:S04]  /*78890*/  STL.64 [R1+0x5138], R222 ;  /* 0x005138de01007387 */ /* 0x000fe80000100a00 */
[----:B------:R-:W-:Y:S04]  /*788a0*/  STL.64 [R1+0x5130], R220 ;  /* 0x005130dc01007387 */ /* 0x000fe80000100a00 */
[----:B------:R-:W-:Y:S04]  /*788b0*/  STL [R1+0x50d4], R228 ;  /* 0x0050d4e401007387 */ /* 0x000fe80000100800 */
[----:B------:R-:W-:Y:S04]  /*788c0*/  STL [R1+0x50d0], R229 ;  /* 0x0050d0e501007387 */ /* 0x000fe80000100800 */
[----:B------:R1:W-:Y:S04]  /*788d0*/  STL [R1+0x50cc], R230 ;  /* 0x0050cce601007387 */ /* 0x0003e80000100800 */
[----:B------:R2:W-:Y:S04]  /*788e0*/  STL [R1+0x50c8], R231 ;  /* 0x0050c8e701007387 */ /* 0x0005e80000100800 */
[----:B------:R-:W-:Y:S04]  /*788f0*/  STL.64 [R1+0x5148], R206 ;  /* 0x005148ce01007387 */ /* 0x000fe80000100a00 */
[----:B------:R-:W-:Y:S01]  /*78900*/  STL.64 [R1+0x5140], R204 ;  /* 0x005140cc01007387 */ /* 0x000fe20000100a00 */
[----:B-1----:R-:W-:-:S03]  /*78910*/  IMAD.MOV.U32 R230, RZ, RZ, R36 ;  /* 0x000000ffffe67224 */ /* 0x002fc600078e0024 */
[----:B------:R-:W-:Y:S01]  /*78920*/  STL [R1+0x50dc], R226 ;  /* 0x0050dce201007387 */ /* 0x000fe20000100800 */
[----:B--2---:R-:W-:-:S03]  /*78930*/  IMAD.MOV.U32 R231, RZ, RZ, R37 ;  /* 0x000000ffffe77224 */ /* 0x004fc600078e0025 */
[----:B------:R-:W-:Y:S04]  /*78940*/  STL [R1+0x50d8], R227 ;  /* 0x0050d8e301007387 */ /* 0x000fe80000100800 */
[----:B------:R1:W-:Y:S04]  /*78950*/  STL.64 [R1+0x20], R40 ;  /* 0x0000202801007387 */ /* 0x0003e80000100a00 */
[----:B------:R-:W2:Y:S01]  /*78960*/  LDL.LU R36, [R1+0x2340] ;  /* 0x0023400001247983 */ /* 0x000ea20000300800 */
[----:B------:R-:W-:Y:S03]  /*78970*/  HMMA.1688.F32.TF32 R216, R16, R80, R44 ;  /* 0x0000005010d8723c */ /* 0x000fe6000008102c */
[----:B------:R-:W2:Y:S04]  /*78980*/  LDL.LU R37, [R1+0x2344] ;  /* 0x0023440001257983 */ /* 0x000ea80000300800 */
[----:B------:R-:W2:Y:S01]  /*78990*/  LDL.LU R38, [R1+0x2348] ;  /* 0x0023480001267983 */ /* 0x000ea20000300800 */
[----:B------:R-:W-:-:S03]  /*789a0*/  IMAD.MOV.U32 R81, RZ, RZ, R42 ;  /* 0x000000ffff517224 */ /* 0x000fc600078e002a */
[----:B------:R-:W2:Y:S01]  /*789b0*/  LDL.LU R39, [R1+0x234c] ;  /* 0x00234c0001277983 */ /* 0x000ea20000300800 */
[----:B------:R-:W-:-:S03]  /*789c0*/  IMAD.MOV.U32 R80, RZ, RZ, R43 ;  /* 0x000000ffff507224 */ /* 0x000fc600078e002b */
[----:B-1----:R-:W3:Y:S04]  /*789d0*/  LDL.LU R40, [R1+0x2350] ;  /* 0x0023500001287983 */ /* 0x002ee80000300800 */
        /* <DEDUP_REMOVED lines=83> */
[----:B--2---:R-:W-:Y:S08]  /*78f10*/  HMMA.1688.F32.TF32 R56, R4, R92, R56 ;  /* 0x0000005c0438723c */ /* 0x004ff00000081038 */
[-C--:B---3--:R-:W-:Y:S11]  /*78f20*/  HMMA.1688.F32.TF32 R60, R32, R88.reuse, R60 ;  /* 0x00000058203c723c */ /* 0x088ff6000008103c */
[----:B------:R-:W-:Y:S05]  /*78f30*/  @!UPT UIADD3 URZ, URZ, URZ, URZ ;  /* 0x0000003f3f3ff290 */ /* 0x000fea000fffe03f */
[----:B------:R-:W-:Y:S01]  /*78f40*/  IMAD.MOV.U32 R94, RZ, RZ, R58 ;  /* 0x000000ffff5e7224 */ /* 0x000fe200078e003a */
[----:B----4-:R-:W-:Y:S08]  /*78f50*/  HMMA.1688.F32.TF32 R72, R8, R88, R116 ;  /* 0x000000580848723c */ /* 0x010ff00000081074 */
[-C--:B-----5:R-:W-:Y:S08]  /*78f60*/  HMMA.1688.F32.TF32 R64, R12, R84.reuse, R128 ;  /* 0x000000540c40723c */ /* 0x0a0ff00000081080 */
[----:B------:R-:W-:Y:S11]  /*78f70*/  HMMA.1688.F32.TF32 R248, R16, R84, R248 ;  /* 0x0000005410f8723c */ /* 0x000ff600000810f8 */
[----:B------:R-:W-:Y:S05]  /*78f80*/  @!UPT UIADD3 URZ, URZ, URZ, URZ ;  /* 0x0000003f3f3ff290 */ /* 0x000fea000fffe03f */
[----:B------:R-:W-:Y:S02]  /*78f90*/  IMAD.MOV.U32 R226, RZ, RZ, R64 ;  /* 0x000000ffffe27224 */ /* 0x000fe400078e0040 */
[----:B------:R-:W-:Y:S02]  /*78fa0*/  IMAD.MOV.U32 R227, RZ, RZ, R65 ;  /* 0x000000ffffe37224 */ /* 0x000fe400078e0041 */
[----:B------:R-:W-:Y:S02]  /*78fb0*/  IMAD.MOV.U32 R228, RZ, RZ, R66 ;  /* 0x000000ffffe47224 */ /* 0x000fe400078e0042 */
[----:B------:R-:W-:Y:S02]  /*78fc0*/  IMAD.MOV.U32 R229, RZ, RZ, R67 ;  /* 0x000000ffffe57224 */ /* 0x000fe400078e0043 */
[-C--:B------:R-:W-:Y:S01]  /*78fd0*/  HMMA.1688.F32.TF32 R64, R4, R88.reuse, R120 ;  /* 0x000000580440723c */ /* 0x080fe20000081078 */
[----:B------:R-:W-:Y:S04]  /*78fe0*/  STL.64 [R1+0x50b8], R250 ;  /* 0x0050b8fa01007387 */ /* 0x000fe80000100a00 */
[----:B------:R-:W-:Y:S11]  /*78ff0*/  STL.64 [R1+0x50b0], R248 ;  /* 0x0050b0f801007387 */ /* 0x000ff60000100a00 */
[----:B------:R-:W-:Y:S07]  /*79000*/  @!UPT UIADD3 URZ, URZ, URZ, URZ ;  /* 0x0000003f3f3ff290 */ /* 0x000fee000fffe03f */
[----:B------:R-:W-:Y:S04]  /*79010*/  STL.64 [R1+0xa0], R64 ;  /* 0x0000a04001007387 */ /* 0x000fe80000100a00 */
[----:B------:R1:W-:Y:S01]  /*79020*/  STL.64 [R1+0xa8], R66 ;  /* 0x0000a84201007387 */ /* 0x0003e20000100a00 */
[-C--:B------:R-:W-:Y:S08]  /*79030*/  HMMA.1688.F32.TF32 R68, R12, R88.reuse, R112 ;  /* 0x000000580c44723c */ /* 0x080ff00000081070 */
[----:B-1----:R-:W-:Y:S01]  /*79040*/  HMMA.1688.F32.TF32 R64, R16, R88, R108 ;  /* 0x000000581040723c */ /* 0x002fe2000008106c */
[----:B------:R-:W-:Y:S04]  /*79050*/  STL.64 [R1+0x90], R72 ;  /* 0x0000904801007387 */ /* 0x000fe80000100a00 */
[----:B------:R1:W-:Y:S01]  /*79060*/  STL.64 [R1+0x98], R74 ;  /* 0x0000984a01007387 */ /* 0x0003e20000100a00 */
[----:B------:R-:W-:-:S02]  /*79070*/  IMAD.MOV.U32 R95, RZ, RZ, R59 ;  /* 0x000000ffff5f7224 */ /* 0x000fc400078e003b */
[----:B------:R-:W-:Y:S01]  /*79080*/  HMMA.1688.F32.TF32 R240, R24, R84, R124 ;  /* 0x0000005418f0723c */ /* 0x000fe2000008107c */
[----:B------:R-:W-:Y:S06]  /*79090*/  LDSM.16.M88.4 R108, [R0+0x1c00] ;  /* 0x001c0000006c783b */ /* 0x000fec0000000200 */
[----:B------:R-:W-:Y:S01]  /*790a0*/  STL.64 [R1+0x80], R68 ;  /* 0x0000804401007387 */ /* 0x000fe20000100a00 */
[-C--:B-1----:R-:W-:Y:S03]  /*790b0*/  HMMA.1688.F32.TF32 R72, R20, R88.reuse, R104 ;  /* 0x000000581448723c */ /* 0x082fe60000081068 */
[----:B------:R1:W-:Y:S04]  /*790c0*/  STL.64 [R1+0x88], R70 ;  /* 0x0000884601007387 */ /* 0x0003e80000100a00 */
[----:B------:R-:W-:Y:S04]  /*790d0*/  STL.64 [R1+0x70], R64 ;  /* 0x0000704001007387 */ /* 0x000fe80000100a00 */
[----:B------:R2:W-:Y:S01]  /*790e0*/  STL.64 [R1+0x78], R66 ;  /* 0x0000784201007387 */ /* 0x0005e20000100a00 */
[-C--:B-1----:R-:W-:Y:S03]  /*790f0*/  HMMA.1688.F32.TF32 R68, R24, R88.reuse, R100 ;  /* 0x000000581844723c */ /* 0x082fe60000081064 */
[----:B------:R-:W1:Y:S04]  /*79100*/  LDSM.16.M88.4 R100, [R0+0x1400] ;  /* 0x001400000064783b */ /* 0x000e680000000200 */
[----:B------:R-:W3:Y:S01]  /*79110*/  LDSM.16.M88.4 R104, [R0+0x1800] ;  /* 0x001800000068783b */ /* 0x000ee20000000200 */
[----:B--2---:R-:W-:Y:S03]  /*79120*/  HMMA.1688.F32.TF32 R64, R28, R88, R96 ;  /* 0x000000581c40723c */ /* 0x004fe60000081060 */
[----:B------:R-:W-:Y:S04]  /*79130*/  STL.64 [R1+0x60], R72 ;  /* 0x0000604801007387 */ /* 0x000fe80000100a00 */
[----:B------:R-:W-:Y:S04]  /*79140*/  STL.64 [R1+0x68], R74 ;  /* 0x0000684a01007387 */ /* 0x000fe80000100a00 */
[----:B------:R-:W2:Y:S04]  /*79150*/  LDSM.16.M88.4 R96, [R0+0x1000] ;  /* 0x001000000060783b */ /* 0x000ea80000000200 */
[----:B------:R-:W-:Y:S04]  /*79160*/  STL.64 [R1+0x50], R68 ;  /* 0x0000504401007387 */ /* 0x000fe80000100a00 */
[----:B------:R-:W-:Y:S04]  /*79170*/  STL.64 [R1+0x58], R70 ;  /* 0x0000584601007387 */ /* 0x000fe80000100a00 */
[----:B------:R-:W-:Y:S04]  /*79180*/  STL.64 [R1+0x40], R64 ;  /* 0x0000404001007387 */ /* 0x000fe80000100a00 */
[----:B------:R-:W-:Y:S04]  /*79190*/  STL.64 [R1+0x48], R66 ;  /* 0x0000484201007387 */ /* 0x000fe80000100a00 */
[----:B------:R-:W-:Y:S04]  /*791a0*/  STL.64 [R1+0x30], R60 ;  /* 0x0000303c01007387 */ /* 0x000fe80000100a00 */
[----:B------:R-:W-:Y:S04]  /*791b0*/  STL.64 [R1+0x38], R62 ;  /* 0x0000383e01007387 */ /* 0x000fe80000100a00 */
[----:B------:R4:W-:Y:S02]  /*791c0*/  STL.64 [R1+0x120], R56 ;  /* 0x0001203801007387 */ /* 0x0009e40000100a00 */
[-C--:B----4-:R-:W-:Y:S08]  /*791d0*/  HMMA.1688.F32.TF32 R56, R8, R92.reuse, R188 ;  /* 0x0000005c0838723c */ /* 0x090ff000000810bc */
[-C--:B------:R-:W-:Y:S08]  /*791e0*/  HMMA.1688.F32.TF32 R60, R12, R92.reuse, R52 ;  /* 0x0000005c0c3c723c */ /* 0x080ff00000081034 */
[----:B------:R-:W-:Y:S08]  /*791f0*/  HMMA.1688.F32.TF32 R52, R20, R92, R44 ;  /* 0x0000005c1434723c */ /* 0x000ff0000008102c */
[----:B------:R-:W-:-:S02]  /*79200*/  IMAD.MOV.U32 R90, RZ, RZ, R56 ;  /* 0x000000ffff5a7224 */ /* 0x000fc400078e0038 */
[----:B------:R-:W-:Y:S02]  /*79210*/  IMAD.MOV.U32 R91, RZ, RZ, R57 ;  /* 0x000000ffff5b7224 */ /* 0x000fe400078e0039 */
[----:B------:R-:W-:Y:S02]  /*79220*/  IMAD.MOV.U32 R89, RZ, RZ, R58 ;  /* 0x000000ffff597224 */ /* 0x000fe400078e003a */
[----:B------:R-:W-:Y:S02]  /*79230*/  IMAD.MOV.U32 R88, RZ, RZ, R59 ;  /* 0x000000ffff587224 */ /* 0x000fe400078e003b */
[-C--:B------:R-:W-:Y:S08]  /*79240*/  HMMA.1688.F32.TF32 R56, R16, R92.reuse, R48 ;  /* 0x0000005c1038723c */ /* 0x080ff00000081030 */
        /* <DEDUP_REMOVED lines=11> */
[----:B------:R-:W4:Y:S04]  /*79300*/  LDL.LU R36, [R1+0x2220] ;  /* 0x0022200001247983 */ /* 0x000f280000300800 */
[----:B------:R-:W-:Y:S04]  /*79310*/  STL.64 [R1+0xc0], R44 ;  /* 0x0000c02c01007387 */ /* 0x000fe80000100a00 */
[----:B------:R-:W-:Y:S04]  /*79320*/  STL.64 [R1+0xc8], R46 ;  /* 0x0000c82e01007387 */ /* 0x000fe80000100a00 */
[----:B------:R5:W-:Y:S04]  /*79330*/  STL.64 [R1+0xb0], R40 ;  /* 0x0000b02801007387 */ /* 0x000be80000100a00 */
[----:B------:R1:W-:Y:S04]  /*79340*/  STL.64 [R1+0xb8], R42 ;  /* 0x0000b82a01007387 */ /* 0x0003e80000100a00 */
[----:B------:R-:W4:Y:S04]  /*79350*/  LDL.LU R37, [R1+0x2224] ;  /* 0x0022240001257983 */ /* 0x000f280000300800 */
[----:B------:R-:W4:Y:S04]  /*79360*/  LDL.LU R38, [R1+0x2228] ;  /* 0x0022280001267983 */ /* 0x000f280000300800 */
[----:B------:R-:W4:Y:S04]  /*79370*/  LDL.LU R39, [R1+0x222c] ;  /* 0x00222c0001277983 */ /* 0x000f280000300800 */
[----:B-----5:R-:W5:Y:S04]  /*79380*/  LDL.LU R40, [R1+0x2240] ;  /* 0x0022400001287983 */ /* 0x020f680000300800 */
[----:B------:R-:W5:Y:S04]  /*79390*/  LDL.LU R41, [R1+0x2244] ;  /* 0x0022440001297983 */ /* 0x000f680000300800 */
[----:B-1----:R-:W5:Y:S04]  /*793a0*/  LDL.LU R42, [R1+0x2248] ;  /* 0x00224800012a7983 */ /* 0x002f680000300800 */
        /* <DEDUP_REMOVED lines=49> */
[----:B------:R-:W-:Y:S04]  /*796c0*/  STL [R1+0x5080], R102 ;  /* 0x0050806601007387 */ /* 0x000fe80000100800 */
[----:B------:R-:W-:Y:S04]  /*796d0*/  STL [R1+0x507c], R103 ;  /* 0x00507c6701007387 */ /* 0x000fe80000100800 */
[----:B---3--:R-:W-:Y:S04]  /*796e0*/  STL [R1+0x5070], R106 ;  /* 0x0050706a01007387 */ /* 0x008fe80000100800 */
[----:B------:R-:W-:Y:S04]  /*796f0*/  STL [R1+0x506c], R107 ;  /* 0x00506c6b01007387 */ /* 0x000fe80000100800 */
[----:B------:R-:W-:Y:S04]  /*79700*/  STL [R1+0x5068], R110 ;  /* 0x0050686e01007387 */ /* 0x000fe80000100800 */
[----:B------:R-:W-:Y:S01]  /*79710*/  STL [R1+0x5064], R111 ;  /* 0x0050646f01007387 */ /* 0x000fe20000100800 */
[C---:B----4-:R-:W-:Y:S08]  /*79720*/  HMMA.1688.F32.TF32 R36, R24.reuse, R100, R36 ;  /* 0x000000641824723c */ /* 0x050ff00000081024 */
[-C--:B--2---:R-:W-:Y:S08]  /*79730*/  HMMA.1688.F32.TF32 R60, R24, R96.reuse, R60 ;  /* 0x00000060183c723c */ /* 0x084ff0000008103c */
[-C--:B-----5:R-:W-:Y:S08]  /*79740*/  HMMA.1688.F32.TF32 R64, R8, R96.reuse, R124 ;  /* 0x000000600840723c */ /* 0x0a0ff0000008107c */
[-C--:B------:R-:W-:Y:S08]  /*79750*/  HMMA.1688.F32.TF32 R68, R4, R96.reuse, R128 ;  /* 0x000000600444723c */ /* 0x080ff00000081080 */
[-C--:B------:R-:W-:Y:S11]  /*79760*/  HMMA.1688.F32.TF32 R72, R12, R96.reuse, R120 ;  /* 0x000000600c48723c */ /* 0x080ff60000081078 */
[----:B------:R-:W-:Y:S04]  /*79770*/  @!UPT UIADD3 URZ, URZ, URZ, URZ ;  /* 0x0000003f3f3ff290 */ /* 0x000fe8000fffe03f */
[----:B------:R-:W-:Y:S04]  /*79780*/  STL.64 [R1+0x1a0], R68 ;  /* 0x0001a04401007387 */ /* 0x000fe80000100a00 */
[----:B------:R1:W-:Y:S04]  /*79790*/  STL.64 [R1+0x1a8], R70 ;  /* 0x0001a84601007387 */ /* 0x0003e80000100a00 */
[----:B------:R-:W-:Y:S04]  /*797a0*/  STL.64 [R1+0x190], R64 ;  /* 0x0001904001007387 */ /* 0x000fe80000100a00 */
[----:B------:R2:W-:Y:S01]  /*797b0*/  STL.64 [R1+0x198], R66 ;  /* 0x0001984201007387 */ /* 0x0005e20000100a00 */
[-C--:B-1----:R-:W-:Y:S08]  /*797c0*/  HMMA.1688.F32.TF32 R68, R16, R96.reuse, R116 ;  /* 0x000000601044723c */ /* 0x082ff00000081074 */
[----:B--2---:R-:W-:Y:S01]  /*797d0*/  HMMA.1688.F32.TF32 R64, R20, R96, R112 ;  /* 0x000000601440723c */ /* 0x004fe20000081070 */
[----:B------:R-:W-:Y:S04]  /*797e0*/  STL.64 [R1+0x180], R72 ;  /* 0x0001804801007387 */ /* 0x000fe80000100a00 */
[----:B------:R-:W-:Y:S01]  /*797f0*/  STL.64 [R1+0x188], R74 ;  /* 0x0001884a01007387 */ /* 0x000fe20000100a00 */
[----:B------:R-:W-:Y:S01]  /*79800*/  IMAD.MOV.U32 R93, RZ, RZ, R62 ;  /* 0x000000ffff5d7224 */ /* 0x000fe200078e003e */
[----:B------:R-:W-:-:S08]  /*79810*/  MOV R92, R63 ;  /* 0x0000003f005c7202 */ /* 0x000fd00000000f00 */
[----:B------:R-:W-:Y:S04]  /*79820*/  STL.64 [R1+0x170], R68 ;  /* 0x0001704401007387 */ /* 0x000fe80000100a00 */
[----:B------:R-:W-:Y:S04]  /*79830*/  STL.64 [R1+0x178], R70 ;  /* 0x0001784601007387 */ /* 0x000fe80000100a00 */
[----:B------:R-:W-:Y:S04]  /*79840*/  STL.64 [R1+0x160], R64 ;  /* 0x0001604001007387 */ /* 0x000fe80000100a00 */
[----:B------:R-:W-:Y:S04]  /*79850*/  STL.64 [R1+0x168], R66 ;  /* 0x0001684201007387 */ /* 0x000fe80000100a00 */
[----:B------:R1:W-:Y:S02]  /*79860*/  STL.64 [R1+0x150], R60 ;  /* 0x0001503c01007387 */ /* 0x0003e40000100a00 */
[-C--:B-1----:R-:W-:Y:S08]  /*79870*/  HMMA.1688.F32.TF32 R60, R28, R96.reuse, R56 ;  /* 0x000000601c3c723c */ /* 0x082ff00000081038 */
[----:B------:R-:W-:Y:S01]  /*79880*/  HMMA.1688.F32.TF32 R56, R32, R96, R188 ;  /* 0x000000602038723c */ /* 0x000fe200000810bc */
[----:B------:R1:W-:Y:S04]  /*79890*/  STL [R1+0x509c], R92 ;  /* 0x00509c5c01007387 */ /* 0x0003e80000100800 */
[----:B------:R2:W-:Y:S03]  /*798a0*/  STL [R1+0x5098], R93 ;  /* 0x0050985d01007387 */ /* 0x0005e60000100800 */
[-C--:B------:R-:W-:Y:S11]  /*798b0*/  HMMA.1688.F32.TF32 R40, R20, R100.reuse, R40 ;  /* 0x000000641428723c */ /* 0x080ff60000081028 */
[----:B------:R-:W-:Y:S05]  /*798c0*/  @!UPT UIADD3 URZ, URZ, URZ, URZ ;  /* 0x0000003f3f3ff290 */ /* 0x000fea000fffe03f */
[----:B-1----:R-:W-:Y:S02]  /*798d0*/  IMAD.MOV.U32 R92, RZ, RZ, R56 ;  /* 0x000000ffff5c7224 */ /* 0x002fe400078e0038 */
[----:B--2---:R-:W-:Y:S02]  /*798e0*/  IMAD.MOV.U32 R93, RZ, RZ, R57 ;  /* 0x000000ffff5d7224 */ /* 0x004fe400078e0039 */
        /* <DEDUP_REMOVED lines=21> */
[----:B------:R1:W-:Y:S04]  /*79a40*/  STL.64 [R1+0x1d0], R36 ;  /* 0x0001d02401007387 */ /* 0x0003e80000100a00 */
[----:B-1----:R-:W2:Y:S04]  /*79a50*/  LDL.LU R36, [R1+0x20f0] ;  /* 0x0020f00001247983 */ /* 0x002ea80000300800 */
        /* <DEDUP_REMOVED lines=71> */
[----:B------:R1:W-:Y:S04]  /*79ed0*/  STL [R1+0x5088], R103 ;  /* 0x0050886701007387 */ /* 0x0003e80000100800 */
[----:B------:R1:W-:Y:S01]  /*79ee0*/  STL [R1+0x5084], R102 ;  /* 0x0050846601007387 */ /* 0x0003e20000100800 */
[C---:B--2---:R-:W-:Y:S08]  /*79ef0*/  HMMA.1688.F32.TF32 R36, R32.reuse, R108, R36 ;  /* 0x0000006c2024723c */ /* 0x044ff00000081024 */
[-C--:B---3--:R-:W-:Y:S08]  /*79f00*/  HMMA.1688.F32.TF32 R64, R32, R100.reuse, R140 ;  /* 0x000000642040723c */ /* 0x088ff0000008108c */
[----:B----4-:R-:W-:Y:S11]  /*79f10*/  HMMA.1688.F32.TF32 R68, R28, R100, R144 ;  /* 0x000000641c44723c */ /* 0x010ff60000081090 */
[----:B------:R-:W-:Y:S05]  /*79f20*/  @!UPT UIADD3 URZ, URZ, URZ, URZ ;  /* 0x0000003f3f3ff290 */ /* 0x000fea000fffe03f */
[----:B-1----:R-:W-:Y:S02]  /*79f30*/  IMAD.MOV.U32 R103, RZ, RZ, R64 ;  /* 0x000000ffff677224 */ /* 0x002fe400078e0040 */
[----:B------:R-:W-:Y:S02]  /*79f40*/  IMAD.MOV.U32 R102, RZ, RZ, R65 ;  /* 0x000000ffff667224 */ /* 0x000fe400078e0041 */
[----:B------:R-:W-:Y:S01]  /*79f50*/  IMAD.MOV.U32 R101, RZ, RZ, R66 ;  /* 0x000000ffff657224 */ /* 0x000fe200078e0042 */
[-C--:B-----5:R-:W-:Y:S01]  /*79f60*/  HMMA.1688.F32.TF32 R72, R4, R104.reuse, R136 ;  /* 0x000000680448723c */ /* 0x0a0fe20000081088 */
[----:B------:R-:W-:Y:S01]  /*79f70*/  IMAD.MOV.U32 R100, RZ, RZ, R67 ;  /* 0x000000ffff647224 */ /* 0x000fe200078e0043 */
[----:B------:R-:W-:Y:S04]  /*79f80*/  STL.64 [R1+0x1c0], R68 ;  /* 0x0001c04401007387 */ /* 0x000fe80000100a00 */
[----:B------:R1:W-:Y:S02]  /*79f90*/  STL.64 [R1+0x1c8], R70 ;  /* 0x0001c84601007387 */ /* 0x0003e40000100a00 */
[-C--:B------:R-:W-:Y:S08]  /*79fa0*/  HMMA.1688.F32.TF32 R64, R12, R104.reuse, R128 ;  /* 0x000000680c40723c */ /* 0x080ff00000081080 */
[-C--:B-1----:R-:W-:Y:S07]  /*79fb0*/  HMMA.1688.F32.TF32 R68, R8, R104.reuse, R132 ;  /* 0x000000680844723c */ /* 0x082fee0000081084 */
[----:B------:R-:W-:Y:S04]  /*79fc0*/  STL.64 [R1+0x2a0], R72 ;  /* 0x0002a04801007387 */ /* 0x000fe80000100a00 */
[----:B------:R1:W-:Y:S02]  /*79fd0*/  STL.64 [R1+0x2a8], R74 ;  /* 0x0002a84a01007387 */ /* 0x0003e40000100a00 */
[-C--:B-1----:R-:W-:Y:S08]  /*79fe0*/  HMMA.1688.F32.TF32 R72, R16, R104.reuse, R124 ;  /* 0x000000681048723c */ /* 0x082ff0000008107c */
[-C--:B------:R-:W-:Y:S02]  /*79ff0*/  HMMA.1688.F32.TF32 R60, R32, R104.reuse, R60 ;  /* 0x00000068203c723c */ /* 0x080fe4000008103c */
[----:B------:R-:W-:Y:S04]  /*7a000*/  STL.64 [R1+0x290], R68 ;  /* 0x0002904401007387 */ /* 0x000fe80000100a00 */
[----:B------:R1:W-:Y:S04]  /*7a010*/  STL.64 [R1+0x298], R70 ;  /* 0x0002984601007387 */ /* 0x0003e80000100a00 */
[----:B------:R-:W-:Y:S04]  /*7a020*/  STL.64 [R1+0x280], R64 ;  /* 0x0002804001007387 */ /* 0x000fe80000100a00 */
[----:B------:R2:W-:Y:S01]  /*7a030*/  STL.64 [R1+0x288], R66 ;  /* 0x0002884201007387 */ /* 0x0005e20000100a00 */
[----:B-1----:R-:W-:Y:S01]  /*7a040*/  HMMA.1688.F32.TF32 R68, R20, R104, R120 ;  /* 0x000000681444723c */ /* 0x002fe20000081078 */
[----:B------:R-:W-:-:S02]  /*7a050*/  IMAD.MOV.U32 R110, RZ, RZ, R36 ;  /* 0x000000ffff6e7224 */ /* 0x000fc400078e0024 */
[----:B------:R-:W-:Y:S05]  /*7a060*/  LDSM.16.M88.4 R124, [R0+0x2c00] ;  /* 0x002c0000007c783b */ /* 0x000fea0000000200 */
[----:B--2---:R-:W-:Y:S01]  /*7a070*/  HMMA.1688.F32.TF32 R64, R24, R104, R116 ;  /* 0x000000681840723c */ /* 0x004fe20000081074 */
[----:B------:R-:W-:Y:S04]  /*7a080*/  STL.64 [R1+0x270], R72 ;  /* 0x0002704801007387 */ /* 0x000fe80000100a00 */
[----:B------:R-:W-:Y:S03]  /*7a090*/  STL.64 [R1+0x278], R74 ;  /* 0x0002784a01007387 */ /* 0x000fe60000100a00 */
[----:B------:R-:W-:Y:S07]  /*7a0a0*/  HMMA.1688.F32.TF32 R40, R28, R108, R40 ;  /* 0x0000006c1c28723c */ /* 0x000fee0000081028 */
[----:B------:R-:W-:Y:S09]  /*7a0b0*/  STL.64 [R1+0x260], R68 ;  /* 0x0002604401007387 */ /* 0x000ff20000100a00 */
[----:B------:R-:W-:Y:S01]  /*7a0c0*/  IMAD.MOV.U32 R106, RZ, RZ, R66 ;  /* 0x000000ffff6a7224 */ /* 0x000fe200078e0042 */
[----:B------:R-:W-:Y:S01]  /*7a0d0*/  MOV R107, R67 ;  /* 0x00000043006b7202 */ /* 0x000fe20000000f00 */
[----:B------:R-:W-:Y:S04]  /*7a0e0*/  STL.64 [R1+0x268], R70 ;  /* 0x0002684601007387 */ /* 0x000fe80000100a00 */
[----:B------:R1:W-:Y:S01]  /*7a0f0*/  STL.64 [R1+0x250], R64 ;  /* 0x0002504001007387 */ /* 0x0003e20000100a00 */
[----:B------:R-:W-:-:S03]  /*7a100*/  IMAD.MOV.U32 R111, RZ, RZ, R37 ;  /* 0x000000ffff6f7224 */ /* 0x000fc600078e0025 */
[----:B------:R-:W-:Y:S04]  /*7a110*/  LDSM.16.M88.4 R116, [R0+0x2400] ;  /* 0x002400000074783b */ /* 0x000fe80000000200 */
[----:B------:R-:W-:Y:S01]  /*7a120*/  LDSM.16.M88.4 R120, [R0+0x2800] ;  /* 0x002800000078783b */ /* 0x000fe20000000200 */
[----:B-1----:R-:W-:Y:S03]  /*7a130*/  HMMA.1688.F32.TF32 R64, R28, R104, R112 ;  /* 0x000000681c40723c */ /* 0x002fe60000081070 */
[----:B------:R1:W-:Y:S04]  /*7a140*/  STL [R1+0x5078], R107 ;  /* 0x0050786b01007387 */ /* 0x0003e80000100800 */
[----:B------:R2:W-:Y:S01]  /*7a150*/  STL [R1+0x5074], R106 ;  /* 0x0050746a01007387 */ /* 0x0005e20000100800 */
[----:B------:R-:W-:-:S02]  /*7a160*/  IMAD.MOV.U32 R105, RZ, RZ, R62 ;  /* 0x000000ffff697224 */ /* 0x000fc400078e003e */
[----:B------:R-:W-:Y:S01]  /*7a170*/  IMAD.MOV.U32 R104, RZ, RZ, R63 ;  /* 0x000000ffff687224 */ /* 0x000fe200078e003f */
[----:B------:R-:W3:Y:S01]  /*7a180*/  LDSM.16.M88.4 R112, [R0+0x2000] ;  /* 0x002000000070783b */ /* 0x000ee20000000200 */
[----:B-1----:R-:W-:Y:S02]  /*7a190*/  IMAD.MOV.U32 R107, RZ, RZ, R60 ;  /* 0x000000ffff6b7224 */ /* 0x002fe400078e003c */
[----:B--2---:R-:W-:Y:S02]  /*7a1a0*/  IMAD.MOV.U32 R106, RZ, RZ, R61 ;  /* 0x000000ffff6a7224 */ /* 0x004fe400078e003d */
[-C--:B------:R-:W-:Y:S07]  /*7a1b0*/  HMMA.1688.F32.TF32 R60, R8, R108.reuse, R188 ;  /* 0x0000006c083c723c */ /* 0x080fee00000810bc */
[----:B------:R-:W-:Y:S04]  /*7a1c0*/  STL.64 [R1+0x240], R64 ;  /* 0x0002404001007387 */ /* 0x000fe80000100a00 */
[----:B------:R1:W-:Y:S02]  /*7a1d0*/  STL.64 [R1+0x248], R66 ;  /* 0x0002484201007387 */ /* 0x0003e40000100a00 */
[-C--:B-1----:R-:W-:Y:S08]  /*7a1e0*/  HMMA.1688.F32.TF32 R64, R4, R108.reuse, R56 ;  /* 0x0000006c0440723c */ /* 0x082ff00000081038 */
        /* <DEDUP_REMOVED lines=17> */
[----:B------:R1:W-:Y:S01]  /*7a300*/  STL.64 [R1+0x2c0], R40 ;  /* 0x0002c02801007387 */ /* 0x0003e20000100a00 */
[----:B------:R-:W-:-:S03]  /*7a310*/  IMAD.MOV.U32 R108, RZ, RZ, R39 ;  /* 0x000000ffff6c7224 */ /* 0x000fc600078e0027 */
[----:B------:R2:W-:Y:S04]  /*7a320*/  STL.64 [R1+0x2c8], R42 ;  /* 0x0002c82a01007387 */ /* 0x0005e80000100a00 */
[----:B------:R-:W4:Y:S04]  /*7a330*/  LDL.LU R36, [R1+0x1ff0] ;  /* 0x001ff00001247983 */ /* 0x000f280000300800 */
[----:B------:R-:W4:Y:S04]  /*7a340*/  LDL.LU R37, [R1+0x1ff4] ;  /* 0x001ff40001257983 */ /* 0x000f280000300800 */
[----:B------:R-:W4:Y:S04]  /*7a350*/  LDL.LU R38, [R1+0x1ff8] ;  /* 0x001ff80001267983 */ /* 0x000f280000300800 */
[----:B------:R-:W4:Y:S04]  /*7a360*/  LDL.LU R39, [R1+0x1ffc] ;  /* 0x001ffc0001277983 */ /* 0x000f280000300800 */
[----:B-1----:R-:W5:Y:S04]  /*7a370*/  LDL.LU R40, [R1+0x2000] ;  /* 0x0020000001287983 */ /* 0x002f680000300800 */
[----:B------:R-:W5:Y:S04]  /*7a380*/  LDL.LU R41, [R1+0x2004] ;  /* 0x0020040001297983 */ /* 0x000f680000300800 */
[----:B--2---:R-:W5:Y:S04]  /*7a390*/  LDL.LU R42, [R1+0x2008] ;  /* 0x00200800012a7983 */ /* 0x004f680000300800 */
        /* <DEDUP_REMOVED lines=45> */
[----:B---3--:R-:W-:Y:S04]  /*7a670*/  STL [R1+0x5054], R114 ;  /* 0x0050547201007387 */ /* 0x008fe80000100800 */
[----:B------:R-:W-:Y:S04]  /*7a680*/  STL [R1+0x5050], R115 ;  /* 0x0050507301007387 */ /* 0x000fe80000100800 */
[----:B------:R-:W-:Y:S04]  /*7a690*/  STL [R1+0x5034], R118 ;  /* 0x0050347601007387 */ /* 0x000fe80000100800 */
[----:B------:R-:W-:Y:S04]  /*7a6a0*/  STL [R1+0x5030], R119 ;  /* 0x0050307701007387 */ /* 0x000fe80000100800 */
[----:B------:R-:W-:Y:S04]  /*7a6b0*/  STL [R1+0x502c], R122 ;  /* 0x00502c7a01007387 */ /* 0x000fe80000100800 */
[----:B------:R-:W-:Y:S04]  /*7a6c0*/  STL [R1+0x5028], R123 ;  /* 0x0050287b01007387 */ /* 0x000fe80000100800 */
[----:B------:R-:W-:Y:S04]  /*7a6d0*/  STL [R1+0x5024], R126 ;  /* 0x0050247e01007387 */ /* 0x000fe80000100800 */
[----:B------:R-:W-:Y:S01]  /*7a6e0*/  STL [R1+0x5020], R127 ;  /* 0x0050207f01007387 */ /* 0x000fe20000100800 */
[----:B----4-:R-:W-:Y:S08]  /*7a6f0*/  HMMA.1688.F32.TF32 R36, R20, R116, R36 ;  /* 0x000000741424723c */ /* 0x010ff00000081024 */
[-C--:B--2---:R-:W-:Y:S08]  /*7a700*/  HMMA.1688.F32.TF32 R64, R4, R112.reuse, R140 ;  /* 0x000000700440723c */ /* 0x084ff0000008108c */
[-C--:B------:R-:W-:Y:S08]  /*7a710*/  HMMA.1688.F32.TF32 R72, R8, R112.reuse, R136 ;  /* 0x000000700848723c */ /* 0x080ff00000081088 */
[-C--:B-----5:R-:W-:Y:S07]  /*7a720*/  HMMA.1688.F32.TF32 R68, R12, R112.reuse, R132 ;  /* 0x000000700c44723c */ /* 0x0a0fee0000081084 */
[----:B------:R-:W-:Y:S04]  /*7a730*/  STL.64 [R1+0x3a0], R64 ;  /* 0x0003a04001007387 */ /* 0x000fe80000100a00 */
[----:B------:R1:W-:Y:S02]  /*7a740*/  STL.64 [R1+0x3a8], R66 ;  /* 0x0003a84201007387 */ /* 0x0003e40000100a00 */
[-C--:B-1----:R-:W-:Y:S08]  /*7a750*/  HMMA.1688.F32.TF32 R64, R16, R112.reuse, R128 ;  /* 0x000000701040723c */ /* 0x082ff00000081080 */
[-C--:B------:R-:W-:Y:S08]  /*7a760*/  HMMA.1688.F32.TF32 R56, R24, R112.reuse, R56 ;  /* 0x000000701838723c */ /* 0x080ff00000081038 */
[----:B------:R-:W-:Y:S01]  /*7a770*/  HMMA.1688.F32.TF32 R60, R20, R112, R60 ;  /* 0x00000070143c723c */ /* 0x000fe2000008103c */
[----:B------:R-:W-:Y:S04]  /*7a780*/  STL.64 [R1+0x390], R72 ;  /* 0x0003904801007387 */ /* 0x000fe80000100a00 */
[----:B------:R-:W-:Y:S03]  /*7a790*/  STL.64 [R1+0x398], R74 ;  /* 0x0003984a01007387 */ /* 0x000fe60000100a00 */
[----:B------:R-:W-:Y:S01]  /*7a7a0*/  IMAD.MOV.U32 R2, RZ, RZ, R67 ;  /* 0x000000ffff027224 */ /* 0x000fe200078e0043 */
[----:B------:R-:W-:Y:S01]  /*7a7b0*/  STL.64 [R1+0x380], R68 ;  /* 0x0003804401007387 */ /* 0x000fe20000100a00 */
[----:B------:R-:W-:-:S02]  /*7a7c0*/  IMAD.MOV.U32 R115, RZ, RZ, R66 ;  /* 0x000000ffff737224 */ /* 0x000fc400078e0042 */
[----:B------:R-:W-:Y:S01]  /*7a7d0*/  IMAD.MOV.U32 R114, RZ, RZ, R65 ;  /* 0x000000ffff727224 */ /* 0x000fe200078e0041 */
[----:B------:R-:W-:Y:S04]  /*7a7e0*/  STL.64 [R1+0x388], R70 ;  /* 0x0003884601007387 */ /* 0x000fe80000100a00 */
[----:B------:R-:W-:Y:S04]  /*7a7f0*/  STL [R1+0x370], R64 ;  /* 0x0003704001007387 */ /* 0x000fe80000100800 */
[----:B------:R1:W-:Y:S04]  /*7a800*/  STL [R1+0x5060], R2 ;  /* 0x0050600201007387 */ /* 0x0003e80000100800 */
[----:B------:R2:W-:Y:S04]  /*7a810*/  STL [R1+0x505c], R115 ;  /* 0x00505c7301007387 */ /* 0x0005e80000100800 */
[----:B------:R3:W-:Y:S01]  /*7a820*/  STL [R1+0x5058], R114 ;  /* 0x0050587201007387 */ /* 0x0007e20000100800 */
[----:B-1----:R-:W-:-:S03]  /*7a830*/  MOV R2, R57 ;  /* 0x0000003900027202 */ /* 0x002fc60000000f00 */
[----:B------:R-:W-:Y:S01]  /*7a840*/  STL.64 [R1+0x360], R60 ;  /* 0x0003603c01007387 */ /* 0x000fe20000100a00 */
[----:B--2---:R-:W-:-:S03]  /*7a850*/  IMAD.MOV.U32 R115, RZ, RZ, R58 ;  /* 0x000000ffff737224 */ /* 0x004fc600078e003a */
[----:B------:R-:W-:Y:S01]  /*7a860*/  STL.64 [R1+0x368], R62 ;  /* 0x0003683e01007387 */ /* 0x000fe20000100a00 */
[----:B---3--:R-:W-:-:S03]  /*7a870*/  IMAD.MOV.U32 R114, RZ, RZ, R59 ;  /* 0x000000ffff727224 */ /* 0x008fc600078e003b */
[----:B------:R1:W-:Y:S01]  /*7a880*/  STL [R1+0x350], R56 ;  /* 0x0003503801007387 */ /* 0x0003e20000100800 */
[-C--:B------:R-:W-:Y:S08]  /*7a890*/  HMMA.1688.F32.TF32 R52, R32, R112.reuse, R52 ;  /* 0x000000702034723c */ /* 0x080ff00000081034 */
[----:B-1----:R-:W-:Y:S11]  /*7a8a0*/  HMMA.1688.F32.TF32 R56, R28, R112, R188 ;  /* 0x000000701c38723c */ /* 0x002ff600000810bc */
[----:B------:R-:W-:Y:S05]  /*7a8b0*/  @!UPT UIADD3 URZ, URZ, URZ, URZ ;  /* 0x0000003f3f3ff290 */ /* 0x000fea000fffe03f */
[----:B------:R-:W-:Y:S02]  /*7a8c0*/  IMAD.MOV.U32 R3, RZ, RZ, R52 ;  /* 0x000000ffff037224 */ /* 0x000fe400078e0034 */
[----:B------:R-:W-:Y:S02]  /*7a8d0*/  IMAD.MOV.U32 R252, RZ, RZ, R53 ;  /* 0x000000fffffc7224 */ /* 0x000fe400078e0035 */
[----:B------:R-:W-:-:S03]  /*7a8e0*/  IMAD.MOV.U32 R113, RZ, RZ, R54 ;  /* 0x000000ffff717224 */ /* 0x000fc600078e0036 */
[----:B------:R-:W-:Y:S01]  /*7a8f0*/  STL.64 [R1+0x340], R56 ;  /* 0x0003403801007387 */ /* 0x000fe20000100a00 */
[----:B------:R-:W-:-:S03]  /*7a900*/  IMAD.MOV.U32 R112, RZ, RZ, R55 ;  /* 0x000000ffff707224 */ /* 0x000fc600078e0037 */
[----:B------:R1:W-:Y:S01]  /*7a910*/  STL.64 [R1+0x348], R58 ;  /* 0x0003483a01007387 */ /* 0x0003e20000100a00 */
[-C--:B------:R-:W-:Y:S08]  /*7a920*/  HMMA.1688.F32.TF32 R52, R8, R116.reuse, R44 ;  /* 0x000000740834723c */ /* 0x080ff0000008102c */
[-C--:B-1----:R-:W-:Y:S08]  /*7a930*/  HMMA.1688.F32.TF32 R56, R4, R116.reuse, R48 ;  /* 0x000000740438723c */ /* 0x082ff00000081030 */
[-C--:B------:R-:W-:Y:S08]  /*7a940*/  HMMA.1688.F32.TF32 R48, R12, R116.reuse, R192 ;  /* 0x000000740c30723c */ /* 0x080ff000000810c0 */
[----:B------:R-:W-:Y:S07]  /*7a950*/  HMMA.1688.F32.TF32 R44, R16, R116, R40 ;  /* 0x00000074102c723c */ /* 0x000fee0000081028 */
        /* <DEDUP_REMOVED lines=66> */
[----:B---3--:R-:W3:Y:S04]  /*7ad80*/  LDL.LU R48, [R1+0x1ef0] ;  /* 0x001ef00001307983 */ /* 0x008ee80000300800 */
[----:B------:R-:W3:Y:S04]  /*7ad90*/  LDL.LU R49, [R1+0x1ef4] ;  /* 0x001ef40001317983 */ /* 0x000ee80000300800 */
[----:B----4-:R-:W3:Y:S04]  /*7ada0*/  LDL.LU R50, [R1+0x1ef8] ;  /* 0x001ef80001327983 */ /* 0x010ee80000300800 */
        /* <DEDUP_REMOVED lines=9> */
[----:B-----5:R-:W-:Y:S08]  /*7ae40*/  HMMA.1688.F32.TF32 R52, R4, R124, R52 ;  /* 0x0000007c0434723c */ /* 0x020ff00000081034 */
[-C--:B--2---:R-:W-:Y:S08]  /*7ae50*/  HMMA.1688.F32.TF32 R64, R24, R116.reuse, R156 ;  /* 0x000000741840723c */ /* 0x084ff0000008109c */
[-C--:B------:R-:W-:Y:S11]  /*7ae60*/  HMMA.1688.F32.TF32 R68, R28, R116.reuse, R152 ;  /* 0x000000741c44723c */ /* 0x080ff60000081098 */
[----:B------:R-:W-:Y:S04]  /*7ae70*/  @!UPT UIADD3 URZ, URZ, URZ, URZ ;  /* 0x0000003f3f3ff290 */ /* 0x000fe8000fffe03f */
[----:B------:R1:W-:Y:S01]  /*7ae80*/  STL.64 [R1+0x3d0], R64 ;  /* 0x0003d04001007387 */ /* 0x0003e20000100a00 */
[----:B------:R-:W-:Y:S02]  /*7ae90*/  IMAD.MOV.U32 R118, RZ, RZ, R66 ;  /* 0x000000ffff767224 */ /* 0x000fe400078e0042 */
[----:B------:R-:W-:Y:S02]  /*7aea0*/  IMAD.MOV.U32 R119, RZ, RZ, R67 ;  /* 0x000000ffff777224 */ /* 0x000fe400078e0043 */
[----:B-1----:R-:W-:Y:S03]  /*7aeb0*/  HMMA.1688.F32.TF32 R64, R32, R116, R148 ;  /* 0x000000742040723c */ /* 0x002fe60000081094 */
[----:B------:R1:W-:Y:S04]  /*7aec0*/  STL [R1+0x503c], R119 ;  /* 0x00503c7701007387 */ /* 0x0003e80000100800 */
[----:B------:R-:W-:Y:S04]  /*7aed0*/  STL [R1+0x5038], R118 ;  /* 0x0050387601007387 */ /* 0x000fe80000100800 */
[----:B------:R-:W-:Y:S01]  /*7aee0*/  STL.64 [R1+0x3c0], R68 ;  /* 0x0003c04401007387 */ /* 0x000fe20000100a00 */
[-C--:B------:R-:W-:Y:S03]  /*7aef0*/  HMMA.1688.F32.TF32 R72, R4, R120.reuse, R144 ;  /* 0x000000780448723c */ /* 0x080fe60000081090 */
[----:B------:R2:W-:Y:S09]  /*7af00*/  STL.64 [R1+0x3c8], R70 ;  /* 0x0003c84601007387 */ /* 0x0005f20000100a00 */
[----:B-1----:R-:W-:Y:S01]  /*7af10*/  IMAD.MOV.U32 R119, RZ, RZ, R64 ;  /* 0x000000ffff777224 */ /* 0x002fe200078e0040 */
[----:B------:R-:W-:Y:S01]  /*7af20*/  MOV R116, R67 ;  /* 0x0000004300747202 */ /* 0x000fe20000000f00 */
[----:B--2---:R-:W-:Y:S01]  /*7af30*/  HMMA.1688.F32.TF32 R68, R8, R120, R140 ;  /* 0x000000780844723c */ /* 0x004fe2000008108c */
[----:B------:R-:W-:Y:S01]  /*7af40*/  IMAD.MOV.U32 R118, RZ, RZ, R65 ;  /* 0x000000ffff767224 */ /* 0x000fe200078e0041 */
[----:B------:R-:W-:Y:S01]  /*7af50*/  LDSM.16.M88.4 R140, [R0+0x3c00] ;  /* 0x003c0000008c783b */ /* 0x000fe20000000200 */
[----:B------:R-:W-:-:S05]  /*7af60*/  IMAD.MOV.U32 R117, RZ, RZ, R66 ;  /* 0x000000ffff757224 */ /* 0x000fca00078e0042 */
[----:B------:R-:W-:Y:S01]  /*7af70*/  HMMA.1688.F32.TF32 R64, R12, R120, R136 ;  /* 0x000000780c40723c */ /* 0x000fe20000081088 */
[----:B------:R-:W-:Y:S01]  /*7af80*/  IMAD.MOV.U32 R126, RZ, RZ, R52 ;  /* 0x000000ffff7e7224 */ /* 0x000fe200078e0034 */
[----:B------:R-:W-:Y:S04]  /*7af90*/  STL.64 [R1+0x4a0], R72 ;  /* 0x0004a04801007387 */ /* 0x000fe80000100a00 */
[----:B------:R1:W-:Y:S02]  /*7afa0*/  STL.64 [R1+0x4a8], R74 ;  /* 0x0004a84a01007387 */ /* 0x0003e40000100a00 */
[----:B---3--:R-:W-:Y:S07]  /*7afb0*/  HMMA.1688.F32.TF32 R48, R8, R124, R48 ;  /* 0x0000007c0830723c */ /* 0x008fee0000081030 */
[----:B------:R-:W-:Y:S04]  /*7afc0*/  STL.64 [R1+0x490], R68 ;  /* 0x0004904401007387 */ /* 0x000fe80000100a00 */
[----:B------:R2:W-:Y:S01]  /*7afd0*/  STL.64 [R1+0x498], R70 ;  /* 0x0004984601007387 */ /* 0x0005e20000100a00 */
[-C--:B-1----:R-:W-:Y:S03]  /*7afe0*/  HMMA.1688.F32.TF32 R72, R16, R120.reuse, R132 ;  /* 0x000000781048723c */ /* 0x082fe60000081084 */
[----:B------:R-:W-:Y:S04]  /*7aff0*/  STL.64 [R1+0x480], R64 ;  /* 0x0004804001007387 */ /* 0x000fe80000100a00 */
[----:B------:R1:W-:Y:S01]  /*7b000*/  STL.64 [R1+0x488], R66 ;  /* 0x0004884201007387 */ /* 0x0003e20000100a00 */
[----:B--2---:R-:W-:Y:S01]  /*7b010*/  HMMA.1688.F32.TF32 R68, R20, R120, R128 ;  /* 0x000000781444723c */ /* 0x004fe20000081080 */
[----:B------:R-:W-:-:S02]  /*7b020*/  IMAD.MOV.U32 R127, RZ, RZ, R53 ;  /* 0x000000ffff7f7224 */ /* 0x000fc400078e0035 */
[----:B------:R-:W-:Y:S05]  /*7b030*/  LDSM.16.M88.4 R136, [R0+0x3800] ;  /* 0x003800000088783b */ /* 0x000fea0000000200 */
[-C--:B-1----:R-:W-:Y:S08]  /*7b040*/  HMMA.1688.F32.TF32 R64, R24, R120.reuse, R60 ;  /* 0x000000781840723c */ /* 0x082ff0000008103c */
[-C--:B------:R-:W-:Y:S08]  /*7b050*/  HMMA.1688.F32.TF32 R60, R28, R120.reuse, R56 ;  /* 0x000000781c3c723c */ /* 0x080ff00000081038 */
        /* <DEDUP_REMOVED lines=10> */
[----:B----4-:R-:W-:Y:S03]  /*7b100*/  HMMA.1688.F32.TF32 R52, R12, R124, R44 ;  /* 0x0000007c0c34723c */ /* 0x010fe6000008102c */
[----:B------:R-:W-:Y:S01]  /*7b110*/  STL.64 [R1+0x448], R62 ;  /* 0x0004483e01007387 */ /* 0x000fe20000100a00 */
[----:B------:R-:W-:-:S03]  /*7b120*/  IMAD.MOV.U32 R122, RZ, RZ, R50 ;  /* 0x000000ffff7a7224 */ /* 0x000fc600078e0032 */
[----:B------:R-:W-:Y:S01]  /*7b130*/  STL.64 [R1+0x430], R56 ;  /* 0x0004303801007387 */ /* 0x000fe20000100a00 */
[----:B------:R-:W-:-:S03]  /*7b140*/  IMAD.MOV.U32 R123, RZ, RZ, R51 ;  /* 0x000000ffff7b7224 */ /* 0x000fc600078e0033 */
[----:B------:R-:W-:Y:S04]  /*7b150*/  STL.64 [R1+0x438], R58 ;  /* 0x0004383a01007387 */ /* 0x000fe80000100a00 */
[----:B------:R1:W-:Y:S01]  /*7b160*/  STL.64 [R1+0x510], R48 ;  /* 0x0005103001007387 */ /* 0x0003e20000100a00 */
[-C--:B------:R-:W-:Y:S08]  /*7b170*/  HMMA.1688.F32.TF32 R44, R20, R124.reuse, R40 ;  /* 0x0000007c142c723c */ /* 0x080ff00000081028 */
[-C--:B-1----:R-:W-:Y:S08]  /*7b180*/  HMMA.1688.F32.TF32 R48, R16, R124.reuse, R192 ;  /* 0x0000007c1030723c */ /* 0x082ff000000810c0 */
[-C--:B------:R-:W-:Y:S01]  /*7b190*/  HMMA.1688.F32.TF32 R36, R24, R124.reuse, R36 ;  /* 0x0000007c1824723c */ /* 0x080fe20000081024 */
[----:B------:R-:W-:Y:S04]  /*7b1a0*/  STL.64 [R1+0x500], R52 ;  /* 0x0005003401007387 */ /* 0x000fe80000100a00 */
[----:B------:R-:W-:Y:S10]  /*7b1b0*/  STL.64 [R1+0x508], R54 ;  /* 0x0005083601007387 */ /* 0x000ff40000100a00 */
        /* <DEDUP_REMOVED lines=62> */
[----:B----4-:R-:W4:Y:S04]  /*7b5a0*/  LDL.LU R36, [R1+0x1da0] ;  /* 0x001da00001247983 */ /* 0x010f280000300800 */
[----:B------:R-:W4:Y:S04]  /*7b5b0*/  LDL.LU R37, [R1+0x1da4] ;  /* 0x001da40001257983 */ /* 0x000f280000300800 */
[----:B-----5:R-:W4:Y:S04]  /*7b5c0*/  LDL.LU R38, [R1+0x1da8] ;  /* 0x001da80001267983 */ /* 0x020f280000300800 */
[----:B------:R-:W4:Y:S01]  /*7b5d0*/  LDL.LU R39, [R1+0x1dac] ;  /* 0x001dac0001277983 */ /* 0x000f220000300800 */
[-C--:B--2---:R-:W-:Y:S03]  /*7b5e0*/  HMMA.1688.F32.TF32 R64, R32, R124.reuse, R128 ;  /* 0x0000007c2040723c */ /* 0x084fe60000081080 */
[----:B------:R-:W1:Y:S05]  /*7b5f0*/  LDSM.16.M88.4 R128, [R0+0x3000] ;  /* 0x003000000080783b */ /* 0x000e6a0000000200 */
[----:B---3--:R-:W-:Y:S01]  /*7b600*/  HMMA.1688.F32.TF32 R68, R28, R124, R132 ;  /* 0x0000007c1c44723c */ /* 0x008fe20000081084 */
[----:B------:R-:W2:Y:S11]  /*7b610*/  LDSM.16.M88.4 R132, [R0+0x3400] ;  /* 0x003400000084783b */ /* 0x000eb60000000200 */
[----:B------:R-:W-:Y:S11]  /*7b620*/  @!UPT UIADD3 URZ, URZ, URZ, URZ ;  /* 0x0000003f3f3ff290 */ /* 0x000ff6000fffe03f */
[----:B------:R-:W-:Y:S04]  /*7b630*/  STL.64 [R1+0x4c0], R68 ;  /* 0x0004c04401007387 */ /* 0x000fe80000100a00 */
[----:B------:R-:W-:Y:S04]  /*7b640*/  STL.64 [R1+0x4c8], R70 ;  /* 0x0004c84601007387 */ /* 0x000fe80000100a00 */
[----:B-1----:R-:W-:Y:S04]  /*7b650*/  STL [R1+0x501c], R130 ;  /* 0x00501c8201007387 */ /* 0x002fe80000100800 */
[----:B------:R-:W-:Y:S04]  /*7b660*/  STL.64 [R1+0x4b0], R64 ;  /* 0x0004b04001007387 */ /* 0x000fe80000100a00 */
[----:B------:R1:W-:Y:S04]  /*7b670*/  STL.64 [R1+0x4b8], R66 ;  /* 0x0004b84201007387 */ /* 0x0003e80000100a00 */
[----:B------:R-:W-:Y:S04]  /*7b680*/  STL [R1+0x5018], R131 ;  /* 0x0050188301007387 */ /* 0x000fe80000100800 */
[----:B--2---:R-:W-:Y:S01]  /*7b690*/  STL [R1+0x5014], R134 ;  /* 0x0050148601007387 */ /* 0x004fe20000100800 */
[-C--:B-1----:R-:W-:Y:S03]  /*7b6a0*/  HMMA.1688.F32.TF32 R64, R4, R128.reuse, R156 ;  /* 0x000000800440723c */ /* 0x082fe6000008109c */
[----:B------:R-:W-:Y:S04]  /*7b6b0*/  STL [R1+0x5010], R135 ;  /* 0x0050108701007387 */ /* 0x000fe80000100800 */
[----:B------:R-:W-:Y:S01]  /*7b6c0*/  STL [R1+0x500c], R138 ;  /* 0x00500c8a01007387 */ /* 0x000fe20000100800 */
[-C--:B------:R-:W-:Y:S03]  /*7b6d0*/  HMMA.1688.F32.TF32 R72, R8, R128.reuse, R152 ;  /* 0x000000800848723c */ /* 0x080fe60000081098 */
[----:B------:R-:W-:Y:S04]  /*7b6e0*/  STL [R1+0x5008], R139 ;  /* 0x0050088b01007387 */ /* 0x000fe80000100800 */
[----:B------:R-:W-:Y:S01]  /*7b6f0*/  STL [R1+0x4ffc], R142 ;  /* 0x004ffc8e01007387 */ /* 0x000fe20000100800 */
[-C--:B------:R-:W-:Y:S03]  /*7b700*/  HMMA.1688.F32.TF32 R68, R12, R128.reuse, R148 ;  /* 0x000000800c44723c */ /* 0x080fe60000081094 */
[----:B------:R-:W-:Y:S04]  /*7b710*/  STL [R1+0x4ff8], R143 ;  /* 0x004ff88f01007387 */ /* 0x000fe80000100800 */
[----:B------:R-:W-:Y:S04]  /*7b720*/  STL.64 [R1+0x5a0], R64 ;  /* 0x0005a04001007387 */ /* 0x000fe80000100a00 */
[----:B------:R1:W-:Y:S02]  /*7b730*/  STL.64 [R1+0x5a8], R66 ;  /* 0x0005a84201007387 */ /* 0x0003e40000100a00 */
[-C--:B-1----:R-:W-:Y:S02]  /*7b740*/  HMMA.1688.F32.TF32 R64, R16, R128.reuse, R144 ;  /* 0x000000801040723c */ /* 0x082fe40000081090 */
[----:B------:R-:W-:Y:S04]  /*7b750*/  STL.64 [R1+0x590], R72 ;  /* 0x0005904801007387 */ /* 0x000fe80000100a00 */
[----:B------:R-:W-:Y:S04]  /*7b760*/  STL.64 [R1+0x598], R74 ;  /* 0x0005984a01007387 */ /* 0x000fe80000100a00 */
[----:B------:R-:W-:Y:S04]  /*7b770*/  STL.64 [R1+0x580], R68 ;  /* 0x0005804401007387 */ /* 0x000fe80000100a00 */
[----:B------:R1:W-:Y:S10]  /*7b780*/  STL.64 [R1+0x588], R70 ;  /* 0x0005884601007387 */ /* 0x0003f40000100a00 */
[----:B------:R-:W-:Y:S01]  /*7b790*/  IMAD.MOV.U32 R130, RZ, RZ, R64 ;  /* 0x000000ffff827224 */ /* 0x000fe200078e0040 */
[----:B-1----:R-:W-:Y:S01]  /*7b7a0*/  HMMA.1688.F32.TF32 R68, R20, R128, R60 ;  /* 0x000000801444723c */ /* 0x002fe2000008103c */
[----:B------:R-:W-:-:S02]  /*7b7b0*/  IMAD.MOV.U32 R131, RZ, RZ, R65 ;  /* 0x000000ffff837224 */ /* 0x000fc400078e0041 */
[----:B------:R-:W-:Y:S02]  /*7b7c0*/  IMAD.MOV.U32 R125, RZ, RZ, R66 ;  /* 0x000000ffff7d7224 */ /* 0x000fe400078e0042 */
[----:B------:R-:W-:-:S03]  /*7b7d0*/  IMAD.MOV.U32 R124, RZ, RZ, R67 ;  /* 0x000000ffff7c7224 */ /* 0x000fc600078e0043 */
[-C--:B------:R-:W-:Y:S08]  /*7b7e0*/  HMMA.1688.F32.TF32 R64, R24, R128.reuse, R56 ;  /* 0x000000801840723c */ /* 0x080ff00000081038 */
[-C--:B------:R-:W-:Y:S08]  /*7b7f0*/  HMMA.1688.F32.TF32 R60, R28, R128.reuse, R188 ;  /* 0x000000801c3c723c */ /* 0x080ff000000810bc */
[----:B------:R-:W-:Y:S08]  /*7b800*/  HMMA.1688.F32.TF32 R56, R32, R128, R52 ;  /* 0x000000802038723c */ /* 0x000ff00000081034 */
[-C--:B------:R-:W-:Y:S08]  /*7b810*/  HMMA.1688.F32.TF32 R52, R4, R132.reuse, R48 ;  /* 0x000000840434723c */ /* 0x080ff00000081030 */
[-C--:B------:R-:W-:Y:S08]  /*7b820*/  HMMA.1688.F32.TF32 R48, R8, R132.reuse, R44 ;  /* 0x000000840830723c */ /* 0x080ff0000008102c */
[-C--:B------:R-:W-:Y:S08]  /*7b830*/  HMMA.1688.F32.TF32 R44, R12, R132.reuse, R192 ;  /* 0x000000840c2c723c */ /* 0x080ff000000810c0 */
[-C--:B------:R-:W-:Y:S01]  /*7b840*/  HMMA.1688.F32.TF32 R40, R16, R132.reuse, R40 ;  /* 0x000000841028723c */ /* 0x080fe20000081028 */
[----:B------:R-:W-:Y:S07]  /*7b850*/  STL.64 [R1+0x560], R68 ;  /* 0x0005604401007387 */ /* 0x000fee0000100a00 */
        /* <DEDUP_REMOVED lines=14> */
[----:B------:R-:W3:Y:S04]  /*7b940*/  LDL.LU R192, [R1+0x1c30] ;  /* 0x001c300001c07983 */ /* 0x000ee80000300800 */
[----:B------:R-:W-:Y:S04]  /*7b950*/  STL.64 [R1+0x5f0], R40 ;  /* 0x0005f02801007387 */ /* 0x000fe80000100a00 */
[----:B------:R-:W-:Y:S04]  /*7b960*/  STL.64 [R1+0x5f8], R42 ;  /* 0x0005f82a01007387 */ /* 0x000fe80000100a00 */
[----:B------:R4:W-:Y:S04]  /*7b970*/  STL.64 [R1+0x5e0], R36 ;  /* 0x0005e02401007387 */ /* 0x0009e80000100a00 */
[----:B------:R5:W-:Y:S04]  /*7b980*/  STL.64 [R1+0x5e8], R38 ;  /* 0x0005e82601007387 */ /* 0x000be80000100a00 */
        /* <DEDUP_REMOVED lines=70> */
[----:B------:R-:W4:Y:S04]  /*7bdf0*/  LDL.LU R39, [R1+0x1c1c] ;  /* 0x001c1c0001277983 */ /* 0x000f280000300800 */
[----:B------:R-:W5:Y:S04]  /*7be00*/  LDL.LU R40, [R1+0x1c20] ;  /* 0x001c200001287983 */ /* 0x000f680000300800 */
[----:B------:R-:W5:Y:S04]  /*7be10*/  LDL.LU R41, [R1+0x1c24] ;  /* 0x001c240001297983 */ /* 0x000f680000300800 */
[----:B------:R-:W5:Y:S04]  /*7be20*/  LDL.LU R42, [R1+0x1c28] ;  /* 0x001c2800012a7983 */ /* 0x000f680000300800 */
[----:B------:R-:W5:Y:S01]  /*7be30*/  LDL.LU R43, [R1+0x1c2c] ;  /* 0x001c2c00012b7983 */ /* 0x000f620000300800 */
[-C--:B--2---:R-:W-:Y:S08]  /*7be40*/  HMMA.1688.F32.TF32 R64, R24, R132.reuse, R180 ;  /* 0x000000841840723c */ /* 0x084ff000000810b4 */
[----:B---3--:R-:W-:Y:S11]  /*7be50*/  HMMA.1688.F32.TF32 R72, R28, R132, R176 ;  /* 0x000000841c48723c */ /* 0x008ff600000810b0 */
[----:B------:R-:W-:Y:S05]  /*7be60*/  @!UPT UIADD3 URZ, URZ, URZ, URZ ;  /* 0x0000003f3f3ff290 */ /* 0x000fea000fffe03f */
[----:B------:R-:W-:Y:S01]  /*7be70*/  IMAD.MOV.U32 R134, RZ, RZ, R64 ;  /* 0x000000ffff867224 */ /* 0x000fe200078e0040 */
[----:B------:R-:W-:Y:S01]  /*7be80*/  MOV R135, R65 ;  /* 0x0000004100877202 */ /* 0x000fe20000000f00 */
[----:B------:R-:W-:Y:S02]  /*7be90*/  IMAD.MOV.U32 R129, RZ, RZ, R66 ;  /* 0x000000ffff817224 */ /* 0x000fe400078e0042 */
[----:B------:R-:W-:Y:S02]  /*7bea0*/  IMAD.MOV.U32 R128, RZ, RZ, R67 ;  /* 0x000000ffff807224 */ /* 0x000fe400078e0043 */
[----:B------:R-:W-:Y:S08]  /*7beb0*/  HMMA.1688.F32.TF32 R64, R4, R136, R168 ;  /* 0x000000880440723c */ /* 0x000ff000000810a8 */
[----:B------:R-:W-:Y:S01]  /*7bec0*/  HMMA.1688.F32.TF32 R68, R32, R132, R172 ;  /* 0x000000842044723c */ /* 0x000fe200000810ac */
[----:B------:R-:W-:Y:S04]  /*7bed0*/  STL.64 [R1+0x5c0], R72 ;  /* 0x0005c04801007387 */ /* 0x000fe80000100a00 */
[----:B------:R1:W-:Y:S03]  /*7bee0*/  STL.64 [R1+0x5c8], R74 ;  /* 0x0005c84a01007387 */ /* 0x0003e60000100a00 */
[-C--:B-1----:R-:W-:Y:S11]  /*7bef0*/  HMMA.1688.F32.TF32 R72, R8, R136.reuse, R164 ;  /* 0x000000880848723c */ /* 0x082ff600000810a4 */
[----:B------:R-:W-:Y:S04]  /*7bf00*/  @!UPT UIADD3 URZ, URZ, URZ, URZ ;  /* 0x0000003f3f3ff290 */ /* 0x000fe8000fffe03f */
[----:B------:R-:W-:Y:S04]  /*7bf10*/  STL.64 [R1+0x5b0], R68 ;  /* 0x0005b04401007387 */ /* 0x000fe80000100a00 */
[----:B------:R1:W-:Y:S04]  /*7bf20*/  STL.64 [R1+0x5b8], R70 ;  /* 0x0005b84601007387 */ /* 0x0003e80000100a00 */
[----:B------:R-:W-:Y:S04]  /*7bf30*/  STL.64 [R1+0x6a0], R64 ;  /* 0x0006a04001007387 */ /* 0x000fe80000100a00 */
[----:B------:R2:W-:Y:S01]  /*7bf40*/  STL.64 [R1+0x6a8], R66 ;  /* 0x0006a84201007387 */ /* 0x0005e20000100a00 */
[-C--:B-1----:R-:W-:Y:S08]  /*7bf50*/  HMMA.1688.F32.TF32 R68, R12, R136.reuse, R160 ;  /* 0x000000880c44723c */ /* 0x082ff000000810a0 */
[-C--:B--2---:R-:W-:Y:S01]  /*7bf60*/  HMMA.1688.F32.TF32 R64, R16, R136.reuse, R156 ;  /* 0x000000881040723c */ /* 0x084fe2000008109c */
[----:B------:R-:W-:Y:S04]  /*7bf70*/  STL.64 [R1+0x690], R72 ;  /* 0x0006904801007387 */ /* 0x000fe80000100a00 */
[----:B------:R1:W-:Y:S03]  /*7bf80*/  STL.64 [R1+0x698], R74 ;  /* 0x0006984a01007387 */ /* 0x0003e60000100a00 */
[-C--:B------:R-:W-:Y:S01]  /*7bf90*/  HMMA.1688.F32.TF32 R60, R32, R136.reuse, R60 ;  /* 0x00000088203c723c */ /* 0x080fe2000008103c */
[----:B------:R-:W-:Y:S06]  /*7bfa0*/  LDSM.16.M88.4 R156, [R0+0x4c00] ;  /* 0x004c0000009c783b */ /* 0x000fec0000000200 */
[----:B------:R-:W-:Y:S01]  /*7bfb0*/  STL.64 [R1+0x680], R68 ;  /* 0x0006804401007387 */ /* 0x000fe20000100a00 */
[-C--:B-1----:R-:W-:Y:S03]  /*7bfc0*/  HMMA.1688.F32.TF32 R72, R20, R136.reuse, R152 ;  /* 0x000000881448723c */ /* 0x082fe60000081098 */
[----:B------:R1:W-:Y:S04]  /*7bfd0*/  STL.64 [R1+0x688], R70 ;  /* 0x0006884601007387 */ /* 0x0003e80000100a00 */
[----:B------:R-:W-:Y:S04]  /*7bfe0*/  STL.64 [R1+0x670], R64 ;  /* 0x0006704001007387 */ /* 0x000fe80000100a00 */
[----:B------:R2:W-:Y:S01]  /*7bff0*/  STL.64 [R1+0x678], R66 ;  /* 0x0006784201007387 */ /* 0x0005e20000100a00 */
[----:B-1----:R-:W-:Y:S04]  /*7c000*/  HMMA.1688.F32.TF32 R68, R24, R136, R148 ;  /* 0x000000881844723c */ /* 0x002fe80000081094 */
[----:B------:R-:W-:Y:S01]  /*7c010*/  IMAD.MOV.U32 R138, RZ, RZ, R60 ;  /* 0x000000ffff8a7224 */ /* 0x000fe200078e003c */
[----:B------:R-:W1:Y:S01]  /*7c020*/  LDSM.16.M88.4 R148, [R0+0x4400] ;  /* 0x004400000094783b */ /* 0x000e620000000200 */
[----:B------:R-:W-:-:S02]  /*7c030*/  IMAD.MOV.U32 R139, RZ, RZ, R61 ;  /* 0x000000ffff8b7224 */ /* 0x000fc400078e003d */
[----:B------:R-:W-:Y:S01]  /*7c040*/  IMAD.MOV.U32 R133, RZ, RZ, R62 ;  /* 0x000000ffff857224 */ /* 0x000fe200078e003e */
[----:B------:R-:W3:Y:S01]  /*7c050*/  LDSM.16.M88.4 R152, [R0+0x4800] ;  /* 0x004800000098783b */ /* 0x000ee20000000200 */
[----:B--2---:R-:W-:Y:S03]  /*7c060*/  HMMA.1688.F32.TF32 R64, R28, R136, R144 ;  /* 0x000000881c40723c */ /* 0x004fe60000081090 */
[----:B------:R-:W-:Y:S04]  /*7c070*/  STL.64 [R1+0x660], R72 ;  /* 0x0006604801007387 */ /* 0x000fe80000100a00 */
[----:B------:R-:W-:Y:S01]  /*7c080*/  STL.64 [R1+0x668], R74 ;  /* 0x0006684a01007387 */ /* 0x000fe20000100a00 */
[----:B------:R-:W-:-:S02]  /*7c090*/  IMAD.MOV.U32 R132, RZ, RZ, R63 ;  /* 0x000000ffff847224 */ /* 0x000fc400078e003f */
[-C--:B------:R-:W-:Y:S01]  /*7c0a0*/  HMMA.1688.F32.TF32 R60, R8, R140.reuse, R188 ;  /* 0x0000008c083c723c */ /* 0x080fe200000810bc */
[----:B------:R-:W2:Y:S04]  /*7c0b0*/  LDSM.16.M88.4 R144, [R0+0x4000] ;  /* 0x004000000090783b */ /* 0x000ea80000000200 */
[----:B------:R-:W-:Y:S04]  /*7c0c0*/  STL.64 [R1+0x650], R68 ;  /* 0x0006504401007387 */ /* 0x000fe80000100a00 */
[----:B------:R-:W-:Y:S04]  /*7c0d0*/  STL.64 [R1+0x658], R70 ;  /* 0x0006584601007387 */ /* 0x000fe80000100a00 */
[----:B------:R-:W-:Y:S04]  /*7c0e0*/  STL.64 [R1+0x640], R64 ;  /* 0x0006404001007387 */ /* 0x000fe80000100a00 */
[----:B------:R1:W-:Y:S02]  /*7c0f0*/  STL.64 [R1+0x648], R66 ;  /* 0x0006484201007387 */ /* 0x0003e40000100a00 */
[-C--:B-1----:R-:W-:Y:S08]  /*7c100*/  HMMA.1688.F32.TF32 R64, R4, R140.reuse, R56 ;  /* 0x0000008c0440723c */ /* 0x082ff00000081038 */
[-C--:B------:R-:W-:Y:S08]  /*7c110*/  HMMA.1688.F32.TF32 R56, R12, R140.reuse, R52 ;  /* 0x0000008c0c38723c */ /* 0x080ff00000081034 */
[-C--:B------:R-:W-:Y:S08]  /*7c120*/  HMMA.1688.F32.TF32 R52, R16, R140.reuse, R48 ;  /* 0x0000008c1034723c */ /* 0x080ff00000081030 */
[-C--:B------:R-:W-:Y:S08]  /*7c130*/  HMMA.1688.F32.TF32 R48, R20, R140.reuse, R44 ;  /* 0x0000008c1430723c */ /* 0x080ff0000008102c */
[-C--:B------:R-:W-:Y:S08]  /*7c140*/  HMMA.1688.F32.TF32 R44, R24, R140.reuse, R192 ;  /* 0x0000008c182c723c */ /* 0x080ff000000810c0 */
[----:B-----5:R-:W-:Y:S01]  /*7c150*/  HMMA.1688.F32.TF32 R40, R28, R140, R40 ;  /* 0x0000008c1c28723c */ /* 0x020fe20000081028 */
[----:B------:R-:W-:Y:S04]  /*7c160*/  STL.64 [R1+0x720], R64 ;  /* 0x0007204001007387 */ /* 0x000fe80000100a00 */
[----:B------:R-:W-:Y:S04]  /*7c170*/  STL.64 [R1+0x728], R66 ;  /* 0x0007284201007387 */ /* 0x000fe80000100a00 */
[----:B------:R-:W-:Y:S04]  /*7c180*/  STL.64 [R1+0x710], R60 ;  /* 0x0007103c01007387 */ /* 0x000fe80000100a00 */
[----:B------:R-:W-:Y:S03]  /*7c190*/  STL.64 [R1+0x718], R62 ;  /* 0x0007183e01007387 */ /* 0x000fe60000100a00 */
[----:B------:R-:W-:Y:S01]  /*7c1a0*/  IMAD.MOV.U32 R143, RZ, RZ, R45 ;  /* 0x000000ffff8f7224 */ /* 0x000fe200078e002d */
[----:B------:R-:W-:Y:S01]  /*7c1b0*/  STL.64 [R1+0x700], R56 ;  /* 0x0007003801007387 */ /* 0x000fe20000100a00 */
[----:B------:R-:W-:-:S03]  /*7c1c0*/  IMAD.MOV.U32 R142, RZ, RZ, R44 ;  /* 0x000000ffff8e7224 */ /* 0x000fc600078e002c */
[----:B------:R-:W-:Y:S04]  /*7c1d0*/  STL.64 [R1+0x708], R58 ;  /* 0x0007083a01007387 */ /* 0x000fe80000100a00 */
[----:B------:R-:W-:Y:S04]  /*7c1e0*/  STL.64 [R1+0x6f0], R52 ;  /* 0x0006f03401007387 */ /* 0x000fe80000100a00 */
[----:B------:R-:W-:Y:S04]  /*7c1f0*/  STL.64 [R1+0x6f8], R54 ;  /* 0x0006f83601007387 */ /* 0x000fe80000100a00 */
[----:B------:R1:W-:Y:S04]  /*7c200*/  STL.64 [R1+0x6e0], R48 ;  /* 0x0006e03001007387 */ /* 0x0003e80000100a00 */
[----:B------:R5:W-:Y:S04]  /*7c210*/  STL.64 [R1+0x6e8], R50 ;  /* 0x0006e83201007387 */ /* 0x000be80000100a00 */
[----:B------:R-:W-:Y:S04]  /*7c220*/  STL [R1+0x5004], R143 ;  /* 0x0050048f01007387 */ /* 0x000fe80000100800 */
[----:B------:R-:W-:Y:S04]  /*7c230*/  STL [R1+0x5000], R142 ;  /* 0x0050008e01007387 */ /* 0x000fe80000100800 */
[----:B------:R1:W-:Y:S04]  /*7c240*/  STL.64 [R1+0x6c0], R40 ;  /* 0x0006c02801007387 */ /* 0x0003e80000100a00 */
[----:B------:R1:W-:Y:S04]  /*7c250*/  STL.64 [R1+0x6c8], R42 ;  /* 0x0006c82a01007387 */ /* 0x0003e80000100a00 */
[----:B------:R-:W2:Y:S04]  /*7c260*/  LDL.LU R192, [R1+0x1b40] ;  /* 0x001b400001c07983 */ /* 0x000ea80000300800 */
        /* <DEDUP_REMOVED lines=9> */
[----:B-1----:R-:W2:Y:S04]  /*7c300*/  LDL.LU R48, [R1+0x1b60] ;  /* 0x001b600001307983 */ /* 0x002ea80000300800 */
[----:B------:R-:W2:Y:S04]  /*7c310*/  LDL.LU R49, [R1+0x1b64] ;  /* 0x001b640001317983 */ /* 0x000ea80000300800 */
[----:B-----5:R-:W5:Y:S04]  /*7c320*/  LDL.LU R50, [R1+0x1b68] ;  /* 0x001b680001327983 */ /* 0x020f680000300800 */
[----:B------:R-:W5:Y:S04]  /*7c330*/  LDL.LU R51, [R1+0x1b6c] ;  /* 0x001b6c0001337983 */ /* 0x000f680000300800 */
        /* <DEDUP_REMOVED lines=32> */
[----:B----4-:R-:W-:Y:S03]  /*7c540*/  HMMA.1688.F32.TF32 R36, R32, R140, R36 ;  /* 0x0000008c2024723c */ /* 0x010fe60000081024 */
        /* <DEDUP_REMOVED lines=12> */
[----:B------:R-:W-:Y:S01]  /*7c610*/  IMAD.MOV.U32 R143, RZ, RZ, R36 ;  /* 0x000000ffff8f7224 */ /* 0x000fe200078e0024 */
[----:B------:R-:W-:Y:S01]  /*7c620*/  MOV R142, R37 ;  /* 0x00000025008e7202 */ /* 0x000fe20000000f00 */
[----:B------:R-:W-:Y:S01]  /*7c630*/  IMAD.MOV.U32 R141, RZ, RZ, R38 ;  /* 0x000000ffff8d7224 */ /* 0x000fe200078e0026 */
[----:B------:R-:W4:Y:S01]  /*7c640*/  LDL.LU R36, [R1+0x910] ;  /* 0x0009100001247983 */ /* 0x000f220000300800 */
[----:B------:R-:W-:-:S03]  /*7c650*/  IMAD.MOV.U32 R140, RZ, RZ, R39 ;  /* 0x000000ffff8c7224 */ /* 0x000fc600078e0027 */
[----:B------:R-:W4:Y:S04]  /*7c660*/  LDL.LU R37, [R1+0x914] ;  /* 0x0009140001257983 */ /* 0x000f280000300800 */
[----:B------:R-:W4:Y:S04]  /*7c670*/  LDL.LU R38, [R1+0x918] ;  /* 0x0009180001267983 */ /* 0x000f280000300800 */
[----:B------:R-:W4:Y:S04]  /*7c680*/  LDL.LU R39, [R1+0x91c] ;  /* 0x00091c0001277983 */ /* 0x000f280000300800 */
[----:B------:R-:W-:Y:S04]  /*7c690*/  STL [R1+0x4fa4], R150 ;  /* 0x004fa49601007387 */ /* 0x000fe80000100800 */
[----:B------:R-:W-:Y:S04]  /*7c6a0*/  STL [R1+0x4fa0], R151 ;  /* 0x004fa09701007387 */ /* 0x000fe80000100800 */
[----:B---3--:R-:W-:Y:S04]  /*7c6b0*/  STL [R1+0x4f8c], R154 ;  /* 0x004f8c9a01007387 */ /* 0x008fe80000100800 */
[----:B------:R-:W-:Y:S04]  /*7c6c0*/  STL [R1+0x4f88], R155 ;  /* 0x004f889b01007387 */ /* 0x000fe80000100800 */
[----:B------:R-:W-:Y:S04]  /*7c6d0*/  STL [R1+0x4f84], R158 ;  /* 0x004f849e01007387 */ /* 0x000fe80000100800 */
[----:B------:R-:W-:Y:S01]  /*7c6e0*/  STL [R1+0x4f80], R159 ;  /* 0x004f809f01007387 */ /* 0x000fe20000100800 */
[-C--:B--2---:R-:W-:Y:S08]  /*7c6f0*/  HMMA.1688.F32.TF32 R56, R32, R144.reuse, R56 ;  /* 0x000000902038723c */ /* 0x084ff00000081038 */
[-C--:B-----5:R-:W-:Y:S08]  /*7c700*/  HMMA.1688.F32.TF32 R60, R28, R144.reuse, R60 ;  /* 0x000000901c3c723c */ /* 0x0a0ff0000008103c */
[-C--:B------:R-:W-:Y:S08]  /*7c710*/  HMMA.1688.F32.TF32 R64, R12, R144.reuse, R172 ;  /* 0x000000900c40723c */ /* 0x080ff000000810ac */
[-C--:B------:R-:W-:Y:S08]  /*7c720*/  HMMA.1688.F32.TF32 R68, R8, R144.reuse, R176 ;  /* 0x000000900844723c */ /* 0x080ff000000810b0 */
[-C--:B------:R-:W-:Y:S11]  /*7c730*/  HMMA.1688.F32.TF32 R72, R4, R144.reuse, R180 ;  /* 0x000000900448723c */ /* 0x080ff600000810b4 */
[----:B------:R-:W-:Y:S11]  /*7c740*/  @!UPT UIADD3 URZ, URZ, URZ, URZ ;  /* 0x0000003f3f3ff290 */ /* 0x000ff6000fffe03f */
[----:B------:R-:W-:Y:S01]  /*7c750*/  @!UPT UIADD3 URZ, URZ, URZ, URZ ;  /* 0x0000003f3f3ff290 */ /* 0x000fe2000fffe03f */
        /* <DEDUP_REMOVED lines=19> */
[----:B------:R2:W-:Y:S01]  /*7c890*/  STL.64 [R1+0x730], R56 ;  /* 0x0007303801007387 */ /* 0x0005e20000100a00 */
[-C--:B----4-:R-:W-:Y:S08]  /*7c8a0*/  HMMA.1688.F32.TF32 R40, R24, R148.reuse, R40 ;  /* 0x000000941828723c */ /* 0x090ff00000081028 */
[-C--:B-1----:R-:W-:Y:S08]  /*7c8b0*/  HMMA.1688.F32.TF32 R60, R4, R148.reuse, R188 ;  /* 0x00000094043c723c */ /* 0x082ff000000810bc */
[-C--:B--2---:R-:W-:Y:S08]  /*7c8c0*/  HMMA.1688.F32.TF32 R56, R8, R148.reuse, R52 ;  /* 0x000000940838723c */ /* 0x084ff00000081034 */
[-C--:B------:R-:W-:Y:S08]  /*7c8d0*/  HMMA.1688.F32.TF32 R52, R12, R148.reuse, R48 ;  /* 0x000000940c34723c */ /* 0x080ff00000081030 */
[-C--:B------:R-:W-:Y:S08]  /*7c8e0*/  HMMA.1688.F32.TF32 R48, R16, R148.reuse, R44 ;  /* 0x000000941030723c */ /* 0x080ff0000008102c */
[-C--:B------:R-:W-:Y:S08]  /*7c8f0*/  HMMA.1688.F32.TF32 R44, R20, R148.reuse, R192 ;  /* 0x00000094142c723c */ /* 0x080ff000000810c0 */
[----:B------:R-:W-:Y:S01]  /*7c900*/  HMMA.1688.F32.TF32 R36, R28, R148, R36 ;  /* 0x000000941c24723c */ /* 0x000fe20000081024 */
        /* <DEDUP_REMOVED lines=11> */
[----:B------:R-:W-:Y:S04]  /*7c9c0*/  STL.64 [R1+0x930], R44 ;  /* 0x0009302c01007387 */ /* 0x000fe80000100a00 */
[----:B------:R-:W-:Y:S04]  /*7c9d0*/  STL.64 [R1+0x938], R46 ;  /* 0x0009382e01007387 */ /* 0x000fe80000100a00 */
[----:B------:R1:W-:Y:S04]  /*7c9e0*/  STL.64 [R1+0x920], R40 ;  /* 0x0009202801007387 */ /* 0x0003e80000100a00 */
[----:B------:R-:W-:Y:S04]  /*7c9f0*/  STL [R1+0x4fac], R151 ;  /* 0x004fac9701007387 */ /* 0x000fe80000100800 */
[----:B------:R-:W-:Y:S04]  /*7ca00*/  STL [R1+0x4fa8], R150 ;  /* 0x004fa89601007387 */ /* 0x000fe80000100800 */
[----:B-1----:R-:W2:Y:S04]  /*7ca10*/  LDL.LU R40, [R1+0xb00] ;  /* 0x000b000001287983 */ /* 0x002ea80000300800 */
        /* <DEDUP_REMOVED lines=67> */
[----:B---3--:R-:W3:Y:S04]  /*7ce50*/  LDL.LU R38, [R1+0xaf8] ;  /* 0x000af80001267983 */ /* 0x008ee80000300800 */
[----:B------:R-:W3:Y:S01]  /*7ce60*/  LDL.LU R39, [R1+0xafc] ;  /* 0x000afc0001277983 */ /* 0x000ee20000300800 */
[----:B--2---:R-:W-:Y:S08]  /*7ce70*/  HMMA.1688.F32.TF32 R40, R28, R156, R40 ;  /* 0x0000009c1c28723c */ /* 0x004ff00000081028 */
[----:B----4-:R-:W-:Y:S11]  /*7ce80*/  HMMA.1688.F32.TF32 R64, R32, R148, R208 ;  /* 0x000000942040723c */ /* 0x010ff600000810d0 */
[----:B------:R-:W-:Y:S11]  /*7ce90*/  @!UPT UIADD3 URZ, URZ, URZ, URZ ;  /* 0x0000003f3f3ff290 */ /* 0x000ff6000fffe03f */
[----:B------:R-:W-:Y:S02]  /*7cea0*/  @!UPT UIADD3 URZ, URZ, URZ, URZ ;  /* 0x0000003f3f3ff290 */ /* 0x000fe4000fffe03f */
[----:B------:R-:W-:Y:S02]  /*7ceb0*/  IMAD.MOV.U32 R151, RZ, RZ, R64 ;  /* 0x000000ffff977224 */ /* 0x000fe400078e0040 */
[----:B------:R-:W-:Y:S02]  /*7cec0*/  IMAD.MOV.U32 R150, RZ, RZ, R65 ;  /* 0x000000ffff967224 */ /* 0x000fe400078e0041 */
[----:B------:R-:W-:Y:S02]  /*7ced0*/  IMAD.MOV.U32 R149, RZ, RZ, R66 ;  /* 0x000000ffff957224 */ /* 0x000fe400078e0042 */
[----:B------:R-:W-:Y:S02]  /*7cee0*/  IMAD.MOV.U32 R148, RZ, RZ, R67 ;  /* 0x000000ffff947224 */ /* 0x000fe400078e0043 */
[-C--:B-----5:R-:W-:Y:S01]  /*7cef0*/  HMMA.1688.F32.TF32 R64, R4, R152.reuse, R184 ;  /* 0x000000980440723c */ /* 0x0a0fe200000810b8 */
[----:B------:R-:W-:Y:S04]  /*7cf00*/  STL.64 [R1+0x4fc0], R150 ;  /* 0x004fc09601007387 */ /* 0x000fe80000100a00 */
[----:B------:R-:W-:Y:S03]  /*7cf10*/  STL.64 [R1+0x4fb8], R148 ;  /* 0x004fb89401007387 */ /* 0x000fe60000100a00 */
[-C--:B------:R-:W-:Y:S08]  /*7cf20*/  HMMA.1688.F32.TF32 R72, R8, R152.reuse, R180 ;  /* 0x000000980848723c */ /* 0x080ff000000810b4 */
[-C--:B------:R-:W-:Y:S07]  /*7cf30*/  HMMA.1688.F32.TF32 R68, R12, R152.reuse, R176 ;  /* 0x000000980c44723c */ /* 0x080fee00000810b0 */
[----:B------:R-:W-:Y:S04]  /*7cf40*/  STL.64 [R1+0xa50], R64 ;  /* 0x000a504001007387 */ /* 0x000fe80000100a00 */
[----:B------:R1:W-:Y:S02]  /*7cf50*/  STL.64 [R1+0xa58], R66 ;  /* 0x000a584201007387 */ /* 0x0003e40000100a00 */
[-C--:B-1----:R-:W-:Y:S02]  /*7cf60*/  HMMA.1688.F32.TF32 R64, R16, R152.reuse, R172 ;  /* 0x000000981040723c */ /* 0x082fe400000810ac */
[----:B------:R-:W-:Y:S04]  /*7cf70*/  STL.64 [R1+0xa40], R72 ;  /* 0x000a404801007387 */ /* 0x000fe80000100a00 */
[----:B------:R1:W-:Y:S04]  /*7cf80*/  STL.64 [R1+0xa48], R74 ;  /* 0x000a484a01007387 */ /* 0x0003e80000100a00 */
[----:B------:R-:W-:Y:S04]  /*7cf90*/  STL.64 [R1+0xa30], R68 ;  /* 0x000a304401007387 */ /* 0x000fe80000100a00 */
[----:B------:R2:W-:Y:S01]  /*7cfa0*/  STL.64 [R1+0xa38], R70 ;  /* 0x000a384601007387 */ /* 0x0005e20000100a00 */
[-C--:B-1----:R-:W-:Y:S08]  /*7cfb0*/  HMMA.1688.F32.TF32 R72, R20, R152.reuse, R168 ;  /* 0x000000981448723c */ /* 0x082ff000000810a8 */
[-C--:B------:R-:W-:Y:S01]  /*7cfc0*/  HMMA.1688.F32.TF32 R60, R32, R152.reuse, R60 ;  /* 0x00000098203c723c */ /* 0x080fe2000008103c */
[----:B------:R-:W-:Y:S04]  /*7cfd0*/  STL.64 [R1+0xa20], R64 ;  /* 0x000a204001007387 */ /* 0x000fe80000100a00 */
[----:B------:R1:W-:Y:S03]  /*7cfe0*/  STL.64 [R1+0xa28], R66 ;  /* 0x000a284201007387 */ /* 0x0003e60000100a00 */
[----:B--2---:R-:W-:Y:S08]  /*7cff0*/  HMMA.1688.F32.TF32 R68, R24, R152, R164 ;  /* 0x000000981844723c */ /* 0x004ff000000810a4 */
[----:B---3--:R-:W-:Y:S01]  /*7d000*/  HMMA.1688.F32.TF32 R36, R32, R156, R36 ;  /* 0x0000009c2024723c */ /* 0x008fe20000081024 */
[----:B------:R-:W-:Y:S01]  /*7d010*/  IMAD.MOV.U32 R158, RZ, RZ, R42 ;  /* 0x000000ffff9e7224 */ /* 0x000fe200078e002a */
[----:B------:R-:W-:Y:S01]  /*7d020*/  LDSM.16.M88.4 R168, [R0+0x5800] ;  /* 0x0058000000a8783b */ /* 0x000fe20000000200 */
[----:B------:R-:W-:-:S03]  /*7d030*/  IMAD.MOV.U32 R159, RZ, RZ, R43 ;  /* 0x000000ffff9f7224 */ /* 0x000fc600078e002b */
[----:B------:R-:W-:Y:S02]  /*7d040*/  LDSM.16.M88.4 R172, [R0+0x5c00] ;  /* 0x005c000000ac783b */ /* 0x000fe40000000200 */
[----:B-1----:R-:W-:Y:S02]  /*7d050*/  HMMA.1688.F32.TF32 R64, R28, R152, R160 ;  /* 0x000000981c40723c */ /* 0x002fe400000810a0 */
[----:B------:R-:W-:Y:S04]  /*7d060*/  STL.64 [R1+0xa10], R72 ;  /* 0x000a104801007387 */ /* 0x000fe80000100a00 */
[----:B------:R-:W-:Y:S04]  /*7d070*/  STL.64 [R1+0xa18], R74 ;  /* 0x000a184a01007387 */ /* 0x000fe80000100a00 */
[----:B------:R-:W-:Y:S01]  /*7d080*/  STL.64 [R1+0xa00], R68 ;  /* 0x000a004401007387 */ /* 0x000fe20000100a00 */
[----:B------:R-:W-:-:S03]  /*7d090*/  IMAD.MOV.U32 R153, RZ, RZ, R62 ;  /* 0x000000ffff997224 */ /* 0x000fc600078e003e */
[----:B------:R-:W-:Y:S01]  /*7d0a0*/  STL.64 [R1+0xa08], R70 ;  /* 0x000a084601007387 */ /* 0x000fe20000100a00 */
[----:B------:R-:W-:-:S03]  /*7d0b0*/  IMAD.MOV.U32 R152, RZ, RZ, R63 ;  /* 0x000000ffff987224 */ /* 0x000fc600078e003f */
[----:B------:R-:W1:Y:S04]  /*7d0c0*/  LDSM.16.M88.4 R160, [R0+0x5000] ;  /* 0x0050000000a0783b */ /* 0x000e680000000200 */
[----:B------:R-:W2:Y:S02]  /*7d0d0*/  LDSM.16.M88.4 R164, [R0+0x5400] ;  /* 0x0054000000a4783b */ /* 0x000ea40000000200 */
[----:B------:R-:W-:Y:S01]  /*7d0e0*/  IMAD.MOV.U32 R154, RZ, RZ, R66 ;  /* 0x000000ffff9a7224 */ /* 0x000fe200078e0042 */
[----:B------:R-:W-:Y:S01]  /*7d0f0*/  MOV R155, R67 ;  /* 0x00000043009b7202 */ /* 0x000fe20000000f00 */
[----:B------:R3:W-:Y:S04]  /*7d100*/  STL.64 [R1+0x9f0], R64 ;  /* 0x0009f04001007387 */ /* 0x0007e80000100a00 */
[----:B------:R4:W-:Y:S01]  /*7d110*/  STL.64 [R1+0x9e0], R60 ;  /* 0x0009e03c01007387 */ /* 0x0009e20000100a00 */
[-C--:B---3--:R-:W-:Y:S08]  /*7d120*/  HMMA.1688.F32.TF32 R64, R4, R156.reuse, R56 ;  /* 0x0000009c0440723c */ /* 0x088ff00000081038 */
[-C--:B----4-:R-:W-:Y:S08]  /*7d130*/  HMMA.1688.F32.TF32 R60, R8, R156.reuse, R188 ;  /* 0x0000009c083c723c */ /* 0x090ff000000810bc */
        /* <DEDUP_REMOVED lines=19> */
[----:B---3--:R-:W3:Y:S04]  /*7d270*/  LDL.LU R40, [R1+0x1a00] ;  /* 0x001a000001287983 */ /* 0x008ee80000300800 */
        /* <DEDUP_REMOVED lines=45> */
[----:B-1----:R1:W-:Y:S04]  /*7d550*/  STL [R1+0x4f7c], R162 ;  /* 0x004f7ca201007387 */ /* 0x0023e80000100800 */
[----:B------:R5:W-:Y:S04]  /*7d560*/  STL [R1+0x4f78], R163 ;  /* 0x004f78a301007387 */ /* 0x000be80000100800 */
[----:B--2---:R-:W-:Y:S04]  /*7d570*/  STL [R1+0x4f74], R166 ;  /* 0x004f74a601007387 */ /* 0x004fe80000100800 */
[----:B------:R-:W-:Y:S04]  /*7d580*/  STL [R1+0x4f70], R167 ;  /* 0x004f70a701007387 */ /* 0x000fe80000100800 */
[----:B------:R-:W-:Y:S04]  /*7d590*/  STL [R1+0x4f6c], R170 ;  /* 0x004f6caa01007387 */ /* 0x000fe80000100800 */
[----:B------:R-:W-:Y:S04]  /*7d5a0*/  STL [R1+0x4f68], R171 ;  /* 0x004f68ab01007387 */ /* 0x000fe80000100800 */
[----:B------:R-:W-:Y:S04]  /*7d5b0*/  STL [R1+0x4f64], R174 ;  /* 0x004f64ae01007387 */ /* 0x000fe80000100800 */
[----:B------:R-:W-:Y:S01]  /*7d5c0*/  STL [R1+0x4f60], R175 ;  /* 0x004f60af01007387 */ /* 0x000fe20000100800 */
[C---:B---3--:R-:W-:Y:S08]  /*7d5d0*/  HMMA.1688.F32.TF32 R40, R8.reuse, R164, R40 ;  /* 0x000000a40828723c */ /* 0x048ff00000081028 */
[-C--:B------:R-:W-:Y:S08]  /*7d5e0*/  HMMA.1688.F32.TF32 R64, R8, R160.reuse, R176 ;  /* 0x000000a00840723c */ /* 0x080ff000000810b0 */
[-C--:B------:R-:W-:Y:S11]  /*7d5f0*/  HMMA.1688.F32.TF32 R68, R4, R160.reuse, R180 ;  /* 0x000000a00444723c */ /* 0x080ff600000810b4 */
[----:B------:R-:W-:Y:S05]  /*7d600*/  @!UPT UIADD3 URZ, URZ, URZ, URZ ;  /* 0x0000003f3f3ff290 */ /* 0x000fea000fffe03f */
[----:B-1----:R-:W-:Y:S02]  /*7d610*/  IMAD.MOV.U32 R162, RZ, RZ, R64 ;  /* 0x000000ffffa27224 */ /* 0x002fe400078e0040 */
[----:B-----5:R-:W-:Y:S02]  /*7d620*/  IMAD.MOV.U32 R163, RZ, RZ, R65 ;  /* 0x000000ffffa37224 */ /* 0x020fe400078e0041 */
[----:B------:R-:W-:Y:S02]  /*7d630*/  IMAD.MOV.U32 R157, RZ, RZ, R66 ;  /* 0x000000ffff9d7224 */ /* 0x000fe400078e0042 */
[----:B------:R-:W-:Y:S02]  /*7d640*/  IMAD.MOV.U32 R156, RZ, RZ, R67 ;  /* 0x000000ffff9c7224 */ /* 0x000fe400078e0043 */
[-C--:B------:R-:W-:Y:S01]  /*7d650*/  HMMA.1688.F32.TF32 R64, R16, R160.reuse, R56 ;  /* 0x000000a01040723c */ /* 0x080fe20000081038 */
[----:B------:R-:W-:Y:S04]  /*7d660*/  STL.64 [R1+0xc90], R68 ;  /* 0x000c904401007387 */ /* 0x000fe80000100a00 */
[----:B------:R1:W-:Y:S03]  /*7d670*/  STL.64 [R1+0xc98], R70 ;  /* 0x000c984601007387 */ /* 0x0003e60000100a00 */
[-C--:B------:R-:W-:Y:S08]  /*7d680*/  HMMA.1688.F32.TF32 R56, R24, R160.reuse, R52 ;  /* 0x000000a01838723c */ /* 0x080ff00000081034 */
[-C--:B-1----:R-:W-:Y:S08]  /*7d690*/  HMMA.1688.F32.TF32 R68, R12, R160.reuse, R60 ;  /* 0x000000a00c44723c */ /* 0x082ff0000008103c */
[-C--:B------:R-:W-:Y:S08]  /*7d6a0*/  HMMA.1688.F32.TF32 R60, R20, R160.reuse, R188 ;  /* 0x000000a0143c723c */ /* 0x080ff000000810bc */
[-C--:B------:R-:W-:Y:S08]  /*7d6b0*/  HMMA.1688.F32.TF32 R52, R28, R160.reuse, R48 ;  /* 0x000000a01c34723c */ /* 0x080ff00000081030 */
[----:B------:R-:W-:Y:S08]  /*7d6c0*/  HMMA.1688.F32.TF32 R48, R32, R160, R44 ;  /* 0x000000a02030723c */ /* 0x000ff0000008102c */
[-C--:B------:R-:W-:Y:S01]  /*7d6d0*/  HMMA.1688.F32.TF32 R44, R4, R164.reuse, R192 ;  /* 0x000000a4042c723c */ /* 0x080fe200000810c0 */
[----:B------:R-:W-:Y:S07]  /*7d6e0*/  STL.64 [R1+0x4fd0], R158 ;  /* 0x004fd09e01007387 */ /* 0x000fee0000100a00 */
[----:B----4-:R-:W-:Y:S01]  /*7d6f0*/  HMMA.1688.F32.TF32 R36, R12, R164, R36 ;  /* 0x000000a40c24723c */ /* 0x010fe20000081024 */
        /* <DEDUP_REMOVED lines=10> */
[----:B------:R-:W-:-:S03]  /*7d7a0*/  MOV R160, R43 ;  /* 0x0000002b00a07202 */ /* 0x000fc60000000f00 */
[----:B------:R-:W-:Y:S04]  /*7d7b0*/  STL.64 [R1+0xbf0], R52 ;  /* 0x000bf03401007387 */ /* 0x000fe80000100a00 */
[----:B------:R-:W-:Y:S04]  /*7d7c0*/  STL.64 [R1+0xbf8], R54 ;  /* 0x000bf83601007387 */ /* 0x000fe80000100a00 */
[----:B------:R-:W-:Y:S04]  /*7d7d0*/  STL.64 [R1+0xbe0], R48 ;  /* 0x000be03001007387 */ /* 0x000fe80000100a00 */
[----:B------:R-:W-:Y:S01]  /*7d7e0*/  STL.64 [R1+0xbe8], R50 ;  /* 0x000be83201007387 */ /* 0x000fe20000100a00 */
[----:B------:R-:W-:-:S03]  /*7d7f0*/  IMAD.MOV.U32 R166, RZ, RZ, R40 ;  /* 0x000000ffffa67224 */ /* 0x000fc600078e0028 */
[----:B------:R1:W-:Y:S04]  /*7d800*/  STL.64 [R1+0xdb0], R44 ;  /* 0x000db02c01007387 */ /* 0x0003e80000100a00 */
[----:B------:R2:W-:Y:S04]  /*7d810*/  STL.64 [R1+0xdb8], R46 ;  /* 0x000db82e01007387 */ /* 0x0005e80000100a00 */
[----:B------:R-:W-:Y:S01]  /*7d820*/  STL.64 [R1+0x4fe0], R162 ;  /* 0x004fe0a201007387 */ /* 0x000fe20000100a00 */
[----:B------:R-:W-:-:S03]  /*7d830*/  IMAD.MOV.U32 R167, RZ, RZ, R41 ;  /* 0x000000ffffa77224 */ /* 0x000fc600078e0029 */
[----:B------:R-:W-:Y:S04]  /*7d840*/  STL.64 [R1+0x4fd8], R160 ;  /* 0x004fd8a001007387 */ /* 0x000fe80000100a00 */
[----:B------:R-:W3:Y:S04]  /*7d850*/  LDL.LU R40, [R1+0xf60] ;  /* 0x000f600001287983 */ /* 0x000ee80000300800 */
[----:B------:R4:W-:Y:S04]  /*7d860*/  STL.64 [R1+0xd90], R36 ;  /* 0x000d902401007387 */ /* 0x0009e80000100a00 */
[----:B------:R5:W-:Y:S04]  /*7d870*/  STL.64 [R1+0xd98], R38 ;  /* 0x000d982601007387 */ /* 0x000be80000100a00 */
[----:B------:R-:W3:Y:S04]  /*7d880*/  LDL.LU R41, [R1+0xf64] ;  /* 0x000f640001297983 */ /* 0x000ee80000300800 */
[----:B------:R-:W3:Y:S04]  /*7d890*/  LDL.LU R42, [R1+0xf68] ;  /* 0x000f6800012a7983 */ /* 0x000ee80000300800 */
[----:B------:R-:W3:Y:S04]  /*7d8a0*/  LDL.LU R43, [R1+0xf6c] ;  /* 0x000f6c00012b7983 */ /* 0x000ee80000300800 */
[----:B-1----:R-:W3:Y:S04]  /*7d8b0*/  LDL.LU R44, [R1+0xf80] ;  /* 0x000f8000012c7983 */ /* 0x002ee80000300800 */
[----:B------:R-:W3:Y:S04]  /*7d8c0*/  LDL.LU R45, [R1+0xf84] ;  /* 0x000f8400012d7983 */ /* 0x000ee80000300800 */
        /* <DEDUP_REMOVED lines=74> */
[----:B----4-:R-:W4:Y:S04]  /*7dd70*/  LDL.LU R36, [R1+0xf50] ;  /* 0x000f500001247983 */ /* 0x010f280000300800 */
[----:B------:R-:W4:Y:S04]  /*7dd80*/  LDL.LU R37, [R1+0xf54] ;  /* 0x000f540001257983 */ /* 0x000f280000300800 */
[----:B-----5:R-:W4:Y:S04]  /*7dd90*/  LDL.LU R38, [R1+0xf58] ;  /* 0x000f580001267983 */ /* 0x020f280000300800 */
[----:B------:R-:W4:Y:S01]  /*7dda0*/  LDL.LU R39, [R1+0xf5c] ;  /* 0x000f5c0001277983 */ /* 0x000f220000300800 */
[----:B---3--:R-:W-:Y:S08]  /*7ddb0*/  HMMA.1688.F32.TF32 R40, R28, R172, R40 ;  /* 0x000000ac1c28723c */ /* 0x008ff00000081028 */
[----:B--2---:R-:W-:Y:S08]  /*7ddc0*/  HMMA.1688.F32.TF32 R72, R4, R168, R72 ;  /* 0x000000a80448723c */ /* 0x004ff00000081048 */
[-C--:B------:R-:W-:Y:S08]  /*7ddd0*/  HMMA.1688.F32.TF32 R76, R32, R164.reuse, R76 ;  /* 0x000000a4204c723c */ /* 0x080ff0000008104c */
[-C--:B------:R-:W-:Y:S08]  /*7dde0*/  HMMA.1688.F32.TF32 R148, R16, R164.reuse, R204 ;  /* 0x000000a41094723c */ /* 0x080ff000000810cc */
[-C--:B------:R-:W-:Y:S08]  /*7ddf0*/  HMMA.1688.F32.TF32 R156, R20, R164.reuse, R220 ;  /* 0x000000a4149c723c */ /* 0x080ff000000810dc */
[----:B------:R-:W-:Y:S08]  /*7de00*/  HMMA.1688.F32.TF32 R152, R24, R164, R212 ;  /* 0x000000a41898723c */ /* 0x000ff000000810d4 */
[----:B------:R-:W-:Y:S01]  /*7de10*/  HMMA.1688.F32.TF32 R68, R8, R168, R68 ;  /* 0x000000a80844723c */ /* 0x000fe20000081044 */
[----:B------:R-:W-:Y:S04]  /*7de20*/  STL.64 [R1+0xd80], R148 ;  /* 0x000d809401007387 */ /* 0x000fe80000100a00 */
[----:B------:R1:W-:Y:S03]  /*7de30*/  STL.64 [R1+0xd88], R150 ;  /* 0x000d889601007387 */ /* 0x0003e60000100a00 */
[----:B-1----:R-:W-:Y:S11]  /*7de40*/  HMMA.1688.F32.TF32 R148, R28, R164, R236 ;  /* 0x000000a41c94723c */ /* 0x002ff600000810ec */
[----:B------:R-:W-:Y:S05]  /*7de50*/  @!UPT UIADD3 URZ, URZ, URZ, URZ ;  /* 0x0000003f3f3ff290 */ /* 0x000fea000fffe03f */
[----:B------:R-:W-:Y:S02]  /*7de60*/  IMAD.MOV.U32 R170, RZ, RZ, R68 ;  /* 0x000000ffffaa7224 */ /* 0x000fe400078e0044 */
[----:B------:R-:W-:Y:S02]  /*7de70*/  IMAD.MOV.U32 R171, RZ, RZ, R69 ;  /* 0x000000ffffab7224 */ /* 0x000fe400078e0045 */
[----:B------:R-:W-:Y:S02]  /*7de80*/  IMAD.MOV.U32 R165, RZ, RZ, R70 ;  /* 0x000000ffffa57224 */ /* 0x000fe400078e0046 */
[----:B------:R-:W-:Y:S02]  /*7de90*/  IMAD.MOV.U32 R164, RZ, RZ, R71 ;  /* 0x000000ffffa47224 */ /* 0x000fe400078e0047 */
        /* <DEDUP_REMOVED lines=13> */
[----:B------:R-:W-:Y:S01]  /*7df70*/  STL.64 [R1+0x4fe8], R164 ;  /* 0x004fe8a401007387 */ /* 0x000fe20000100a00 */
[-C--:B-1----:R-:W-:Y:S03]  /*7df80*/  HMMA.1688.F32.TF32 R72, R20, R168.reuse, R184 ;  /* 0x000000a81448723c */ /* 0x082fe600000810b8 */
[----:B------:R-:W-:Y:S04]  /*7df90*/  STL.64 [R1+0xec0], R68 ;  /* 0x000ec04401007387 */ /* 0x000fe80000100a00 */
[----:B------:R1:W-:Y:S04]  /*7dfa0*/  STL.64 [R1+0xec8], R70 ;  /* 0x000ec84601007387 */ /* 0x0003e80000100a00 */
[----:B------:R-:W-:Y:S01]  /*7dfb0*/  STL.64 [R1+0xeb0], R64 ;  /* 0x000eb04001007387 */ /* 0x000fe20000100a00 */
[C---:B------:R-:W-:Y:S03]  /*7dfc0*/  HMMA.1688.F32.TF32 R60, R32.reuse, R168, R60 ;  /* 0x000000a8203c723c */ /* 0x040fe6000008103c */
[----:B------:R2:W-:Y:S05]  /*7dfd0*/  STL.64 [R1+0xeb8], R66 ;  /* 0x000eb84201007387 */ /* 0x0005ea0000100a00 */
[----:B----4-:R-:W-:Y:S01]  /*7dfe0*/  HMMA.1688.F32.TF32 R36, R32, R172, R36 ;  /* 0x000000ac2024723c */ /* 0x010fe20000081024 */
[----:B------:R-:W-:Y:S01]  /*7dff0*/  IMAD.MOV.U32 R174, RZ, RZ, R42 ;  /* 0x000000ffffae7224 */ /* 0x000fe200078e002a */
[----:B------:R-:W-:Y:S06]  /*7e000*/  LDSM.16.M88.4 R184, [R0+0x6800] ;  /* 0x0068000000b8783b */ /* 0x000fec0000000200 */
[-C--:B-1----:R-:W-:Y:S08]  /*7e010*/  HMMA.1688.F32.TF32 R68, R24, R168.reuse, R180 ;  /* 0x000000a81844723c */ /* 0x082ff000000810b4 */
[----:B--2---:R-:W-:Y:S01]  /*7e020*/  HMMA.1688.F32.TF32 R64, R28, R168, R176 ;  /* 0x000000a81c40723c */ /* 0x004fe200000810b0 */
[----:B------:R-:W-:Y:S04]  /*7e030*/  STL.64 [R1+0xea0], R72 ;  /* 0x000ea04801007387 */ /* 0x000fe80000100a00 */
[----:B------:R-:W-:Y:S02]  /*7e040*/  STL.64 [R1+0xea8], R74 ;  /* 0x000ea84a01007387 */ /* 0x000fe40000100a00 */
[----:B------:R-:W-:-:S02]  /*7e050*/  IMAD.MOV.U32 R169, RZ, RZ, R62 ;  /* 0x000000ffffa97224 */ /* 0x000fc400078e003e */
[----:B------:R-:W-:Y:S01]  /*7e060*/  IMAD.MOV.U32 R168, RZ, RZ, R63 ;  /* 0x000000ffffa87224 */ /* 0x000fe200078e003f */
[----:B------:R-:W1:Y:S01]  /*7e070*/  LDSM.16.M88.4 R176, [R0+0x6000] ;  /* 0x0060000000b0783b */ /* 0x000e620000000200 */
[----:B------:R-:W-:-:S03]  /*7e080*/  IMAD.MOV.U32 R175, RZ, RZ, R43 ;  /* 0x000000ffffaf7224 */ /* 0x000fc600078e002b */
[----:B------:R-:W2:Y:S04]  /*7e090*/  LDSM.16.M88.4 R180, [R0+0x6400] ;  /* 0x0064000000b4783b */ /* 0x000ea80000000200 */
[----:B------:R-:W-:Y:S04]  /*7e0a0*/  STL.64 [R1+0xe90], R68 ;  /* 0x000e904401007387 */ /* 0x000fe80000100a00 */
[----:B------:R-:W-:Y:S04]  /*7e0b0*/  STL.64 [R1+0xe98], R70 ;  /* 0x000e984601007387 */ /* 0x000fe80000100a00 */
[----:B------:R-:W-:Y:S04]  /*7e0c0*/  STL.64 [R1+0xe80], R64 ;  /* 0x000e804001007387 */ /* 0x000fe80000100a00 */
[----:B------:R3:W-:Y:S04]  /*7e0d0*/  STL.64 [R1+0xe88], R66 ;  /* 0x000e884201007387 */ /* 0x0007e80000100a00 */
[----:B------:R4:W-:Y:S01]  /*7e0e0*/  STL.64 [R1+0xe70], R60 ;  /* 0x000e703c01007387 */ /* 0x0009e20000100a00 */
[-C--:B---3--:R-:W-:Y:S08]  /*7e0f0*/  HMMA.1688.F32.TF32 R64, R4, R172.reuse, R56 ;  /* 0x000000ac0440723c */ /* 0x088ff00000081038 */
[-C--:B----4-:R-:W-:Y:S01]  /*7e100*/  HMMA.1688.F32.TF32 R60, R8, R172.reuse, R188 ;  /* 0x000000ac083c723c */ /* 0x090fe200000810bc */
[----:B------:R-:W3:Y:S07]  /*7e110*/  LDSM.16.M88.4 R188, [R0+0x6c00] ;  /* 0x006c000000bc783b */ /* 0x000eee0000000200 */
        /* <DEDUP_REMOVED lines=75> */
[----:B-----5:R-:W5:Y:S01]  /*7e5d0*/  LDL.LU R36, [R1+0x1170] ;  /* 0x0011700001247983 */ /* 0x020f620000300800 */
[----:B------:R-:W-:-:S03]  /*7e5e0*/  IMAD.MOV.U32 R172, RZ, RZ, R39 ;  /* 0x000000ffffac7224 */ /* 0x000fc600078e0027 */
[----:B------:R-:W5:Y:S04]  /*7e5f0*/  LDL.LU R37, [R1+0x1174] ;  /* 0x0011740001257983 */ /* 0x000f680000300800 */
[----:B------:R-:W5:Y:S04]  /*7e600*/  LDL.LU R38, [R1+0x1178] ;  /* 0x0011780001267983 */ /* 0x000f680000300800 */
[----:B------:R-:W5:Y:S04]  /*7e610*/  LDL.LU R39, [R1+0x117c] ;  /* 0x00117c0001277983 */ /* 0x000f680000300800 */
[----:B-1----:R1:W-:Y:S04]  /*7e620*/  STL [R1+0x4f5c], R178 ;  /* 0x004f5cb201007387 */ /* 0x0023e80000100800 */
[----:B------:R1:W-:Y:S04]  /*7e630*/  STL [R1+0x4f58], R179 ;  /* 0x004f58b301007387 */ /* 0x0003e80000100800 */
[----:B--2---:R-:W-:Y:S04]  /*7e640*/  STL [R1+0x4f54], R182 ;  /* 0x004f54b601007387 */ /* 0x004fe80000100800 */
[----:B------:R-:W-:Y:S04]  /*7e650*/  STL [R1+0x4f50], R183 ;  /* 0x004f50b701007387 */ /* 0x000fe80000100800 */
[----:B------:R-:W-:Y:S04]  /*7e660*/  STL [R1+0x4f44], R186 ;  /* 0x004f44ba01007387 */ /* 0x000fe80000100800 */
[----:B------:R-:W-:Y:S04]  /*7e670*/  STL [R1+0x4f40], R187 ;  /* 0x004f40bb01007387 */ /* 0x000fe80000100800 */
[----:B---3--:R-:W-:Y:S04]  /*7e680*/  STL [R1+0x4f34], R190 ;  /* 0x004f34be01007387 */ /* 0x008fe80000100800 */
[----:B------:R-:W-:Y:S01]  /*7e690*/  STL [R1+0x4f30], R191 ;  /* 0x004f30bf01007387 */ /* 0x000fe20000100800 */
[----:B----4-:R-:W-:Y:S08]  /*7e6a0*/  HMMA.1688.F32.TF32 R40, R24, R180, R40 ;  /* 0x000000b41828723c */ /* 0x010ff00000081028 */
[-C--:B------:R-:W-:Y:S11]  /*7e6b0*/  HMMA.1688.F32.TF32 R60, R32, R176.reuse, R60 ;  /* 0x000000b0203c723c */ /* 0x080ff6000008103c */
[----:B------:R-:W-:Y:S11]  /*7e6c0*/  @!UPT UIADD3 URZ, URZ, URZ, URZ ;  /* 0x0000003f3f3ff290 */ /* 0x000ff6000fffe03f */
[----:B------:R-:W-:Y:S02]  /*7e6d0*/  @!UPT UIADD3 URZ, URZ, URZ, URZ ;  /* 0x0000003f3f3ff290 */ /* 0x000fe4000fffe03f */
[----:B-1----:R-:W-:Y:S01]  /*7e6e0*/  IMAD.MOV.U32 R178, RZ, RZ, R60 ;  /* 0x000000ffffb27224 */ /* 0x002fe200078e003c */
[----:B------:R-:W-:Y:S01]  /*7e6f0*/  MOV R179, R61 ;  /* 0x0000003d00b37202 */ /* 0x000fe20000000f00 */
[-C--:B------:R-:W-:Y:S08]  /*7e700*/  HMMA.1688.F32.TF32 R152, R8, R176.reuse, R236 ;  /* 0x000000b00898723c */ /* 0x080ff000000810ec */
[-C--:B------:R-:W-:Y:S08]  /*7e710*/  HMMA.1688.F32.TF32 R156, R4, R176.reuse, R212 ;  /* 0x000000b0049c723c */ /* 0x080ff000000810d4 */
[-C--:B------:R-:W-:Y:S08]  /*7e720*/  HMMA.1688.F32.TF32 R148, R12, R176.reuse, R76 ;  /* 0x000000b00c94723c */ /* 0x080ff0000008104c */
[-C--:B------:R-:W-:Y:S08]  /*7e730*/  HMMA.1688.F32.TF32 R76, R16, R176.reuse, R72 ;  /* 0x000000b0104c723c */ /* 0x080ff00000081048 */
[-C--:B------:R-:W-:Y:S08]  /*7e740*/  HMMA.1688.F32.TF32 R72, R20, R176.reuse, R68 ;  /* 0x000000b01448723c */ /* 0x080ff00000081044 */
[-C--:B------:R-:W-:Y:S08]  /*7e750*/  HMMA.1688.F32.TF32 R68, R24, R176.reuse, R64 ;  /* 0x000000b01844723c */ /* 0x080ff00000081040 */
[----:B------:R-:W-:Y:S07]  /*7e760*/  HMMA.1688.F32.TF32 R64, R28, R176, R208 ;  /* 0x000000b01c40723c */ /* 0x000fee00000810d0 */
[----:B------:R-:W-:-:S02]  /*7e770*/  IMAD.MOV.U32 R177, RZ, RZ, R62 ;  /* 0x000000ffffb17224 */ /* 0x000fc400078e003e */
[----:B------:R-:W-:Y:S02]  /*7e780*/  IMAD.MOV.U32 R176, RZ, RZ, R63 ;  /* 0x000000ffffb07224 */ /* 0x000fe400078e003f */
[-C--:B------:R-:W-:Y:S01]  /*7e790*/  HMMA.1688.F32.TF32 R60, R4, R180.reuse, R56 ;  /* 0x000000b4043c723c */ /* 0x080fe20000081038 */
[----:B------:R-:W-:Y:S07]  /*7e7a0*/  STL.64 [R1+0x10d0], R156 ;  /* 0x0010d09c01007387 */ /* 0x000fee0000100a00 */
[-C--:B------:R-:W-:Y:S01]  /*7e7b0*/  HMMA.1688.F32.TF32 R56, R8, R180.reuse, R52 ;  /* 0x000000b40838723c */ /* 0x080fe20000081034 */
[----:B------:R-:W-:Y:S07]  /*7e7c0*/  STL.64 [R1+0x10d8], R158 ;  /* 0x0010d89e01007387 */ /* 0x000fee0000100a00 */
[-C--:B------:R-:W-:Y:S01]  /*7e7d0*/  HMMA.1688.F32.TF32 R52, R12, R180.reuse, R48 ;  /* 0x000000b40c34723c */ /* 0x080fe20000081030 */
[----:B------:R-:W-:Y:S07]  /*7e7e0*/  STL.64 [R1+0x10b0], R152 ;  /* 0x0010b09801007387 */ /* 0x000fee0000100a00 */
[-C--:B------:R-:W-:Y:S01]  /*7e7f0*/  HMMA.1688.F32.TF32 R48, R16, R180.reuse, R44 ;  /* 0x000000b41030723c */ /* 0x080fe2000008102c */
[----:B------:R-:W-:Y:S07]  /*7e800*/  STL.64 [R1+0x10b8], R154 ;  /* 0x0010b89a01007387 */ /* 0x000fee0000100a00 */
[-C--:B------:R-:W-:Y:S01]  /*7e810*/  HMMA.1688.F32.TF32 R44, R20, R180.reuse, R192 ;  /* 0x000000b4142c723c */ /* 0x080fe200000810c0 */
[----:B------:R-:W-:Y:S04]  /*7e820*/  STL.64 [R1+0x10a0], R148 ;  /* 0x0010a09401007387 */ /* 0x000fe80000100a00 */
[----:B------:R-:W-:Y:S03]  /*7e830*/  STL.64 [R1+0x10a8], R150 ;  /* 0x0010a89601007387 */ /* 0x000fe60000100a00 */
[----:B-----5:R-:W-:Y:S01]  /*7e840*/  HMMA.1688.F32.TF32 R36, R28, R180, R36 ;  /* 0x000000b41c24723c */ /* 0x020fe20000081024 */
        /* <DEDUP_REMOVED lines=84> */
[----:B------:R-:W3:Y:S01]  /*7ed90*/  LDL.LU R43, [R1+0x17ec] ;  /* 0x0017ec00012b7983 */ /* 0x000ee20000300800 */
[----:B------:R-:W-:-:S03]  /*7eda0*/  IMAD.MOV.U32 R182, RZ, RZ, R38 ;  /* 0x000000ffffb67224 */ /* 0x000fc600078e0026 */
[----:B-----5:R-:W4:Y:S01]  /*7edb0*/  LDL.LU R36, [R1+0x17b0] ;  /* 0x0017b00001247983 */ /* 0x020f220000300800 */
[----:B------:R-:W-:-:S03]  /*7edc0*/  IMAD.MOV.U32 R183, RZ, RZ, R39 ;  /* 0x000000ffffb77224 */ /* 0x000fc600078e0027 */
[----:B------:R-:W4:Y:S04]  /*7edd0*/  LDL.LU R37, [R1+0x17b4] ;  /* 0x0017b40001257983 */ /* 0x000f280000300800 */
[----:B------:R-:W4:Y:S04]  /*7ede0*/  LDL.LU R38, [R1+0x17b8] ;  /* 0x0017b80001267983 */ /* 0x000f280000300800 */
[----:B------:R-:W4:Y:S01]  /*7edf0*/  LDL.LU R39, [R1+0x17bc] ;  /* 0x0017bc0001277983 */ /* 0x000f220000300800 */
[-C--:B--2---:R-:W-:Y:S08]  /*7ee00*/  HMMA.1688.F32.TF32 R64, R28, R184.reuse, R64 ;  /* 0x000000b81c40723c */ /* 0x084ff00000081040 */
[----:B------:R-:W-:Y:S08]  /*7ee10*/  HMMA.1688.F32.TF32 R72, R20, R184, R72 ;  /* 0x000000b81448723c */ /* 0x000ff00000081048 */
[----:B------:R-:W-:Y:S08]  /*7ee20*/  HMMA.1688.F32.TF32 R148, R32, R180, R204 ;  /* 0x000000b42094723c */ /* 0x000ff000000810cc */
[-C--:B------:R-:W-:Y:S08]  /*7ee30*/  HMMA.1688.F32.TF32 R152, R8, R184.reuse, R212 ;  /* 0x000000b80898723c */ /* 0x080ff000000810d4 */
[----:B------:R-:W-:Y:S07]  /*7ee40*/  HMMA.1688.F32.TF32 R156, R4, R184, R220 ;  /* 0x000000b8049c723c */ /* 0x000fee00000810dc */
[----:B------:R1:W-:Y:S01]  /*7ee50*/  STL.64 [R1+0x1160], R148 ;  /* 0x0011609401007387 */ /* 0x0003e20000100a00 */
[----:B------:R-:W-:-:S02]  /*7ee60*/  IMAD.MOV.U32 R181, RZ, RZ, R150 ;  /* 0x000000ffffb57224 */ /* 0x000fc400078e0096 */
[----:B------:R-:W-:Y:S01]  /*7ee70*/  IMAD.MOV.U32 R180, RZ, RZ, R151 ;  /* 0x000000ffffb47224 */ /* 0x000fe200078e0097 */
[-C--:B------:R-:W-:Y:S08]  /*7ee80*/  HMMA.1688.F32.TF32 R76, R16, R184.reuse, R76 ;  /* 0x000000b8104c723c */ /* 0x080ff0000008104c */
[-C--:B-1----:R-:W-:Y:S08]  /*7ee90*/  HMMA.1688.F32.TF32 R148, R12, R184.reuse, R236 ;  /* 0x000000b80c94723c */ /* 0x082ff000000810ec */
[----:B------:R-:W-:Y:S01]  /*7eea0*/  HMMA.1688.F32.TF32 R68, R24, R184, R68 ;  /* 0x000000b81844723c */ /* 0x000fe20000081044 */
        /* <DEDUP_REMOVED lines=10> */
[----:B------:R-:W-:Y:S04]  /*7ef50*/  STL.64 [R1+0x16f0], R72 ;  /* 0x0016f04801007387 */ /* 0x000fe80000100a00 */
[----:B------:R1:W-:Y:S04]  /*7ef60*/  STL [R1+0x4f4c], R187 ;  /* 0x004f4cbb01007387 */ /* 0x0003e80000100800 */
[----:B------:R2:W-:Y:S04]  /*7ef70*/  STL [R1+0x4f48], R186 ;  /* 0x004f48ba01007387 */ /* 0x0005e80000100800 */
[----:B------:R-:W-:Y:S01]  /*7ef80*/  STL.64 [R1+0x17f0], R68 ;  /* 0x0017f04401007387 */ /* 0x000fe20000100a00 */
[----:B-1----:R-:W-:-:S03]  /*7ef90*/  IMAD.MOV.U32 R187, RZ, RZ, R66 ;  /* 0x000000ffffbb7224 */ /* 0x002fc600078e0042 */
[----:B------:R-:W-:Y:S01]  /*7efa0*/  STL.64 [R1+0x17f8], R70 ;  /* 0x0017f84601007387 */ /* 0x000fe20000100a00 */
[----:B--2---:R-:W-:-:S03]  /*7efb0*/  IMAD.MOV.U32 R186, RZ, RZ, R67 ;  /* 0x000000ffffba7224 */ /* 0x004fc600078e0043 */
[----:B------:R1:W-:Y:S02]  /*7efc0*/  STL.64 [R1+0x1810], R64 ;  /* 0x0018104001007387 */ /* 0x0003e40000100a00 */
[----:B-1----:R-:W-:Y:S02]  /*7efd0*/  HMMA.1688.F32.TF32 R64, R32, R184, R208 ;  /* 0x000000b82040723c */ /* 0x002fe400000810d0 */
[----:B------:R-:W-:Y:S06]  /*7efe0*/  LDSM.16.M88.4 R208, [R0+0x7400] ;  /* 0x0074000000d0783b */ /* 0x000fec0000000200 */
[-C--:B---3--:R-:W-:Y:S11]  /*7eff0*/  HMMA.1688.F32.TF32 R40, R28, R188.reuse, R40 ;  /* 0x000000bc1c28723c */ /* 0x088ff60000081028 */
[----:B------:R-:W-:Y:S04]  /*7f000*/  @!UPT UIADD3 URZ, URZ, URZ, URZ ;  /* 0x0000003f3f3ff290 */ /* 0x000fe8000fffe03f */
[----:B------:R1:W-:Y:S01]  /*7f010*/  STL.64 [R1+0x1840], R64 ;  /* 0x0018404001007387 */ /* 0x0003e20000100a00 */
[----:B------:R-:W-:Y:S01]  /*7f020*/  IMAD.MOV.U32 R185, RZ, RZ, R66 ;  /* 0x000000ffffb97224 */ /* 0x000fe200078e0042 */
[----:B------:R-:W-:Y:S02]  /*7f030*/  MOV R184, R67 ;  /* 0x0000004300b87202 */ /* 0x000fe40000000f00 */
[-C--:B-1----:R-:W-:Y:S08]  /*7f040*/  HMMA.1688.F32.TF32 R64, R4, R188.reuse, R60 ;  /* 0x000000bc0440723c */ /* 0x082ff0000008103c */
[-C--:B------:R-:W-:Y:S08]  /*7f050*/  HMMA.1688.F32.TF32 R60, R8, R188.reuse, R56 ;  /* 0x000000bc083c723c */ /* 0x080ff00000081038 */
        /* <DEDUP_REMOVED lines=17> */
[----:B------:R2:W-:Y:S04]  /*7f170*/  STL [R1+0x4f3c], R191 ;  /* 0x004f3cbf01007387 */ /* 0x0005e80000100800 */
[----:B------:R3:W-:Y:S04]  /*7f180*/  STL [R1+0x4f38], R190 ;  /* 0x004f38be01007387 */ /* 0x0007e80000100800 */
[----:B------:R-:W-:Y:S04]  /*7f190*/  STL.64 [R1+0x18c0], R40 ;  /* 0x0018c02801007387 */ /* 0x000fe80000100a00 */
[----:B------:R-:W-:Y:S04]  /*7f1a0*/  STL.64 [R1+0x18c8], R42 ;  /* 0x0018c82a01007387 */ /* 0x000fe80000100a00 */
[----:B-1----:R-:W5:Y:S04]  /*7f1b0*/  LDL.LU R44, [R1+0x1720] ;  /* 0x00172000012c7983 */ /* 0x002f680000300800 */
        /* <DEDUP_REMOVED lines=52> */
[----:B------:R-:W1:Y:S04]  /*7f500*/  LDSM.16.M88.4 R192, [R0+0x7000] ;  /* 0x0070000000c0783b */ /* 0x000e680000000200 */
[----:B------:R-:W-:Y:S11]  /*7f510*/  LDSM.16.M88.4 R40, [R0+0x7c00] ;  /* 0x007c00000028783b */ /* 0x000ff60000000200 */
[----:B------:R-:W-:Y:S06]  /*7f520*/  @!UPT UIADD3 URZ, URZ, URZ, URZ ;  /* 0x0000003f3f3ff290 */ /* 0x000fec000fffe03f */
[----:B--2---:R-:W-:Y:S02]  /*7f530*/  IMAD.MOV.U32 R191, RZ, RZ, R36 ;  /* 0x000000ffffbf7224 */ /* 0x004fe400078e0024 */
[----:B---3--:R-:W-:Y:S02]  /*7f540*/  IMAD.MOV.U32 R190, RZ, RZ, R37 ;  /* 0x000000ffffbe7224 */ /* 0x008fe400078e0025 */
[----:B------:R-:W-:Y:S02]  /*7f550*/  IMAD.MOV.U32 R189, RZ, RZ, R38 ;  /* 0x000000ffffbd7224 */ /* 0x000fe400078e0026 */
[----:B------:R-:W-:Y:S02]  /*7f560*/  IMAD.MOV.U32 R188, RZ, RZ, R39 ;  /* 0x000000ffffbc7224 */ /* 0x000fe400078e0027 */
[----:B------:R-:W2:Y:S04]  /*7f570*/  LDSM.16.M88.4 R36, [R0+0x7800] ;  /* 0x007800000024783b */ /* 0x000ea80000000200 */
[----:B-1----:R-:W-:Y:S04]  /*7f580*/  STL [R1+0x4f2c], R194 ;  /* 0x004f2cc201007387 */ /* 0x002fe80000100800 */
[----:B------:R-:W-:Y:S04]  /*7f590*/  STL [R1+0x4f28], R195 ;  /* 0x004f28c301007387 */ /* 0x000fe80000100800 */
[----:B------:R-:W-:Y:S04]  /*7f5a0*/  STL [R1+0x4f14], R210 ;  /* 0x004f14d201007387 */ /* 0x000fe80000100800 */
[----:B------:R-:W-:Y:S04]  /*7f5b0*/  STL [R1+0x4f10], R211 ;  /* 0x004f10d301007387 */ /* 0x000fe80000100800 */
[----:B--2---:R-:W-:Y:S04]  /*7f5c0*/  STL [R1+0x4efc], R38 ;  /* 0x004efc2601007387 */ /* 0x004fe80000100800 */
[----:B------:R-:W-:Y:S04]  /*7f5d0*/  STL [R1+0x4ef8], R39 ;  /* 0x004ef82701007387 */ /* 0x000fe80000100800 */
[----:B------:R-:W-:Y:S04]  /*7f5e0*/  STL [R1+0x4e64], R42 ;  /* 0x004e642a01007387 */ /* 0x000fe80000100800 */
[----:B------:R-:W-:Y:S01]  /*7f5f0*/  STL [R1+0x4e60], R43 ;  /* 0x004e602b01007387 */ /* 0x000fe20000100800 */
[-C--:B-----5:R-:W-:Y:S08]  /*7f600*/  HMMA.1688.F32.TF32 R44, R20, R208.reuse, R44 ;  /* 0x000000d0142c723c */ /* 0x0a0ff0000008102c */
[----:B------:R-:W-:Y:S08]  /*7f610*/  HMMA.1688.F32.TF32 R48, R16, R208, R48 ;  /* 0x000000d01030723c */ /* 0x000ff00000081030 */
[-C--:B------:R-:W-:Y:S08]  /*7f620*/  HMMA.1688.F32.TF32 R64, R32, R192.reuse, R64 ;  /* 0x000000c02040723c */ /* 0x080ff00000081040 */
[-C--:B------:R-:W-:Y:S08]  /*7f630*/  HMMA.1688.F32.TF32 R72, R24, R192.reuse, R72 ;  /* 0x000000c01848723c */ /* 0x080ff00000081048 */
[-C--:B------:R-:W-:Y:S08]  /*7f640*/  HMMA.1688.F32.TF32 R76, R20, R192.reuse, R76 ;  /* 0x000000c0144c723c */ /* 0x080ff0000008104c */
[-C--:B------:R-:W-:Y:S08]  /*7f650*/  HMMA.1688.F32.TF32 R148, R4, R192.reuse, R204 ;  /* 0x000000c00494723c */ /* 0x080ff000000810cc */
[-C--:B------:R-:W-:Y:S08]  /*7f660*/  HMMA.1688.F32.TF32 R156, R8, R192.reuse, R220 ;  /* 0x000000c0089c723c */ /* 0x080ff000000810dc */
[-C--:B------:R-:W-:Y:S07]  /*7f670*/  HMMA.1688.F32.TF32 R152, R12, R192.reuse, R212 ;  /* 0x000000c00c98723c */ /* 0x080fee00000810d4 */
[----:B------:R-:W-:Y:S04]  /*7f680*/  STL.64 [R1+0x1ac0], R148 ;  /* 0x001ac09401007387 */ /* 0x000fe80000100a00 */
[----:B------:R1:W-:Y:S01]  /*7f690*/  STL.64 [R1+0x1ac8], R150 ;  /* 0x001ac89601007387 */ /* 0x0003e20000100a00 */
[-C--:B------:R-:W-:Y:S08]  /*7f6a0*/  HMMA.1688.F32.TF32 R68, R28, R192.reuse, R68 ;  /* 0x000000c01c44723c */ /* 0x080ff00000081044 */
[----:B-1----:R-:W-:Y:S08]  /*7f6b0*/  HMMA.1688.F32.TF32 R148, R16, R192, R236 ;  /* 0x000000c01094723c */ /* 0x002ff000000810ec */
[-C--:B------:R-:W-:Y:S01]  /*7f6c0*/  HMMA.1688.F32.TF32 R60, R4, R208.reuse, R60 ;  /* 0x000000d0043c723c */ /* 0x080fe2000008103c */
[----:B------:R-:W-:Y:S04]  /*7f6d0*/  STL.64 [R1+0x1ab0], R156 ;  /* 0x001ab09c01007387 */ /* 0x000fe80000100a00 */
[----:B------:R-:W-:Y:S03]  /*7f6e0*/  STL.64 [R1+0x1ab8], R158 ;  /* 0x001ab89e01007387 */ /* 0x000fe60000100a00 */
[-C--:B------:R-:W-:Y:S01]  /*7f6f0*/  HMMA.1688.F32.TF32 R56, R8, R208.reuse, R56 ;  /* 0x000000d00838723c */ /* 0x080fe20000081038 */
[----:B------:R-:W-:Y:S04]  /*7f700*/  STL.64 [R1+0x1aa0], R152 ;  /* 0x001aa09801007387 */ /* 0x000fe80000100a00 */
[----:B------:R-:W-:Y:S03]  /*7f710*/  STL.64 [R1+0x1aa8], R154 ;  /* 0x001aa89a01007387 */ /* 0x000fe60000100a00 */
[----:B------:R-:W-:Y:S01]  /*7f720*/  HMMA.1688.F32.TF32 R52, R12, R208, R52 ;  /* 0x000000d00c34723c */ /* 0x000fe20000081034 */
[----:B------:R-:W-:Y:S07]  /*7f730*/  STL.64 [R1+0x1a90], R148 ;  /* 0x001a909401007387 */ /* 0x000fee0000100a00 */
[----:B------:R-:W-:Y:S01]  /*7f740*/  IMAD.MOV.U32 R210, RZ, RZ, R62 ;  /* 0x000000ffffd27224 */ /* 0x000fe200078e003e */
[----:B------:R-:W-:Y:S01]  /*7f750*/  STL.64 [R1+0x1a98], R150 ;  /* 0x001a989601007387 */ /* 0x000fe20000100a00 */
[----:B------:R-:W-:-:S03]  /*7f760*/  MOV R211, R63 ;  /* 0x0000003f00d37202 */ /* 0x000fc60000000f00 */
[----:B------:R-:W-:Y:S04]  /*7f770*/  STL.64 [R1+0x19f0], R76 ;  /* 0x0019f04c01007387 */ /* 0x000fe80000100a00 */
        /* <DEDUP_REMOVED lines=8> */
[----:B------:R-:W-:Y:S04]  /*7f800*/  STL.64 [R1+0x1b80], R56 ;  /* 0x001b803801007387 */ /* 0x000fe80000100a00 */
[----:B------:R-:W-:Y:S04]  /*7f810*/  STL.64 [R1+0x1b88], R58 ;  /* 0x001b883a01007387 */ /* 0x000fe80000100a00 */
[----:B------:R-:W-:Y:S04]  /*7f820*/  STL.64 [R1+0x1b60], R52 ;  /* 0x001b603401007387 */ /* 0x000fe80000100a00 */
[----:B------:R-:W-:Y:S04]  /*7f830*/  STL.64 [R1+0x1b68], R54 ;  /* 0x001b683601007387 */ /* 0x000fe80000100a00 */
[----:B------:R1:W-:Y:S04]  /*7f840*/  STL.64 [R1+0x1ae0], R48 ;  /* 0x001ae03001007387 */ /* 0x0003e80000100a00 */
[----:B------:R2:W-:Y:S04]  /*7f850*/  STL.64 [R1+0x1ae8], R50 ;  /* 0x001ae83201007387 */ /* 0x0005e80000100a00 */
[----:B------:R3:W-:Y:S04]  /*7f860*/  STL.64 [R1+0x1b18], R46 ;  /* 0x001b182e01007387 */ /* 0x0007e80000100a00 */
[----:B-1----:R-:W4:Y:S04]  /*7f870*/  LDL.LU R48, [R1+0x13c0] ;  /* 0x0013c00001307983 */ /* 0x002f280000300800 */
[----:B------:R-:W4:Y:S04]  /*7f880*/  LDL.LU R49, [R1+0x13c4] ;  /* 0x0013c40001317983 */ /* 0x000f280000300800 */
[----:B--2---:R-:W4:Y:S04]  /*7f890*/  LDL.LU R50, [R1+0x13c8] ;  /* 0x0013c80001327983 */ /* 0x004f280000300800 */
[----:B------:R-:W4:Y:S04]  /*7f8a0*/  LDL.LU R51, [R1+0x13cc] ;  /* 0x0013cc0001337983 */ /* 0x000f280000300800 */
[----:B------:R-:W2:Y:S04]  /*7f8b0*/  LDL.LU R52, [R1+0x1430] ;  /* 0x0014300001347983 */ /* 0x000ea80000300800 */
[----:B------:R-:W2:Y:S04]  /*7f8c0*/  LDL.LU R53, [R1+0x1434] ;  /* 0x0014340001357983 */ /* 0x000ea80000300800 */
[----:B------:R-:W2:Y:S04]  /*7f8d0*/  LDL.LU R54, [R1+0x1438] ;  /* 0x0014380001367983 */ /* 0x000ea80000300800 */
[----:B------:R-:W2:Y:S04]  /*7f8e0*/  LDL.LU R55, [R1+0x143c] ;  /* 0x00143c0001377983 */ /* 0x000ea80000300800 */
[----:B------:R-:W5:Y:S04]  /*7f8f0*/  LDL.LU R56, [R1+0x1450] ;  /* 0x0014500001387983 */ /* 0x000f680000300800 */
[----:B------:R-:W5:Y:S01]  /*7f900*/  LDL.LU R57, [R1+0x1454] ;  /* 0x0014540001397983 */ /* 0x000f620000300800 */
[----:B------:R-:W-:-:S03]  /*7f910*/  IMAD.MOV.U32 R193, RZ, RZ, R66 ;  /* 0x000000ffffc17224 */ /* 0x000fc600078e0042 */
[----:B------:R-:W5:Y:S01]  /*7f920*/  LDL.LU R58, [R1+0x1458] ;  /* 0x00145800013a7983 */ /* 0x000f620000300800 */
[----:B------:R-:W-:-:S03]  /*7f930*/  IMAD.MOV.U32 R192, RZ, RZ, R67 ;  /* 0x000000ffffc07224 */ /* 0x000fc600078e0043 */
        /* <DEDUP_REMOVED lines=65> */
[----:B------:R-:W5:Y:S04]  /*7fd50*/  LDL.LU R44, [R1+0x1380] ;  /* 0x00138000012c7983 */ /* 0x000f680000300800 */
[----:B------:R-:W5:Y:S04]  /*7fd60*/  LDL.LU R45, [R1+0x1384] ;  /* 0x00138400012d7983 */ /* 0x000f680000300800 */
[----:B---3--:R-:W3:Y:S04]  /*7fd70*/  LDL.LU R46, [R1+0x1388] ;  /* 0x00138800012e7983 */ /* 0x008ee80000300800 */
[----:B------:R-:W3:Y:S04]  /*7fd80*/  LDL.LU R47, [R1+0x138c] ;  /* 0x00138c00012f7983 */ /* 0x000ee80000300800 */
[----:B------:R1:W-:Y:S04]  /*7fd90*/  STL [R1+0x4f24], R211 ;  /* 0x004f24d301007387 */ /* 0x0003e80000100800 */
[----:B------:R1:W-:Y:S01]  /*7fda0*/  STL [R1+0x4f20], R210 ;  /* 0x004f20d201007387 */ /* 0x0003e20000100800 */
[----:B--2---:R-:W-:Y:S08]  /*7fdb0*/  HMMA.1688.F32.TF32 R236, R4, R36, R236 ;  /* 0x0000002404ec723c */ /* 0x004ff000000810ec */
[-C--:B----4-:R-:W-:Y:S08]  /*7fdc0*/  HMMA.1688.F32.TF32 R220, R28, R208.reuse, R220 ;  /* 0x000000d01cdc723c */ /* 0x090ff000000810dc */
[-C--:B-----5:R-:W-:Y:S08]  /*7fdd0*/  HMMA.1688.F32.TF32 R204, R24, R208.reuse, R204 ;  /* 0x000000d018cc723c */ /* 0x0a0ff000000810cc */
[----:B------:R-:W-:Y:S08]  /*7fde0*/  HMMA.1688.F32.TF32 R212, R32, R208, R212 ;  /* 0x000000d020d4723c */ /* 0x000ff000000810d4 */
[----:B-1----:R-:W-:-:S02]  /*7fdf0*/  IMAD.MOV.U32 R211, RZ, RZ, R222 ;  /* 0x000000ffffd37224 */ /* 0x002fc400078e00de */
[----:B------:R-:W-:-:S05]  /*7fe00*/  IMAD.MOV.U32 R210, RZ, RZ, R223 ;  /* 0x000000ffffd27224 */ /* 0x000fca00078e00df */
[----:B------:R-:W-:Y:S01]  /*7fe10*/  STL.64 [R1+0x1b30], R204 ;  /* 0x001b30cc01007387 */ /* 0x000fe20000100a00 */
[----:B------:R-:W-:Y:S03]  /*7fe20*/  HMMA.1688.F32.TF32 R76, R8, R36, R76 ;  /* 0x00000024084c723c */ /* 0x000fe6000008104c */
[----:B------:R1:W-:Y:S05]  /*7fe30*/  STL.64 [R1+0x1b38], R206 ;  /* 0x001b38ce01007387 */ /* 0x0003ea0000100a00 */
[----:B------:R-:W-:Y:S01]  /*7fe40*/  IMAD.MOV.U32 R209, RZ, RZ, R214 ;  /* 0x000000ffffd17224 */ /* 0x000fe200078e00d6 */
[----:B-1----:R-:W2:Y:S04]  /*7fe50*/  LDL.LU.64 R206, [R1+0x5148] ;  /* 0x0051480001ce7983 */ /* 0x002ea80000300a00 */
[----:B------:R-:W2:Y:S01]  /*7fe60*/  LDL.LU.64 R204, [R1+0x5140] ;  /* 0x0051400001cc7983 */ /* 0x000ea20000300a00 */
[----:B------:R-:W-:-:S03]  /*7fe70*/  IMAD.MOV.U32 R208, RZ, RZ, R215 ;  /* 0x000000ffffd07224 */ /* 0x000fc600078e00d7 */
[----:B------:R1:W-:Y:S04]  /*7fe80*/  STL.64 [R1+0x1b50], R220 ;  /* 0x001b50dc01007387 */ /* 0x0003e80000100a00 */
[----:B------:R-:W4:Y:S04]  /*7fe90*/  LDL.LU.64 R222, [R1+0x5138] ;  /* 0x0051380001de7983 */ /* 0x000f280000300a00 */
[----:B-1----:R-:W4:Y:S04]  /*7fea0*/  LDL.LU.64 R220, [R1+0x5130] ;  /* 0x0051300001dc7983 */ /* 0x002f280000300a00 */
[----:B------:R1:W-:Y:S04]  /*7feb0*/  STL.64 [R1+0x1b40], R212 ;  /* 0x001b40d401007387 */ /* 0x0003e80000100a00 */
[----:B------:R-:W5:Y:S04]  /*7fec0*/  LDL.LU.64 R214, [R1+0x5128] ;  /* 0x0051280001d67983 */ /* 0x000f680000300a00 */
[----:B-1----:R-:W5:Y:S04]  /*7fed0*/  LDL.LU.64 R212, [R1+0x5120] ;  /* 0x0051200001d47983 */ /* 0x002f680000300a00 */
[----:B------:R-:W-:Y:S04]  /*7fee0*/  STL.64 [R1+0x1c20], R236 ;  /* 0x001c20ec01007387 */ /* 0x000fe80000100a00 */
[----:B------:R1:W-:Y:S04]  /*7fef0*/  STL.64 [R1+0x1c28], R238 ;  /* 0x001c28ee01007387 */ /* 0x0003e80000100a00 */
[----:B-1----:R-:W2:Y:S04]  /*7ff00*/  LDL.LU.64 R238, [R1+0x5118] ;  /* 0x0051180001ee7983 */ /* 0x002ea80000300a00 */
[----:B------:R-:W2:Y:S04]  /*7ff10*/  LDL.LU.64 R236, [R1+0x5110] ;  /* 0x0051100001ec7983 */ /* 0x000ea80000300a00 */
[----:B------:R-:W-:Y:S04]  /*7ff20*/  STL.64 [R1+0x1c30], R76 ;  /* 0x001c304c01007387 */ /* 0x000fe80000100a00 */
[----:B------:R1:W-:Y:S04]  /*7ff30*/  STL.64 [R1+0x1c38], R78 ;  /* 0x001c384e01007387 */ /* 0x0003e80000100a00 */
[----:B-1----:R-:W2:Y:S04]  /*7ff40*/  LDL.LU R79, [R1+0x5108] ;  /* 0x00510800014f7983 */ /* 0x002ea80000300800 */
[----:B------:R-:W4:Y:S01]  /*7ff50*/  LDL.LU.64 R76, [R1+0x5100] ;  /* 0x00510000014c7983 */ /* 0x000f220000300a00 */
[-C--:B------:R-:W-:Y:S08]  /*7ff60*/  HMMA.1688.F32.TF32 R72, R12, R36.reuse, R72 ;  /* 0x000000240c48723c */ /* 0x080ff00000081048 */
[-C--:B------:R-:W-:Y:S08]  /*7ff70*/  HMMA.1688.F32.TF32 R68, R16, R36.reuse, R68 ;  /* 0x000000241044723c */ /* 0x080ff00000081044 */
[-C--:B------:R-:W-:Y:S08]  /*7ff80*/  HMMA.1688.F32.TF32 R164, R20, R36.reuse, R164 ;  /* 0x0000002414a4723c */ /* 0x080ff000000810a4 */
[-C--:B------:R-:W-:Y:S08]  /*7ff90*/  HMMA.1688.F32.TF32 R152, R32, R36.reuse, R152 ;  /* 0x000000242098723c */ /* 0x080ff00000081098 */
[-C--:B------:R-:W-:Y:S08]  /*7ffa0*/  HMMA.1688.F32.TF32 R160, R24, R36.reuse, R160 ;  /* 0x0000002418a0723c */ /* 0x080ff000000810a0 */
[----:B------:R-:W-:Y:S01]  /*7ffb0*/  HMMA.1688.F32.TF32 R156, R28, R36, R156 ;  /* 0x000000241c9c723c */ /* 0x000fe2000008109c */
[----:B------:R1:W-:Y:S04]  /*7ffc0*/  STL.64 [R1+0x1c10], R72 ;  /* 0x001c104801007387 */ /* 0x0003e80000100a00 */
[----:B------:R-:W-:Y:S03]  /*7ffd0*/  STL.64 [R1+0x1c18], R74 ;  /* 0x001c184a01007387 */ /* 0x000fe60000100a00 */
[----:B------:R-:W-:Y:S01]  /*7ffe0*/  IMAD.MOV.U32 R38, RZ, RZ, R152 ;  /* 0x000000ffff267224 */ /* 0x000fe200078e0098 */
[----:B-1----:R-:W5:Y:S04]  /*7fff0*/  LDL.LU.64 R72, [R1+0x50f8] ;  /* 0x0050f80001487983 */ /* 0x002f680000300a00 */
[----:B------:R1:W-:Y:S01]  /*80000*/  STL.64 [R1+0x1c00], R68 ;  /* 0x001c004401007387 */ /* 0x0003e20000100a00 */
[----:B------:R-:W-:-:S03]  /*80010*/  IMAD.MOV.U32 R39, RZ, RZ, R153 ;  /* 0x000000ffff277224 */ /* 0x000fc600078e0099 */
[----:B------:R-:W-:Y:S01]  /*80020*/  STL.64 [R1+0x1c08], R70 ;  /* 0x001c084601007387 */ /* 0x000fe20000100a00 */
[----:B------:R-:W-:Y:S02]  /*80030*/  IMAD.MOV.U32 R37, RZ, RZ, R154 ;  /* 0x000000ffff257224 */ /* 0x000fe400078e009a */
[----:B------:R-:W-:Y:S01]  /*80040*/  IMAD.MOV.U32 R36, RZ, RZ, R155 ;  /* 0x000000ffff247224 */ /* 0x000fe200078e009b */
[----:B-1----:R-:W5:Y:S04]  /*80050*/  LDL.LU R69, [R1+0x50f0] ;  /* 0x0050f00001457983 */ /* 0x002f680000300800 */
        /* <DEDUP_REMOVED lines=8> */
[----:B------:R1:W-:Y:S02]  /*800e0*/  STL.64 [R1+0x4f00], R36 ;  /* 0x004f002401007387 */ /* 0x0003e40000100a00 */
[-C--:B-1----:R-:W-:Y:S02]  /*800f0*/  HMMA.1688.F32.TF32 R36, R8, R40.reuse, R248 ;  /* 0x000000280824723c */ /* 0x082fe400000810f8 */
[----:B------:R-:W-:Y:S04]  /*80100*/  STL.64 [R1+0x1ce0], R148 ;  /* 0x001ce09401007387 */ /* 0x000fe80000100a00 */
[----:B------:R-:W-:Y:S02]  /*80110*/  STL.64 [R1+0x1ce8], R150 ;  /* 0x001ce89601007387 */ /* 0x000fe40000100a00 */
[-C--:B------:R-:W-:Y:S08]  /*80120*/  HMMA.1688.F32.TF32 R64, R12, R40.reuse, R64 ;  /* 0x000000280c40723c */ /* 0x080ff00000081040 */
        /* <DEDUP_REMOVED lines=9> */
[-C--:B------:R-:W-:Y:S02]  /*801c0*/  HMMA.1688.F32.TF32 R48, R28, R40.reuse, R48 ;  /* 0x000000281c30723c */ /* 0x080fe40000081030 */
[----:B------:R-:W1:Y:S05]  /*801d0*/  LDSM.16.M88.4 R60, [R0+0x8000] ;  /* 0x00800000003c783b */ /* 0x000e6a0000000200 */
[----:B------:R-:W-:Y:S04]  /*801e0*/  STL.64 [R1+0x1d90], R36 ;  /* 0x001d902401007387 */ /* 0x000fe80000100a00 */
[----:B------:R3:W-:Y:S02]  /*801f0*/  STL.64 [R1+0x1d98], R38 ;  /* 0x001d982601007387 */ /* 0x0007e40000100a00 */
[----:B---3--:R-:W-:Y:S02]  /*80200*/  HMMA.1688.F32.TF32 R36, R32, R40, R44 ;  /* 0x000000282024723c */ /* 0x008fe4000008102c */
[----:B------:R-:W-:Y:S04]  /*80210*/  STL.64 [R1+0x2640], R52 ;  /* 0x0026403401007387 */ /* 0x000fe80000100a00 */
[----:B------:R-:W-:Y:S04]  /*80220*/  STL.64 [R1+0x2648], R54 ;  /* 0x0026483601007387 */ /* 0x000fe80000100a00 */
[----:B------:R-:W-:Y:S04]  /*80230*/  STL.64 [R1+0x1e90], R48 ;  /* 0x001e903001007387 */ /* 0x000fe80000100a00 */
[----:B------:R-:W-:Y:S09]  /*80240*/  STL.64 [R1+0x1e98], R50 ;  /* 0x001e983201007387 */ /* 0x000ff20000100a00 */
[----:B------:R3:W-:Y:S04]  /*80250*/  STL.64 [R1+0x26c0], R36 ;  /* 0x0026c02401007387 */ /* 0x0007e80000100a00 */
[----:B------:R1:W-:Y:S04]  /*80260*/  STL.64 [R1+0x26c8], R38 ;  /* 0x0026c82601007387 */ /* 0x0003e80000100a00 */
[----:B------:R-:W3:Y:S04]  /*80270*/  LDL.LU R248, [R1+0x1370] ;  /* 0x0013700001f87983 */ /* 0x000ee80000300800 */
[----:B------:R-:W3:Y:S04]  /*80280*/  LDL.LU R249, [R1+0x1374] ;  /* 0x0013740001f97983 */ /* 0x000ee80000300800 */
[----:B--2---:R-:W-:Y:S01]  /*80290*/  LDS R65, [R79+0x23000] ;  /* 0x023000004f417984 */ /* 0x004fe20000000800 */
[----:B----4-:R-:W-:Y:S01]  /*802a0*/  IMAD.MOV.U32 R250, RZ, RZ, R77 ;  /* 0x000000fffffa7224 */ /* 0x010fe200078e004d */
[----:B------:R-:W-:-:S02]  /*802b0*/  MOV R251, R76 ;  /* 0x0000004c00fb7202 */ /* 0x000fc40000000f00 */
[----:B------:R-:W2:Y:S04]  /*802c0*/  LDL.LU R77, [R1+0x50ec] ;  /* 0x0050ec00014d7983 */ /* 0x000ea80000300800 */
[----:B------:R-:W4:Y:S04]  /*802d0*/  LDL.LU R76, [R1+0x50e8] ;  /* 0x0050e800014c7983 */ /* 0x000f280000300800 */
[----:B------:R-:W3:Y:S04]  /*802e0*/  LDL.LU R148, [R1+0x13a0] ;  /* 0x0013a00001947983 */ /* 0x000ee80000300800 */
[----:B------:R-:W3:Y:S04]  /*802f0*/  LDL.LU R149, [R1+0x13a4] ;  /* 0x0013a40001957983 */ /* 0x000ee80000300800 */
[----:B------:R-:W3:Y:S04]  /*80300*/  LDL.LU R150, [R1+0x13a8] ;  /* 0x0013a80001967983 */ /* 0x000ee80000300800 */
[----:B------:R-:W3:Y:S04]  /*80310*/  LDL.LU R151, [R1+0x13ac] ;  /* 0x0013ac0001977983 */ /* 0x000ee80000300800 */
[----:B------:R-:W3:Y:S04]  /*80320*/  LDL.LU R152, [R1+0x1420] ;  /* 0x0014200001987983 */ /* 0x000ee80000300800 */
[----:B------:R-:W3:Y:S04]  /*80330*/  LDL.LU R153, [R1+0x1424] ;  /* 0x0014240001997983 */ /* 0x000ee80000300800 */
        /* <DEDUP_REMOVED lines=8> */
[----:B------:R-:W5:Y:S04]  /*803c0*/  LDS R46, [R69+0x23800] ;  /* 0x02380000452e7984 */ /* 0x000f680000000800 */
[----:B------:R-:W-:Y:S04]  /*803d0*/  LDS R48, [R69+0x23080] ;  /* 0x0230800045307984 */ /* 0x000fe80000000800 */
[----:B------:R-:W-:Y:S04]  /*803e0*/  LDS R50, [R69+0x23880] ;  /* 0x0238800045327984 */ /* 0x000fe80000000800 */
[----:B------:R-:W-:Y:S04]  /*803f0*/  LDS R49, [R72+0x23080] ;  /* 0x0230800048317984 */ /* 0x000fe80000000800 */
[----:B------:R-:W1:Y:S04]  /*80400*/  LDS R51, [R72+0x23880] ;  /* 0x0238800048337984 */ /* 0x000e680000000800 */
[----:B------:R-:W-:Y:S04]  /*80410*/  LDS R52, [R69+0x23100] ;  /* 0x0231000045347984 */ /* 0x000fe80000000800 */
[----:B------:R-:W-:Y:S04]  /*80420*/  LDS R54, [R69+0x23900] ;  /* 0x0239000045367984 */ /* 0x000fe80000000800 */
[----:B------:R-:W-:Y:S04]  /*80430*/  LDS R56, [R69+0x23180] ;  /* 0x0231800045387984 */ /* 0x000fe80000000800 */
[----:B------:R-:W-:Y:S04]  /*80440*/  LDS R58, [R69+0x23980] ;  /* 0x02398000453a7984 */ /* 0x000fe80000000800 */
[----:B------:R-:W-:Y:S04]  /*80450*/  LDS R68, [R73+0x23080] ;  /* 0x0230800049447984 */ /* 0x000fe80000000800 */
[----:B------:R-:W-:Y:S04]  /*80460*/  LDS R70, [R73+0x23880] ;  /* 0x0238800049467984 */ /* 0x000fe80000000800 */
[----:B------:R-:W1:Y:S04]  /*80470*/  LDS R69, [R79+0x23080] ;  /* 0x023080004f457984 */ /* 0x000e680000000800 */
[----:B------:R-:W-:Y:S04]  /*80480*/  LDS R53, [R72+0x23100] ;  /* 0x0231000048357984 */ /* 0x000fe80000000800 */
[----:B------:R-:W1:Y:S04]  /*80490*/  LDS R55, [R72+0x23900] ;  /* 0x0239000048377984 */ /* 0x000e680000000800 */
[----:B------:R-:W-:Y:S04]  /*804a0*/  LDS R57, [R72+0x23180] ;  /* 0x0231800048397984 */ /* 0x000fe80000000800 */
[----:B------:R-:W-:Y:S04]  /*804b0*/  LDS R59, [R72+0x23980] ;  /* 0x02398000483b7984 */ /* 0x000fe80000000800 */
[----:B------:R-:W-:Y:S04]  /*804c0*/  LDS R72, [R73+0x23100] ;  /* 0x0231000049487984 */ /* 0x000fe80000000800 */
[----:B------:R-:W-:Y:S04]  /*804d0*/  LDS R74, [R73+0x23900] ;  /* 0x02390000494a7984 */ /* 0x000fe80000000800 */
[----:B------:R-:W-:Y:S01]  /*804e0*/  LDS R78, [R73+0x23980] ;  /* 0x02398000494e7984 */ /* 0x000fe20000000800 */
[----:B--2---:R-:W-:-:S02]  /*804f0*/  IMAD.MOV.U32 R155, RZ, RZ, R77 ;  /* 0x000000ffff9b7224 */ /* 0x004fc400078e004d */
[----:B----4-:R-:W-:Y:S02]  /*80500*/  IMAD.MOV.U32 R154, RZ, RZ, R76 ;  /* 0x000000ffff9a7224 */ /* 0x010fe400078e004c */
[----:B------:R-:W2:Y:S04]  /*80510*/  LDL.LU R76, [R1+0x50e4] ;  /* 0x0050e400014c7983 */ /* 0x000ea80000300800 */
        /* <DEDUP_REMOVED lines=9> */
[----:B---3--:R-:W3:Y:S04]  /*805b0*/  LDL.LU R36, [R1+0x1500] ;  /* 0x0015000001247983 */ /* 0x008ee80000300800 */
[----:B------:R-:W3:Y:S04]  /*805c0*/  LDL.LU R37, [R1+0x1504] ;  /* 0x0015040001257983 */ /* 0x000ee80000300800 */
[----:B-1----:R-:W3:Y:S04]  /*805d0*/  LDL.LU R38, [R1+0x1508] ;  /* 0x0015080001267983 */ /* 0x002ee80000300800 */
[----:B------:R-:W3:Y:S04]  /*805e0*/  LDL.LU R39, [R1+0x150c] ;  /* 0x00150c0001277983 */ /* 0x000ee80000300800 */
[----:B------:R-:W5:Y:S04]  /*805f0*/  LDL.LU R40, [R1+0x1520] ;  /* 0x0015200001287983 */ /* 0x000f680000300800 */
[----:B------:R-:W5:Y:S04]  /*80600*/  LDL.LU R41, [R1+0x1524] ;  /* 0x0015240001297983 */ /* 0x000f680000300800 */
[----:B------:R-:W5:Y:S04]  /*80610*/  LDL.LU R42, [R1+0x1528] ;  /* 0x00152800012a7983 */ /* 0x000f680000300800 */
[----:B------:R-:W5:Y:S04]  /*80620*/  LDL.LU R43, [R1+0x152c] ;  /* 0x00152c00012b7983 */ /* 0x000f680000300800 */
[----:B------:R-:W5:Y:S04]  /*80630*/  LDL.LU R160, [R1+0x1460] ;  /* 0x0014600001a07983 */ /* 0x000f680000300800 */
[----:B------:R-:W5:Y:S04]  /*80640*/  LDL.LU R161, [R1+0x1464] ;  /* 0x0014640001a17983 */ /* 0x000f680000300800 */
[----:B------:R-:W-:Y:S04]  /*80650*/  STL [R1+0x4e6c], R62 ;  /* 0x004e6c3e01007387 */ /* 0x000fe80000100800 */
[----:B------:R-:W-:Y:S01]  /*80660*/  STL [R1+0x4e68], R63 ;  /* 0x004e683f01007387 */ /* 0x000fe20000100800 */
[----:B--2---:R-:W-:-:S03]  /*80670*/  IMAD.MOV.U32 R163, RZ, RZ, R76 ;  /* 0x000000ffffa37224 */ /* 0x004fc600078e004c */
[----:B------:R-:W-:Y:S01]  /*80680*/  LDS R76, [R73+0x23180] ;  /* 0x02318000494c7984 */ /* 0x000fe20000000800 */
[----:B----4-:R-:W-:-:S03]  /*80690*/  IMAD.MOV.U32 R162, RZ, RZ, R77 ;  /* 0x000000ffffa27224 */ /* 0x010fc600078e004d */
[----:B------:R-:W1:Y:S04]  /*806a0*/  LDS R73, [R79+0x23100] ;  /* 0x023100004f497984 */ /* 0x000e680000000800 */
[----:B------:R-:W-:Y:S04]  /*806b0*/  LDS R77, [R79+0x23180] ;  /* 0x023180004f4d7984 */ /* 0x000fe80000000800 */
[----:B------:R-:W2:Y:S01]  /*806c0*/  LDS R79, [R79+0x23980] ;  /* 0x023980004f4f7984 */ /* 0x000ea20000000800 */
[-C--:B---3--:R-:W-:Y:S08]  /*806d0*/  HMMA.1688.F32.TF32 R36, R8, R60.reuse, R36 ;  /* 0x0000003c0824723c */ /* 0x088ff00000081024 */
[-C--:B-----5:R-:W-:Y:S11]  /*806e0*/  HMMA.1688.F32.TF32 R40, R4, R60.reuse, R40 ;  /* 0x0000003c0428723c */ /* 0x0a0ff60000081028 */
[----:B------:R-:W-:Y:S11]  /*806f0*/  @!UPT UIADD3 URZ, URZ, URZ, URZ ;  /* 0x0000003f3f3ff290 */ /* 0x000ff6000fffe03f */
[----:B------:R-:W-:Y:S01]  /*80700*/  @!UPT UIADD3 URZ, URZ, URZ, URZ ;  /* 0x0000003f3f3ff290 */ /* 0x000fe2000fffe03f */
[----:B------:R-:W-:Y:S04]  /*80710*/  STL.64 [R1+0x1c40], R40 ;  /* 0x001c402801007387 */ /* 0x000fe80000100a00 */
[----:B------:R3:W-:Y:S04]  /*80720*/  STL.64 [R1+0x1c48], R42 ;  /* 0x001c482a01007387 */ /* 0x0007e80000100a00 */
[----:B------:R-:W-:Y:S04]  /*80730*/  STL.64 [R1+0x2410], R36 ;  /* 0x0024102401007387 */ /* 0x000fe80000100a00 */
[----:B------:R4:W-:Y:S01]  /*80740*/  STL.64 [R1+0x2418], R38 ;  /* 0x0024182601007387 */ /* 0x0009e20000100a00 */
[-C--:B---3--:R-:W-:Y:S08]  /*80750*/  HMMA.1688.F32.TF32 R40, R12, R60.reuse, R164 ;  /* 0x0000003c0c28723c */ /* 0x088ff000000810a4 */
[-C--:B----4-:R-:W-:Y:S08]  /*80760*/  HMMA.1688.F32.TF32 R36, R16, R60.reuse, R160 ;  /* 0x0000003c1024723c */ /* 0x090ff000000810a0 */
[-C--:B------:R-:W-:Y:S07]  /*80770*/  HMMA.1688.F32.TF32 R156, R20, R60.reuse, R156 ;  /* 0x0000003c149c723c */ /* 0x080fee000008109c */
[----:B------:R-:W-:Y:S04]  /*80780*/  STL.64 [R1+0x1cd0], R40 ;  /* 0x001cd02801007387 */ /* 0x000fe80000100a00 */
[----:B------:R3:W-:Y:S04]  /*80790*/  STL.64 [R1+0x1cd8], R42 ;  /* 0x001cd82a01007387 */ /* 0x0007e80000100a00 */
[----:B------:R-:W-:Y:S04]  /*807a0*/  STL.64 [R1+0x2590], R36 ;  /* 0x0025902401007387 */ /* 0x000fe80000100a00 */
[----:B------:R4:W-:Y:S01]  /*807b0*/  STL.64 [R1+0x2598], R38 ;  /* 0x0025982601007387 */ /* 0x0009e20000100a00 */
[-C--:B---3--:R-:W-:Y:S08]  /*807c0*/  HMMA.1688.F32.TF32 R40, R24, R60.reuse, R152 ;  /* 0x0000003c1828723c */ /* 0x088ff00000081098 */
[-C--:B----4-:R-:W-:Y:S01]  /*807d0*/  HMMA.1688.F32.TF32 R36, R28, R60.reuse, R148 ;  /* 0x0000003c1c24723c */ /* 0x090fe20000081094 */
[----:B------:R-:W-:Y:S04]  /*807e0*/  STL.64 [R1+0x1d50], R156 ;  /* 0x001d509c01007387 */ /* 0x000fe80000100a00 */
[----:B------:R-:W-:Y:S03]  /*807f0*/  STL.64 [R1+0x1d58], R158 ;  /* 0x001d589e01007387 */ /* 0x000fe60000100a00 */
[----:B------:R-:W-:Y:S07]  /*80800*/  HMMA.1688.F32.TF32 R60, R32, R60, R248 ;  /* 0x0000003c203c723c */ /* 0x000fee00000810f8 */
[----:B------:R-:W-:Y:S04]  /*80810*/  STL.64 [R1+0x25d0], R40 ;  /* 0x0025d02801007387 */ /* 0x000fe80000100a00 */
[----:B------:R3:W-:Y:S04]  /*80820*/  STL.64 [R1+0x25d8], R42 ;  /* 0x0025d82a01007387 */ /* 0x0007e80000100a00 */
[----:B------:R-:W-:Y:S04]  /*80830*/  STL.64 [R1+0x1dd0], R36 ;  /* 0x001dd02401007387 */ /* 0x000fe80000100a00 */
[----:B------:R4:W-:Y:S01]  /*80840*/  STL.64 [R1+0x1dd8], R38 ;  /* 0x001dd82601007387 */ /* 0x0009e20000100a00 */
[-C--:B---3--:R-:W-:Y:S08]  /*80850*/  HMMA.1688.F32.TF32 R40, R44, R82.reuse, R236 ;  /* 0x000000522c28723c */ /* 0x088ff000000810ec */
[-C--:B----4-:R-:W-:Y:S01]  /*80860*/  HMMA.1688.F32.TF32 R36, R64, R82.reuse, R204 ;  /* 0x000000524024723c */ /* 0x090fe200000810cc */
[----:B------:R-:W-:Y:S04]  /*80870*/  STL.64 [R1+0x26b0], R60 ;  /* 0x0026b03c01007387 */ /* 0x000fe80000100a00 */
[----:B------:R3:W-:Y:S10]  /*80880*/  STL.64 [R1+0x26b8], R62 ;  /* 0x0026b83e01007387 */ /* 0x0007f40000100a00 */
[----:B------:R-:W-:Y:S01]  /*80890*/  STL.64 [R1+0x2540], R40 ;  /* 0x0025402801007387 */ /* 0x000fe20000100a00 */
[-C--:B---3--:R-:W-:Y:S03]  /*808a0*/  HMMA.1688.F32.TF32 R60, R48, R82.reuse, R212 ;  /* 0x00000052303c723c */ /* 0x088fe600000810d4 */
[----:B------:R3:W-:Y:S04]  /*808b0*/  STL.64 [R1+0x2548], R42 ;  /* 0x0025482a01007387 */ /* 0x0007e80000100a00 */
[----:B------:R-:W-:Y:S04]  /*808c0*/  STL.64 [R1+0x2530], R36 ;  /* 0x0025302401007387 */ /* 0x000fe80000100a00 */
[----:B------:R4:W-:Y:S01]  /*808d0*/  STL.64 [R1+0x2538], R38 ;  /* 0x0025382601007387 */ /* 0x0009e20000100a00 */
[-C--:B---3--:R-:W-:Y:S08]  /*808e0*/  HMMA.1688.F32.TF32 R40, R68, R82.reuse, R216 ;  /* 0x000000524428723c */ /* 0x088ff000000810d8 */
[----:B----4-:R-:W-:Y:S03]  /*808f0*/  HMMA.1688.F32.TF32 R36, R52, R82, R220 ;  /* 0x000000523424723c */ /* 0x010fe600000810dc */
[----:B------:R-:W-:Y:S04]  /*80900*/  STL.64 [R1+0x2520], R60 ;  /* 0x0025203c01007387 */ /* 0x000fe80000100a00 */
[----:B------:R-:W-:Y:S04]  /*80910*/  STL.64 [R1+0x2528], R62 ;  /* 0x0025283e01007387 */ /* 0x000fe80000100a00 */
[----:B------:R-:W3:Y:S04]  /*80920*/  LDL.LU R152, [R1+0xf40] ;  /* 0x000f400001987983 */ /* 0x000ee80000300800 */
[----:B------:R4:W-:Y:S04]  /*80930*/  STL.64 [R1+0x2510], R40 ;  /* 0x0025102801007387 */ /* 0x0009e80000100a00 */
[----:B------:R5:W-:Y:S04]  /*80940*/  STL.64 [R1+0x2518], R42 ;  /* 0x0025182a01007387 */ /* 0x000be80000100a00 */
[----:B------:R1:W-:Y:S04]  /*80950*/  STL.64 [R1+0x2500], R36 ;  /* 0x0025002401007387 */ /* 0x0003e80000100a00 */
[----:B------:R1:W-:Y:S04]  /*80960*/  STL.64 [R1+0x2508], R38 ;  /* 0x0025082601007387 */ /* 0x0003e80000100a00 */
[----:B------:R-:W3:Y:S04]  /*80970*/  LDL.LU R153, [R1+0xf44] ;  /* 0x000f440001997983 */ /* 0x000ee80000300800 */
[----:B------:R-:W3:Y:S04]  /*80980*/  LDL.LU R154, [R1+0xf48] ;  /* 0x000f4800019a7983 */ /* 0x000ee80000300800 */
[----:B------:R-:W3:Y:S01]  /*80990*/  LDL.LU R155, [R1+0xf4c] ;  /* 0x000f4c00019b7983 */ /* 0x000ee20000300800 */
[----:B----4-:R-:W-:-:S03]  /*809a0*/  IMAD.MOV.U32 R40, RZ, RZ, R226 ;  /* 0x000000ffff287224 */ /* 0x010fc600078e00e2 */
[----:B------:R-:W4:Y:S01]  /*809b0*/  LDL.LU R156, [R1+0xa70] ;  /* 0x000a7000019c7983 */ /* 0x000f220000300800 */
[----:B------:R-:W-:-:S03]  /*809c0*/  IMAD.MOV.U32 R41, RZ, RZ, R227 ;  /* 0x000000ffff297224 */ /* 0x000fc600078e00e3 */
[----:B------:R-:W4:Y:S04]  /*809d0*/  LDL.LU R157, [R1+0xa74] ;  /* 0x000a7400019d7983 */ /* 0x000f280000300800 */
[----:B------:R-:W4:Y:S04]  /*809e0*/  LDL.LU R158, [R1+0xa78] ;  /* 0x000a7800019e7983 */ /* 0x000f280000300800 */
[----:B------:R-:W4:Y:S01]  /*809f0*/  LDL.LU R159, [R1+0xa7c] ;  /* 0x000a7c00019f7983 */ /* 0x000f220000300800 */
[----:B-----5:R-:W-:-:S03]  /*80a00*/  IMAD.MOV.U32 R42, RZ, RZ, R228 ;  /* 0x000000ffff2a7224 */ /* 0x020fc600078e00e4 */
[----:B------:R-:W5:Y:S01]  /*80a10*/  LDL.LU R226, [R1+0x50dc] ;  /* 0x0050dc0001e27983 */ /* 0x000f620000300800 */
[----:B------:R-:W-:-:S03]  /*80a20*/  IMAD.MOV.U32 R43, RZ, RZ, R229 ;  /* 0x000000ffff2b7224 */ /* 0x000fc600078e00e5 */
[----:B------:R-:W5:Y:S01]  /*80a30*/  LDL.LU R227, [R1+0x50d8] ;  /* 0x0050d80001e37983 */ /* 0x000f620000300800 */
[----:B------:R-:W-:-:S03]  /*80a40*/  IMAD.MOV.U32 R60, RZ, RZ, R230 ;  /* 0x000000ffff3c7224 */ /* 0x000fc600078e00e6 */
[----:B------:R-:W2:Y:S01]  /*80a50*/  LDL.LU R228, [R1+0x50d4] ;  /* 0x0050d40001e47983 */ /* 0x000ea20000300800 */
[----:B------:R-:W-:-:S03]  /*80a60*/  IMAD.MOV.U32 R61, RZ, RZ, R231 ;  /* 0x000000ffff3d7224 */ /* 0x000fc600078e00e7 */
[----:B------:R-:W2:Y:S04]  /*80a70*/  LDL.LU R229, [R1+0x50d0] ;  /* 0x0050d00001e57983 */ /* 0x000ea80000300800 */
[----:B------:R-:W2:Y:S04]  /*80a80*/  LDL.LU R230, [R1+0x50cc] ;  /* 0x0050cc0001e67983 */ /* 0x000ea80000300800 */
[----:B------:R-:W2:Y:S01]  /*80a90*/  LDL.LU R231, [R1+0x50c8] ;  /* 0x0050c80001e77983 */ /* 0x000ea20000300800 */
[----:B------:R-:W-:Y:S01]  /*80aa0*/  IMAD.MOV.U32 R62, RZ, RZ, R86 ;  /* 0x000000ffff3e7224 */ /* 0x000fe200078e0056 */
[----:B------:R-:W-:-:S02]  /*80ab0*/  MOV R63, R87 ;  /* 0x00000057003f7202 */ /* 0x000fc40000000f00 */
        /* <DEDUP_REMOVED lines=28> */
[----:B------:R-:W-:-:S02]  /*80c80*/  IMAD.MOV.U32 R238, RZ, RZ, R81 ;  /* 0x000000ffffee7224 */ /* 0x000fc400078e0051 */
[----:B------:R-:W-:Y:S01]  /*80c90*/  IMAD.MOV.U32 R239, RZ, RZ, R80 ;  /* 0x000000ffffef7224 */ /* 0x000fe200078e0050 */
[----:B-1----:R-:W3:Y:S04]  /*80ca0*/  LDL.LU R36, [R1+0x1240] ;  /* 0x0012400001247983 */ /* 0x002ee80000300800 */
        /* <DEDUP_REMOVED lines=11> */
[-C--:B-----5:R-:W-:Y:S08]  /*80d60*/  HMMA.1688.F32.TF32 R224, R72, R82.reuse, R224 ;  /* 0x0000005248e0723c */ /* 0x0a0ff000000810e0 */
[-C--:B--2---:R-:W-:Y:S08]  /*80d70*/  HMMA.1688.F32.TF32 R228, R56, R82.reuse, R228 ;  /* 0x0000005238e4723c */ /* 0x084ff000000810e4 */
[----:B------:R-:W-:Y:S07]  /*80d80*/  HMMA.1688.F32.TF32 R80, R76, R82, R232 ;  /* 0x000000524c50723c */ /* 0x000fee00000810e8 */
[----:B------:R1:W-:Y:S04]  /*80d90*/  STL.64 [R1+0x24f0], R224 ;  /* 0x0024f0e001007387 */ /* 0x0003e80000100a00 */
[----:B------:R2:W-:Y:S04]  /*80da0*/  STL.64 [R1+0x24f8], R226 ;  /* 0x0024f8e201007387 */ /* 0x0005e80000100a00 */
[----:B-1----:R-:W5:Y:S04]  /*80db0*/  LDL.LU R224, [R1+0xa60] ;  /* 0x000a600001e07983 */ /* 0x002f680000300800 */
[----:B------:R-:W5:Y:S04]  /*80dc0*/  LDL.LU R225, [R1+0xa64] ;  /* 0x000a640001e17983 */ /* 0x000f680000300800 */
[----:B--2---:R-:W5:Y:S04]  /*80dd0*/  LDL.LU R226, [R1+0xa68] ;  /* 0x000a680001e27983 */ /* 0x004f680000300800 */
[----:B------:R-:W5:Y:S04]  /*80de0*/  LDL.LU R227, [R1+0xa6c] ;  /* 0x000a6c0001e37983 */ /* 0x000f680000300800 */
[----:B------:R1:W-:Y:S04]  /*80df0*/  STL.64 [R1+0x24e0], R228 ;  /* 0x0024e0e401007387 */ /* 0x0003e80000100a00 */
[----:B------:R2:W-:Y:S04]  /*80e00*/  STL.64 [R1+0x24e8], R230 ;  /* 0x0024e8e601007387 */ /* 0x0005e80000100a00 */
[----:B-1----:R-:W4:Y:S04]  /*80e10*/  LDL.LU R228, [R1+0x1100] ;  /* 0x0011000001e47983 */ /* 0x002f280000300800 */
[----:B------:R-:W4:Y:S04]  /*80e20*/  LDL.LU R229, [R1+0x1104] ;  /* 0x0011040001e57983 */ /* 0x000f280000300800 */
[----:B--2---:R-:W4:Y:S04]  /*80e30*/  LDL.LU R230, [R1+0x1108] ;  /* 0x0011080001e67983 */ /* 0x004f280000300800 */
[----:B------:R-:W4:Y:S04]  /*80e40*/  LDL.LU R231, [R1+0x110c] ;  /* 0x00110c0001e77983 */ /* 0x000f280000300800 */
[----:B------:R-:W2:Y:S04]  /*80e50*/  LDL.LU R232, [R1+0xc50] ;  /* 0x000c500001e87983 */ /* 0x000ea80000300800 */
[----:B------:R-:W-:Y:S04]  /*80e60*/  STL.64 [R1+0x24d0], R80 ;  /* 0x0024d05001007387 */ /* 0x000fe80000100a00 */
[----:B------:R-:W-:Y:S04]  /*80e70*/  STL.64 [R1+0x24d8], R82 ;  /* 0x0024d85201007387 */ /* 0x000fe80000100a00 */
[----:B------:R-:W3:Y:S04]  /*80e80*/  LDSM.16.M88.4 R80, [R0+0x8400] ;  /* 0x008400000050783b */ /* 0x000ee80000000200 */
[----:B------:R-:W2:Y:S04]  /*80e90*/  LDL.LU R233, [R1+0xc54] ;  /* 0x000c540001e97983 */ /* 0x000ea80000300800 */
[----:B------:R-:W2:Y:S04]  /*80ea0*/  LDL.LU R234, [R1+0xc58] ;  /* 0x000c580001ea7983 */ /* 0x000ea80000300800 */
[----:B------:R-:W2:Y:S01]  /*80eb0*/  LDL.LU R235, [R1+0xc5c] ;  /* 0x000c5c0001eb7983 */ /* 0x000ea20000300800 */
[----:B---3--:R-:W-:Y:S03]  /*80ec0*/  HMMA.1688.F32.TF32 R248, R4, R80, R248 ;  /* 0x0000005004f8723c */ /* 0x008fe600000810f8 */
[----:B------:R-:W-:Y:S04]  /*80ed0*/  STL [R1+0x4e74], R82 ;  /* 0x004e745201007387 */ /* 0x000fe80000100800 */
[----:B------:R-:W-:Y:S11]  /*80ee0*/  STL [R1+0x4e70], R83 ;  /* 0x004e705301007387 */ /* 0x000ff60000100800 */
[----:B------:R-:W-:Y:S05]  /*80ef0*/  @!UPT UIADD3 URZ, URZ, URZ, URZ ;  /* 0x0000003f3f3ff290 */ /* 0x000fea000fffe03f */
[----:B------:R-:W-:Y:S04]  /*80f00*/  STL.64 [R1+0x1b20], R248 ;  /* 0x001b20f801007387 */ /* 0x000fe80000100a00 */
[----:B------:R1:W-:Y:S04]  /*80f10*/  STL.64 [R1+0x1b28], R250 ;  /* 0x001b28fa01007387 */ /* 0x0003e80000100a00 */
[----:B-1----:R-:W3:Y:S04]  /*80f20*/  LDL.LU.64 R250, [R1+0x50b8] ;  /* 0x0050b80001fa7983 */ /* 0x002ee80000300a00 */
[----:B------:R-:W3:Y:S01]  /*80f30*/  LDL.LU.64 R248, [R1+0x50b0] ;  /* 0x0050b00001f87983 */ /* 0x000ee20000300a00 */
[-C--:B------:R-:W-:Y:S08]  /*80f40*/  HMMA.1688.F32.TF32 R244, R20, R84.reuse, R244 ;  /* 0x0000005414f4723c */ /* 0x080ff000000810f4 */
[-C--:B------:R-:W-:Y:S08]  /*80f50*/  HMMA.1688.F32.TF32 R196, R28, R84.reuse, R196 ;  /* 0x000000541cc4723c */ /* 0x080ff000000810c4 */
[----:B------:R-:W-:Y:S08]  /*80f60*/  HMMA.1688.F32.TF32 R200, R32, R84, R200 ;  /* 0x0000005420c8723c */ /* 0x000ff000000810c8 */
[-C--:B--2---:R-:W-:Y:S11]  /*80f70*/  HMMA.1688.F32.TF32 R232, R8, R80.reuse, R232 ;  /* 0x0000005008e8723c */ /* 0x084ff600000810e8 */
[----:B------:R-:W-:Y:S11]  /*80f80*/  @!UPT UIADD3 URZ, URZ, URZ, URZ ;  /* 0x0000003f3f3ff290 */ /* 0x000ff6000fffe03f */
[----:B------:R-:W-:Y:S01]  /*80f90*/  @!UPT UIADD3 URZ, URZ, URZ, URZ ;  /* 0x0000003f3f3ff290 */ /* 0x000fe2000fffe03f */
[----:B------:R-:W-:Y:S04]  /*80fa0*/  STL.64 [R1+0x22d0], R232 ;  /* 0x0022d0e801007387 */ /* 0x000fe80000100a00 */
[----:B------:R4:W-:Y:S02]  /*80fb0*/  STL.64 [R1+0x22d8], R234 ;  /* 0x0022d8ea01007387 */ /* 0x0009e40000100a00 */
[-C--:B----4-:R-:W-:Y:S08]  /*80fc0*/  HMMA.1688.F32.TF32 R232, R12, R80.reuse, R228 ;  /* 0x000000500ce8723c */ /* 0x090ff000000810e4 */
[-C--:B-----5:R-:W-:Y:S08]  /*80fd0*/  HMMA.1688.F32.TF32 R228, R16, R80.reuse, R224 ;  /* 0x0000005010e4723c */ /* 0x0a0ff000000810e0 */
        /* <DEDUP_REMOVED lines=8> */
[----:B------:R-:W-:Y:S01]  /*81060*/  STL.64 [R1+0x1ba0], R224 ;  /* 0x001ba0e001007387 */ /* 0x000fe20000100a00 */
[-C--:B------:R-:W-:Y:S03]  /*81070*/  HMMA.1688.F32.TF32 R212, R44, R86.reuse, R236 ;  /* 0x000000562cd4723c */ /* 0x080fe600000810ec */
[----:B------:R-:W-:Y:S04]  /*81080*/  STL.64 [R1+0x1ba8], R226 ;  /* 0x001ba8e201007387 */ /* 0x000fe80000100a00 */
[----:B------:R-:W-:Y:S01]  /*81090*/  STL.64 [R1+0x25a0], R220 ;  /* 0x0025a0dc01007387 */ /* 0x000fe20000100a00 */
[-C--:B------:R-:W-:Y:S03]  /*810a0*/  HMMA.1688.F32.TF32 R204, R64, R86.reuse, R60 ;  /* 0x0000005640cc723c */ /* 0x080fe6000008103c */
[----:B------:R-:W-:Y:S04]  /*810b0*/  STL.64 [R1+0x25a8], R222 ;  /* 0x0025a8de01007387 */ /* 0x000fe80000100a00 */
[----:B------:R-:W-:Y:S04]  /*810c0*/  STL.64 [R1+0x1d60], R216 ;  /* 0x001d60d801007387 */ /* 0x000fe80000100a00 */
[----:B------:R-:W-:Y:S04]  /*810d0*/  STL.64 [R1+0x1d68], R218 ;  /* 0x001d68da01007387 */ /* 0x000fe80000100a00 */
[----:B------:R-:W-:Y:S01]  /*810e0*/  STL.64 [R1+0x2630], R80 ;  /* 0x0026305001007387 */ /* 0x000fe20000100a00 */
[-C--:B---3--:R-:W-:Y:S03]  /*810f0*/  HMMA.1688.F32.TF32 R60, R68, R86.reuse, R248 ;  /* 0x00000056443c723c */ /* 0x088fe600000810f8 */
[----:B------:R1:W-:Y:S05]  /*81100*/  STL.64 [R1+0x2638], R82 ;  /* 0x0026385201007387 */ /* 0x0003ea0000100a00 */
[-C--:B-1----:R-:W-:Y:S08]  /*81110*/  HMMA.1688.F32.TF32 R80, R48, R86.reuse, R40 ;  /* 0x000000563050723c */ /* 0x082ff00000081028 */
[-C--:B------:R-:W-:Y:S01]  /*81120*/  HMMA.1688.F32.TF32 R40, R52, R86.reuse, R244 ;  /* 0x000000563428723c */ /* 0x080fe200000810f4 */
[----:B------:R-:W-:Y:S04]  /*81130*/  STL.64 [R1+0x24a0], R212 ;  /* 0x0024a0d401007387 */ /* 0x000fe80000100a00 */
[----:B------:R-:W-:Y:S04]  /*81140*/  STL.64 [R1+0x24a8], R214 ;  /* 0x0024a8d601007387 */ /* 0x000fe80000100a00 */
[----:B------:R-:W-:Y:S04]  /*81150*/  STL.64 [R1+0x2480], R204 ;  /* 0x002480cc01007387 */ /* 0x000fe80000100a00 */
[----:B------:R-:W-:Y:S04]  /*81160*/  STL.64 [R1+0x2488], R206 ;  /* 0x002488ce01007387 */ /* 0x000fe80000100a00 */
[----:B------:R-:W-:Y:S04]  /*81170*/  STL.64 [R1+0x2470], R80 ;  /* 0x0024705001007387 */ /* 0x000fe80000100a00 */
[----:B------:R1:W-:Y:S04]  /*81180*/  STL.64 [R1+0x2478], R82 ;  /* 0x0024785201007387 */ /* 0x0003e80000100a00 */
[----:B------:R-:W-:Y:S04]  /*81190*/  STL.64 [R1+0x2460], R60 ;  /* 0x0024603c01007387 */ /* 0x000fe80000100a00 */
[----:B------:R2:W-:Y:S04]  /*811a0*/  STL.64 [R1+0x2468], R62 ;  /* 0x0024683e01007387 */ /* 0x0005e80000100a00 */
[----:B------:R-:W-:Y:S01]  /*811b0*/  STL.64 [R1+0x2450], R40 ;  /* 0x0024502801007387 */ /* 0x000fe20000100a00 */
[-C--:B-1----:R-:W-:Y:S03]  /*811c0*/  HMMA.1688.F32.TF32 R80, R72, R86.reuse, R240 ;  /* 0x000000564850723c */ /* 0x082fe600000810f0 */
[----:B------:R1:W-:Y:S05]  /*811d0*/  STL.64 [R1+0x2458], R42 ;  /* 0x0024582a01007387 */ /* 0x0003ea0000100a00 */
[-C--:B--2---:R-:W-:Y:S08]  /*811e0*/  HMMA.1688.F32.TF32 R60, R56, R86.reuse, R196 ;  /* 0x00000056383c723c */ /* 0x084ff000000810c4 */
[----:B-1----:R-:W-:Y:S01]  /*811f0*/  HMMA.1688.F32.TF32 R40, R76, R86, R200 ;  /* 0x000000564c28723c */ /* 0x002fe200000810c8 */
[----:B------:R-:W1:Y:S06]  /*81200*/  LDSM.16.M88.4 R84, [R0+0x8800] ;  /* 0x008800000054783b */ /* 0x000e6c0000000200 */
[----:B------:R-:W-:Y:S04]  /*81210*/  STL.64 [R1+0x2440], R80 ;  /* 0x0024405001007387 */ /* 0x000fe80000100a00 */
[----:B------:R-:W-:Y:S04]  /*81220*/  STL.64 [R1+0x2448], R82 ;  /* 0x0024485201007387 */ /* 0x000fe80000100a00 */
[----:B------:R-:W-:Y:S04]  /*81230*/  STL.64 [R1+0x2430], R60 ;  /* 0x0024303c01007387 */ /* 0x000fe80000100a00 */
[----:B------:R2:W-:Y:S04]  /*81240*/  STL.64 [R1+0x2438], R62 ;  /* 0x0024383e01007387 */ /* 0x0005e80000100a00 */
[----:B-1----:R-:W-:Y:S01]  /*81250*/  STL [R1+0x4e7c], R86 ;  /* 0x004e7c5601007387 */ /* 0x002fe20000100800 */
[-C--:B--2---:R-:W-:Y:S03]  /*81260*/  HMMA.1688.F32.TF32 R60, R4, R84.reuse, R36 ;  /* 0x00000054043c723c */ /* 0x084fe60000081024 */
[----:B------:R-:W-:Y:S04]  /*81270*/  STL.64 [R1+0x2420], R40 ;  /* 0x0024202801007387 */ /* 0x000fe80000100a00 */
[----:B------:R1:W-:Y:S01]  /*81280*/  STL.64 [R1+0x2428], R42 ;  /* 0x0024282a01007387 */ /* 0x0003e20000100a00 */
[-C--:B------:R-:W-:Y:S08]  /*81290*/  HMMA.1688.F32.TF32 R36, R12, R84.reuse, R160 ;  /* 0x000000540c24723c */ /* 0x080ff000000810a0 */
[-C--:B-1----:R-:W-:Y:S01]  /*812a0*/  HMMA.1688.F32.TF32 R40, R8, R84.reuse, R164 ;  /* 0x000000540828723c */ /* 0x082fe200000810a4 */
[----:B------:R-:W-:Y:S06]  /*812b0*/  STL [R1+0x4e78], R87 ;  /* 0x004e785701007387 */ /* 0x000fec0000100800 */
[----:B------:R-:W-:Y:S04]  /*812c0*/  STL.64 [R1+0x17c0], R60 ;  /* 0x0017c03c01007387 */ /* 0x000fe80000100a00 */
[----:B------:R1:W-:Y:S02]  /*812d0*/  STL.64 [R1+0x17c8], R62 ;  /* 0x0017c83e01007387 */ /* 0x0003e40000100a00 */
[-C--:B-1----:R-:W-:Y:S10]  /*812e0*/  HMMA.1688.F32.TF32 R60, R16, R84.reuse, R156 ;  /* 0x00000054103c723c */ /* 0x082ff4000008109c */
[----:B------:R-:W-:Y:S04]  /*812f0*/  STL.64 [R1+0x20f0], R40 ;  /* 0x0020f02801007387 */ /* 0x000fe80000100a00 */
[----:B------:R1:W-:Y:S04]  /*81300*/  STL.64 [R1+0x20f8], R42 ;  /* 0x0020f82a01007387 */ /* 0x0003e80000100a00 */
[----:B------:R-:W-:Y:S04]  /*81310*/  STL.64 [R1+0x1960], R36 ;  /* 0x0019602401007387 */ /* 0x000fe80000100a00 */
[----:B------:R2:W-:Y:S01]  /*81320*/  STL.64 [R1+0x1968], R38 ;  /* 0x0019682601007387 */ /* 0x0005e20000100a00 */
[-C--:B-1----:R-:W-:Y:S08]  /*81330*/  HMMA.1688.F32.TF32 R40, R20, R84.reuse, R152 ;  /* 0x000000541428723c */ /* 0x082ff00000081098 */
[----:B--2---:R-:W-:Y:S01]  /*81340*/  HMMA.1688.F32.TF32 R36, R24, R84, R148 ;  /* 0x000000541824723c */ /* 0x004fe20000081094 */
[----:B------:R-:W-:Y:S04]  /*81350*/  STL.64 [R1+0x22c0], R60 ;  /* 0x0022c03c01007387 */ /* 0x000fe80000100a00 */
[----:B------:R-:W-:Y:S04]  /*81360*/  STL.64 [R1+0x22c8], R62 ;  /* 0x0022c83e01007387 */ /* 0x000fe80000100a00 */
[----:B------:R-:W2:Y:S06]  /*81370*/  LDL.LU R156, [R1+0x840] ;  /* 0x00084000019c7983 */ /* 0x000eac0000300800 */
        /* <DEDUP_REMOVED lines=11> */
[----:B-1----:R-:W5:Y:S04]  /*81430*/  LDL.LU R36, [R1+0xf20] ;  /* 0x000f200001247983 */ /* 0x002f680000300800 */
[----:B------:R-:W5:Y:S04]  /*81440*/  LDL.LU R37, [R1+0xf24] ;  /* 0x000f240001257983 */ /* 0x000f680000300800 */
[----:B---3--:R-:W5:Y:S04]  /*81450*/  LDL.LU R38, [R1+0xf28] ;  /* 0x000f280001267983 */ /* 0x008f680000300800 */
[----:B------:R-:W5:Y:S04]  /*81460*/  LDL.LU R39, [R1+0xf2c] ;  /* 0x000f2c0001277983 */ /* 0x000f680000300800 */
        /* <DEDUP_REMOVED lines=69> */
[----:B------:R-:W4:Y:S01]  /*818c0*/  LDL.LU R91, [R1+0x50a0] ;  /* 0x0050a000015b7983 */ /* 0x000f220000300800 */
[----:B------:R-:W-:-:S02]  /*818d0*/  IMAD.MOV.U32 R150, RZ, RZ, R89 ;  /* 0x000000ffff967224 */ /* 0x000fc400078e0059 */
[----:B------:R-:W-:Y:S01]  /*818e0*/  IMAD.MOV.U32 R151, RZ, RZ, R88 ;  /* 0x000000ffff977224 */ /* 0x000fe200078e0058 */
[-C--:B--2---:R-:W-:Y:S08]  /*818f0*/  HMMA.1688.F32.TF32 R196, R32, R84.reuse, R60 ;  /* 0x0000005420c4723c */ /* 0x084ff0000008103c */
[----:B---3--:R-:W-:Y:S11]  /*81900*/  HMMA.1688.F32.TF32 R200, R28, R84, R240 ;  /* 0x000000541cc8723c */ /* 0x008ff600000810f0 */
[----:B------:R-:W-:Y:S05]  /*81910*/  @!UPT UIADD3 URZ, URZ, URZ, URZ ;  /* 0x0000003f3f3ff290 */ /* 0x000fea000fffe03f */
[----:B------:R-:W-:Y:S02]  /*81920*/  IMAD.MOV.U32 R61, RZ, RZ, R197 ;  /* 0x000000ffff3d7224 */ /* 0x000fe400078e00c5 */
[----:B------:R-:W-:-:S05]  /*81930*/  IMAD.MOV.U32 R60, RZ, RZ, R196 ;  /* 0x000000ffff3c7224 */ /* 0x000fca00078e00c4 */
[----:B------:R-:W-:Y:S04]  /*81940*/  STL.64 [R1+0x1a60], R200 ;  /* 0x001a60c801007387 */ /* 0x000fe80000100a00 */
[----:B------:R-:W-:Y:S04]  /*81950*/  STL.64 [R1+0x1a68], R202 ;  /* 0x001a68ca01007387 */ /* 0x000fe80000100a00 */
[----:B------:R4:W-:Y:S04]  /*81960*/  STL.64 [R1+0x25c8], R198 ;  /* 0x0025c8c601007387 */ /* 0x0009e80000100a00 */
[----:B------:R-:W-:Y:S04]  /*81970*/  STL [R1+0x49ac], R61 ;  /* 0x0049ac3d01007387 */ /* 0x000fe80000100800 */
[----:B------:R1:W-:Y:S01]  /*81980*/  STL [R1+0x49a8], R60 ;  /* 0x0049a83c01007387 */ /* 0x0003e20000100800 */
[-C--:B----4-:R-:W-:Y:S08]  /*81990*/  HMMA.1688.F32.TF32 R196, R44, R90.reuse, R244 ;  /* 0x0000005a2cc4723c */ /* 0x090ff000000810f4 */
[-C--:B-1----:R-:W-:Y:S08]  /*819a0*/  HMMA.1688.F32.TF32 R60, R64, R90.reuse, R248 ;  /* 0x0000005a403c723c */ /* 0x082ff000000810f8 */
[-C--:B------:R-:W-:Y:S07]  /*819b0*/  HMMA.1688.F32.TF32 R84, R48, R90.reuse, R80 ;  /* 0x0000005a3054723c */ /* 0x080fee0000081050 */
[----:B------:R-:W-:Y:S01]  /*819c0*/  STL.64 [R1+0x23f0], R196 ;  /* 0x0023f0c401007387 */ /* 0x000fe20000100a00 */
[-C--:B------:R-:W-:Y:S03]  /*819d0*/  HMMA.1688.F32.TF32 R80, R68, R90.reuse, R232 ;  /* 0x0000005a4450723c */ /* 0x080fe600000810e8 */
[----:B------:R-:W-:Y:S04]  /*819e0*/  STL.64 [R1+0x23f8], R198 ;  /* 0x0023f8c601007387 */ /* 0x000fe80000100a00 */
        /* <DEDUP_REMOVED lines=8> */
[----:B------:R-:W-:Y:S01]  /*81a70*/  STL.64 [R1+0x23b0], R60 ;  /* 0x0023b03c01007387 */ /* 0x000fe20000100a00 */
[-C--:B--2---:R-:W-:Y:S03]  /*81a80*/  HMMA.1688.F32.TF32 R80, R56, R90.reuse, R220 ;  /* 0x0000005a3850723c */ /* 0x084fe600000810dc */
[----:B------:R1:W-:Y:S05]  /*81a90*/  STL.64 [R1+0x23b8], R62 ;  /* 0x0023b83e01007387 */ /* 0x0003ea0000100a00 */
[----:B-1----:R-:W-:Y:S01]  /*81aa0*/  HMMA.1688.F32.TF32 R60, R76, R90, R216 ;  /* 0x0000005a4c3c723c */ /* 0x002fe200000810d8 */
[----:B------:R-:W1:Y:S05]  /*81ab0*/  LDSM.16.M88.4 R88, [R0+0x8c00] ;  /* 0x008c00000058783b */ /* 0x000e6a0000000200 */
[----:B------:R-:W-:Y:S04]  /*81ac0*/  STL.64 [R1+0x23a0], R84 ;  /* 0x0023a05401007387 */ /* 0x000fe80000100a00 */
[----:B------:R-:W-:Y:S05]  /*81ad0*/  STL.64 [R1+0x23a8], R86 ;  /* 0x0023a85601007387 */ /* 0x000fea0000100a00 */
[----:B------:R-:W-:Y:S04]  /*81ae0*/  STL.64 [R1+0x2390], R80 ;  /* 0x0023905001007387 */ /* 0x000fe80000100a00 */
[----:B------:R-:W-:Y:S04]  /*81af0*/  STL.64 [R1+0x2398], R82 ;  /* 0x0023985201007387 */ /* 0x000fe80000100a00 */
[----:B-1----:R-:W-:Y:S04]  /*81b00*/  STL [R1+0x4e84], R90 ;  /* 0x004e845a01007387 */ /* 0x002fe80000100800 */
[----:B------:R-:W-:Y:S04]  /*81b10*/  STL.64 [R1+0x2380], R60 ;  /* 0x0023803c01007387 */ /* 0x000fe80000100a00 */
[----:B------:R1:W-:Y:S02]  /*81b20*/  STL.64 [R1+0x2388], R62 ;  /* 0x0023883e01007387 */ /* 0x0003e40000100a00 */
[-C--:B-1----:R-:W-:Y:S02]  /*81b30*/  HMMA.1688.F32.TF32 R60, R4, R88.reuse, R212 ;  /* 0x00000058043c723c */ /* 0x082fe400000810d4 */
[----:B------:R-:W-:Y:S06]  /*81b40*/  STL [R1+0x4e80], R91 ;  /* 0x004e805b01007387 */ /* 0x000fec0000100800 */
[-C--:B------:R-:W-:Y:S08]  /*81b50*/  HMMA.1688.F32.TF32 R84, R8, R88.reuse, R204 ;  /* 0x000000580854723c */ /* 0x080ff000000810cc */
[-C--:B------:R-:W-:Y:S07]  /*81b60*/  HMMA.1688.F32.TF32 R80, R12, R88.reuse, R236 ;  /* 0x000000580c50723c */ /* 0x080fee00000810ec */
[----:B------:R-:W-:Y:S01]  /*81b70*/  STL.64 [R1+0x1790], R60 ;  /* 0x0017903c01007387 */ /* 0x000fe20000100a00 */
[-C--:B-----5:R-:W-:Y:S03]  /*81b80*/  HMMA.1688.F32.TF32 R36, R20, R88.reuse, R36 ;  /* 0x000000581424723c */ /* 0x0a0fe60000081024 */
[----:B------:R1:W-:Y:S05]  /*81b90*/  STL.64 [R1+0x1798], R62 ;  /* 0x0017983e01007387 */ /* 0x0003ea0000100a00 */
[-C--:B-1----:R-:W-:Y:S01]  /*81ba0*/  HMMA.1688.F32.TF32 R60, R16, R88.reuse, R40 ;  /* 0x00000058103c723c */ /* 0x082fe20000081028 */
[----:B------:R-:W-:Y:S04]  /*81bb0*/  STL.64 [R1+0x1b70], R84 ;  /* 0x001b705401007387 */ /* 0x000fe80000100a00 */
[----:B------:R-:W-:Y:S04]  /*81bc0*/  STL.64 [R1+0x1b78], R86 ;  /* 0x001b785601007387 */ /* 0x000fe80000100a00 */
[----:B------:R-:W-:Y:S04]  /*81bd0*/  STL.64 [R1+0x1780], R80 ;  /* 0x0017805001007387 */ /* 0x000fe80000100a00 */
[----:B------:R-:W-:Y:S01]  /*81be0*/  STL.64 [R1+0x1788], R82 ;  /* 0x0017885201007387 */ /* 0x000fe20000100a00 */
[-C--:B------:R-:W-:Y:S09]  /*81bf0*/  HMMA.1688.F32.TF32 R40, R24, R88.reuse, R164 ;  /* 0x000000581828723c */ /* 0x080ff200000810a4 */
[----:B------:R-:W-:Y:S04]  /*81c00*/  STL.64 [R1+0x20e0], R60 ;  /* 0x0020e03c01007387 */ /* 0x000fe80000100a00 */
[----:B------:R1:W-:Y:S04]  /*81c10*/  STL.64 [R1+0x20e8], R62 ;  /* 0x0020e83e01007387 */ /* 0x0003e80000100a00 */
[----:B------:R-:W-:Y:S04]  /*81c20*/  STL.64 [R1+0x17b0], R36 ;  /* 0x0017b02401007387 */ /* 0x000fe80000100a00 */
[----:B------:R2:W-:Y:S01]  /*81c30*/  STL.64 [R1+0x17b8], R38 ;  /* 0x0017b82601007387 */ /* 0x0005e20000100a00 */
[-C--:B-1----:R-:W-:Y:S08]  /*81c40*/  HMMA.1688.F32.TF32 R60, R28, R88.reuse, R160 ;  /* 0x000000581c3c723c */ /* 0x082ff000000810a0 */
[----:B--2---:R-:W-:Y:S01]  /*81c50*/  HMMA.1688.F32.TF32 R36, R32, R88, R156 ;  /* 0x000000582024723c */ /* 0x004fe2000008109c */
[----:B------:R1:W-:Y:S04]  /*81c60*/  STL.64 [R1+0x22e0], R40 ;  /* 0x0022e02801007387 */ /* 0x0003e80000100a00 */
[----:B------:R-:W-:Y:S10]  /*81c70*/  STL.64 [R1+0x22e8], R42 ;  /* 0x0022e82a01007387 */ /* 0x000ff40000100a00 */
[----:B------:R-:W-:Y:S04]  /*81c80*/  STL.64 [R1+0x17e0], R60 ;  /* 0x0017e03c01007387 */ /* 0x000fe80000100a00 */
[----:B------:R-:W-:Y:S05]  /*81c90*/  STL.64 [R1+0x17e8], R62 ;  /* 0x0017e83e01007387 */ /* 0x000fea0000100a00 */
[----:B-1----:R-:W-:Y:S01]  /*81ca0*/  MOV R41, R37 ;  /* 0x0000002500297202 */ /* 0x002fe20000000f00 */
[----:B------:R-:W-:Y:S01]  /*81cb0*/  IMAD.MOV.U32 R40, RZ, RZ, R36 ;  /* 0x000000ffff287224 */ /* 0x000fe200078e0024 */
[----:B------:R1:W-:Y:S04]  /*81cc0*/  STL.64 [R1+0x24b8], R38 ;  /* 0x0024b82601007387 */ /* 0x0003e80000100a00 */
[----:B------:R-:W-:Y:S04]  /*81cd0*/  STL [R1+0x49b4], R41 ;  /* 0x0049b42901007387 */ /* 0x000fe80000100800 */
[----:B------:R2:W-:Y:S01]  /*81ce0*/  STL [R1+0x49b0], R40 ;  /* 0x0049b02801007387 */ /* 0x0005e20000100800 */
[-C--:B-1----:R-:W-:Y:S08]  /*81cf0*/  HMMA.1688.F32.TF32 R36, R64, R94.reuse, R148 ;  /* 0x0000005e4024723c */ /* 0x082ff00000081094 */
[----:B--2---:R-:W-:Y:S01]  /*81d00*/  HMMA.1688.F32.TF32 R40, R44, R94, R152 ;  /* 0x0000005e2c28723c */ /* 0x004fe20000081098 */
[----:B------:R-:W2:Y:S01]  /*81d10*/  LDL.LU R152, [R1+0xce0] ;  /* 0x000ce00001987983 */ /* 0x000ea20000300800 */
[----:B------:R-:W-:-:S02]  /*81d20*/  IMAD.MOV.U32 R160, RZ, RZ, R92 ;  /* 0x000000ffffa07224 */ /* 0x000fc400078e005c */
[----:B------:R-:W-:Y:S11]  /*81d30*/  IMAD.MOV.U32 R161, RZ, RZ, R93 ;  /* 0x000000ffffa17224 */ /* 0x000ff600078e005d */
[----:B------:R-:W-:Y:S08]  /*81d40*/  @!UPT UIADD3 URZ, URZ, URZ, URZ ;  /* 0x0000003f3f3ff290 */ /* 0x000ff0000fffe03f */
[----:B------:R1:W-:Y:S04]  /*81d50*/  STL.64 [R1+0x2360], R40 ;  /* 0x0023602801007387 */ /* 0x0003e80000100a00 */
[----:B------:R3:W-:Y:S04]  /*81d60*/  STL.64 [R1+0x2368], R42 ;  /* 0x0023682a01007387 */ /* 0x0007e80000100a00 */
[----:B------:R4:W-:Y:S04]  /*81d70*/  STL.64 [R1+0x2350], R36 ;  /* 0x0023502401007387 */ /* 0x0009e80000100a00 */
[----:B------:R-:W-:Y:S04]  /*81d80*/  STL.64 [R1+0x2358], R38 ;  /* 0x0023582601007387 */ /* 0x000fe80000100a00 */
[----:B------:R-:W2:Y:S04]  /*81d90*/  LDL.LU R153, [R1+0xce4] ;  /* 0x000ce40001997983 */ /* 0x000ea80000300800 */
[----:B------:R-:W2:Y:S04]  /*81da0*/  LDL.LU R154, [R1+0xce8] ;  /* 0x000ce800019a7983 */ /* 0x000ea80000300800 */
[----:B------:R-:W2:Y:S04]  /*81db0*/  LDL.LU R155, [R1+0xcec] ;  /* 0x000cec00019b7983 */ /* 0x000ea80000300800 */
        /* <DEDUP_REMOVED lines=55> */
[----:B-1----:R-:W2:Y:S01]  /*82130*/  LDL.LU R40, [R1+0xf0] ;  /* 0x0000f00001287983 */ /* 0x002ea20000300800 */
[----:B------:R-:W-:-:S03]  /*82140*/  IMAD.MOV.U32 R162, RZ, RZ, R97 ;  /* 0x000000ffffa27224 */ /* 0x000fc600078e0061 */
        /* <DEDUP_REMOVED lines=37> */
[-C--:B---3--:R-:W-:Y:S11]  /*823a0*/  HMMA.1688.F32.TF32 R96, R48, R94.reuse, R96 ;  /* 0x0000005e3060723c */ /* 0x088ff60000081060 */
[----:B------:R-:W-:Y:S11]  /*823b0*/  @!UPT UIADD3 URZ, URZ, URZ, URZ ;  /* 0x0000003f3f3ff290 */ /* 0x000ff6000fffe03f */
[----:B------:R-:W-:Y:S01]  /*823c0*/  @!UPT UIADD3 URZ, URZ, URZ, URZ ;  /* 0x0000003f3f3ff290 */ /* 0x000fe2000fffe03f */
[----:B------:R-:W-:Y:S04]  /*823d0*/  STL.64 [R1+0x2340], R96 ;  /* 0x0023406001007387 */ /* 0x000fe80000100a00 */
[----:B------:R1:W-:Y:S04]  /*823e0*/  STL.64 [R1+0x2348], R98 ;  /* 0x0023486201007387 */ /* 0x0003e80000100a00 */
[----:B-1----:R-:W3:Y:S01]  /*823f0*/  LDL.LU.64 R98, [R1+0x5090] ;  /* 0x0050900001627983 */ /* 0x002ee20000300a00 */
[-C--:B--2---:R-:W-:Y:S11]  /*82400*/  HMMA.1688.F32.TF32 R40, R68, R94.reuse, R40 ;  /* 0x0000005e4428723c */ /* 0x084ff60000081028 */
[----:B------:R-:W-:Y:S11]  /*82410*/  @!UPT UIADD3 URZ, URZ, URZ, URZ ;  /* 0x0000003f3f3ff290 */ /* 0x000ff6000fffe03f */
[----:B------:R-:W-:Y:S01]  /*82420*/  @!UPT UIADD3 URZ, URZ, URZ, URZ ;  /* 0x0000003f3f3ff290 */ /* 0x000fe2000fffe03f */
[----:B------:R-:W-:Y:S04]  /*82430*/  STL.64 [R1+0x2330], R40 ;  /* 0x0023302801007387 */ /* 0x000fe80000100a00 */
[----:B------:R1:W-:Y:S02]  /*82440*/  STL.64 [R1+0x2338], R42 ;  /* 0x0023382a01007387 */ /* 0x0003e40000100a00 */
[----:B-1----:R-:W-:Y:S01]  /*82450*/  HMMA.1688.F32.TF32 R40, R52, R94, R88 ;  /* 0x0000005e3428723c */ /* 0x002fe20000081058 */
[----:B------:R-:W-:Y:S02]  /*82460*/  IMAD.MOV.U32 R38, RZ, RZ, R93 ;  /* 0x000000ffff267224 */ /* 0x000fe400078e005d */
[----:B-----5:R-:W-:-:S05]  /*82470*/  IMAD.MOV.U32 R39, RZ, RZ, R92 ;  /* 0x000000ffff277224 */ /* 0x020fca00078e005c */
        /* <DEDUP_REMOVED lines=9> */
[----:B------:R2:W-:Y:S01]  /*82510*/  STL.64 [R1+0x2308], R62 ;  /* 0x0023083e01007387 */ /* 0x0005e20000100a00 */
[-C--:B-1----:R-:W-:Y:S03]  /*82520*/  HMMA.1688.F32.TF32 R84, R4, R92.reuse, R196 ;  /* 0x0000005c0454723c */ /* 0x082fe600000810c4 */
[----:B------:R-:W-:Y:S04]  /*82530*/  STL [R1+0x4e8c], R94 ;  /* 0x004e8c5e01007387 */ /* 0x000fe80000100800 */
[----:B------:R-:W-:Y:S01]  /*82540*/  STL.64 [R1+0x22f0], R40 ;  /* 0x0022f02801007387 */ /* 0x000fe20000100a00 */
[-C--:B--2---:R-:W-:Y:S03]  /*82550*/  HMMA.1688.F32.TF32 R60, R8, R92.reuse, R240 ;  /* 0x0000005c083c723c */ /* 0x084fe600000810f0 */
[----:B------:R1:W-:Y:S05]  /*82560*/  STL.64 [R1+0x22f8], R42 ;  /* 0x0022f82a01007387 */ /* 0x0003ea0000100a00 */
[-C--:B-1----:R-:W-:Y:S01]  /*82570*/  HMMA.1688.F32.TF32 R40, R12, R92.reuse, R244 ;  /* 0x0000005c0c28723c */ /* 0x082fe200000810f4 */
[----:B------:R-:W-:Y:S06]  /*82580*/  STL [R1+0x4e88], R95 ;  /* 0x004e885f01007387 */ /* 0x000fec0000100800 */
        /* <DEDUP_REMOVED lines=9> */
[----:B------:R-:W-:Y:S01]  /*82620*/  STL.64 [R1+0x1ad0], R84 ;  /* 0x001ad05401007387 */ /* 0x000fe20000100a00 */
[-C--:B------:R-:W-:Y:S03]  /*82630*/  HMMA.1688.F32.TF32 R80, R28, R92.reuse, R228 ;  /* 0x0000005c1c50723c */ /* 0x080fe600000810e4 */
[----:B------:R-:W-:Y:S04]  /*82640*/  STL.64 [R1+0x1ad8], R86 ;  /* 0x001ad85601007387 */ /* 0x000fe80000100a00 */
[----:B------:R-:W-:Y:S04]  /*82650*/  STL.64 [R1+0x1240], R60 ;  /* 0x0012403c01007387 */ /* 0x000fe80000100a00 */
[----:B------:R1:W-:Y:S04]  /*82660*/  STL.64 [R1+0x1248], R62 ;  /* 0x0012483e01007387 */ /* 0x0003e80000100a00 */
[----:B------:R-:W-:Y:S04]  /*82670*/  STL.64 [R1+0x2100], R40 ;  /* 0x0021002801007387 */ /* 0x000fe80000100a00 */
[----:B------:R3:W-:Y:S01]  /*82680*/  STL.64 [R1+0x2108], R42 ;  /* 0x0021082a01007387 */ /* 0x0007e20000100a00 */
[----:B-1----:R-:W-:Y:S03]  /*82690*/  HMMA.1688.F32.TF32 R60, R32, R92, R224 ;  /* 0x0000005c203c723c */ /* 0x002fe600000810e0 */
[----:B------:R-:W-:Y:S04]  /*826a0*/  STL.64 [R1+0x1280], R80 ;  /* 0x0012805001007387 */ /* 0x000fe80000100a00 */
[----:B------:R1:W-:Y:S11]  /*826b0*/  STL.64 [R1+0x1288], R82 ;  /* 0x0012885201007387 */ /* 0x0003f60000100a00 */
[----:B------:R-:W-:Y:S05]  /*826c0*/  @!UPT UIADD3 URZ, URZ, URZ, URZ ;  /* 0x0000003f3f3ff290 */ /* 0x000fea000fffe03f */
[----:B------:R-:W-:Y:S04]  /*826d0*/  STL.64 [R1+0x2370], R60 ;  /* 0x0023703c01007387 */ /* 0x000fe80000100a00 */
[----:B------:R2:W-:Y:S01]  /*826e0*/  STL.64 [R1+0x2378], R62 ;  /* 0x0023783e01007387 */ /* 0x0005e20000100a00 */
[-C--:B---3--:R-:W-:Y:S08]  /*826f0*/  HMMA.1688.F32.TF32 R40, R44, R98.reuse, R220 ;  /* 0x000000622c28723c */ /* 0x088ff000000810dc */
[-C--:B-1----:R-:W-:Y:S08]  /*82700*/  HMMA.1688.F32.TF32 R80, R64, R98.reuse, R216 ;  /* 0x000000624050723c */ /* 0x082ff000000810d8 */
[-C--:B--2---:R-:W-:Y:S07]  /*82710*/  HMMA.1688.F32.TF32 R60, R48, R98.reuse, R212 ;  /* 0x00000062303c723c */ /* 0x084fee00000810d4 */
        /* <DEDUP_REMOVED lines=9> */
[-C--:B----4-:R-:W-:Y:S03]  /*827b0*/  HMMA.1688.F32.TF32 R60, R72, R98.reuse, R36 ;  /* 0x00000062483c723c */ /* 0x090fe60000081024 */
[----:B------:R1:W-:Y:S05]  /*827c0*/  STL.64 [R1+0x2288], R42 ;  /* 0x0022882a01007387 */ /* 0x0003ea0000100a00 */
[-C--:B------:R-:W-:Y:S08]  /*827d0*/  HMMA.1688.F32.TF32 R36, R76, R98.reuse, R160 ;  /* 0x000000624c24723c */ /* 0x080ff000000810a0 */
[----:B-1----:R-:W-:Y:S01]  /*827e0*/  HMMA.1688.F32.TF32 R40, R56, R98, R164 ;  /* 0x000000623828723c */ /* 0x002fe200000810a4 */
[----:B------:R-:W1:Y:S04]  /*827f0*/  LDSM.16.M88.4 R96, [R0+0x9400] ;  /* 0x009400000060783b */ /* 0x000e680000000200 */
[----:B------:R-:W-:Y:S04]  /*82800*/  STL.64 [R1+0x2270], R80 ;  /* 0x0022705001007387 */ /* 0x000fe80000100a00 */
[----:B------:R-:W-:Y:S04]  /*82810*/  STL.64 [R1+0x2278], R82 ;  /* 0x0022785201007387 */ /* 0x000fe80000100a00 */
[----:B------:R-:W-:Y:S04]  /*82820*/  STL.64 [R1+0x2260], R60 ;  /* 0x0022603c01007387 */ /* 0x000fe80000100a00 */
[----:B------:R1:W-:Y:S06]  /*82830*/  STL.64 [R1+0x2268], R62 ;  /* 0x0022683e01007387 */ /* 0x0003ec0000100a00 */
[----:B------:R-:W-:Y:S04]  /*82840*/  STL.64 [R1+0x2250], R40 ;  /* 0x0022502801007387 */ /* 0x000fe80000100a00 */
[----:B------:R2:W-:Y:S01]  /*82850*/  STL.64 [R1+0x2258], R42 ;  /* 0x0022582a01007387 */ /* 0x0005e20000100a00 */
[-C--:B-1----:R-:W-:Y:S03]  /*82860*/  HMMA.1688.F32.TF32 R60, R4, R96.reuse, R156 ;  /* 0x00000060043c723c */ /* 0x082fe6000008109c */
[----:B------:R-:W-:Y:S04]  /*82870*/  STL [R1+0x4e94], R98 ;  /* 0x004e946201007387 */ /* 0x000fe80000100800 */
[----:B------:R-:W-:Y:S01]  /*82880*/  STL.64 [R1+0x2240], R36 ;  /* 0x0022402401007387 */ /* 0x000fe20000100a00 */
[-C--:B--2---:R-:W-:Y:S03]  /*82890*/  HMMA.1688.F32.TF32 R40, R8, R96.reuse, R152 ;  /* 0x000000600828723c */ /* 0x084fe60000081098 */
[----:B------:R1:W-:Y:S05]  /*828a0*/  STL.64 [R1+0x2248], R38 ;  /* 0x0022482601007387 */ /* 0x0003ea0000100a00 */
[----:B-1----:R-:W-:Y:S01]  /*828b0*/  HMMA.1688.F32.TF32 R36, R12, R96, R148 ;  /* 0x000000600c24723c */ /* 0x002fe20000081094 */
[----:B------:R-:W-:Y:S06]  /*828c0*/  STL [R1+0x4e90], R99 ;  /* 0x004e906301007387 */ /* 0x000fec0000100800 */
        /* <DEDUP_REMOVED lines=17> */
[----:B------:R-:W5:Y:S04]  /*829e0*/  LDL.LU R161, [R1+0xab4] ;  /* 0x000ab40001a17983 */ /* 0x000f680000300800 */
[----:B------:R-:W5:Y:S04]  /*829f0*/  LDL.LU R162, [R1+0xab8] ;  /* 0x000ab80001a27983 */ /* 0x000f680000300800 */
[----:B------:R-:W5:Y:S04]  /*82a00*/  LDL.LU R163, [R1+0xabc] ;  /* 0x000abc0001a37983 */ /* 0x000f680000300800 */
[----:B------:R-:W2:Y:S04]  /*82a10*/  LDL.LU R103, [R1+0x5088] ;  /* 0x0050880001677983 */ /* 0x000ea80000300800 */
        /* <DEDUP_REMOVED lines=47> */
[----:B--2---:R-:W-:Y:S01]  /*82d10*/  MOV R219, R103 ;  /* 0x0000006700db7202 */ /* 0x004fe20000000f00 */
[----:B---3--:R-:W-:-:S02]  /*82d20*/  IMAD.MOV.U32 R218, RZ, RZ, R102 ;  /* 0x000000ffffda7224 */ /* 0x008fc400078e0066 */
[----:B------:R-:W2:Y:S04]  /*82d30*/  LDL.LU R102, [R1+0x5080] ;  /* 0x0050800001667983 */ /* 0x000ea80000300800 */
[----:B------:R-:W2:Y:S04]  /*82d40*/  LDL.LU R103, [R1+0x507c] ;  /* 0x00507c0001677983 */ /* 0x000ea80000300800 */
[----:B------:R-:W3:Y:S04]  /*82d50*/  LDL.LU R236, [R1+0x1390] ;  /* 0x0013900001ec7983 */ /* 0x000ee80000300800 */
[----:B------:R-:W3:Y:S04]  /*82d60*/  LDL.LU R237, [R1+0x1394] ;  /* 0x0013940001ed7983 */ /* 0x000ee80000300800 */
[----:B------:R-:W3:Y:S04]  /*82d70*/  LDL.LU R238, [R1+0x1398] ;  /* 0x0013980001ee7983 */ /* 0x000ee80000300800 */
[----:B------:R-:W3:Y:S04]  /*82d80*/  LDL.LU R239, [R1+0x139c] ;  /* 0x00139c0001ef7983 */ /* 0x000ee80000300800 */
[----:B-1----:R-:W3:Y:S04]  /*82d90*/  LDL.LU R36, [R1+0xcf0] ;  /* 0x000cf00001247983 */ /* 0x002ee80000300800 */
        /* <DEDUP_REMOVED lines=12> */
[-C--:B-----5:R-:W-:Y:S08]  /*82e60*/  HMMA.1688.F32.TF32 R84, R16, R96.reuse, R200 ;  /* 0x000000601054723c */ /* 0x0a0ff000000810c8 */
[-C--:B------:R-:W-:Y:S11]  /*82e70*/  HMMA.1688.F32.TF32 R60, R24, R96.reuse, R240 ;  /* 0x00000060183c723c */ /* 0x080ff600000810f0 */
[----:B------:R-:W-:Y:S04]  /*82e80*/  @!UPT UIADD3 URZ, URZ, URZ, URZ ;  /* 0x0000003f3f3ff290 */ /* 0x000fe8000fffe03f */
[----:B------:R-:W-:Y:S04]  /*82e90*/  STL.64 [R1+0x16a0], R84 ;  /* 0x0016a05401007387 */ /* 0x000fe80000100a00 */
[----:B------:R1:W-:Y:S04]  /*82ea0*/  STL.64 [R1+0x16a8], R86 ;  /* 0x0016a85601007387 */ /* 0x0003e80000100a00 */
[----:B------:R-:W-:Y:S04]  /*82eb0*/  STL.64 [R1+0x10e0], R40 ;  /* 0x0010e02801007387 */ /* 0x000fe80000100a00 */
[----:B------:R4:W-:Y:S01]  /*82ec0*/  STL.64 [R1+0x10e8], R42 ;  /* 0x0010e82a01007387 */ /* 0x0009e20000100a00 */
[-C--:B-1----:R-:W-:Y:S08]  /*82ed0*/  HMMA.1688.F32.TF32 R84, R28, R96.reuse, R244 ;  /* 0x000000601c54723c */ /* 0x082ff000000810f4 */
[----:B----4-:R-:W-:Y:S01]  /*82ee0*/  HMMA.1688.F32.TF32 R40, R32, R96, R248 ;  /* 0x000000602028723c */ /* 0x010fe200000810f8 */
[----:B------:R1:W-:Y:S04]  /*82ef0*/  STL.64 [R1+0x1ea0], R60 ;  /* 0x001ea03c01007387 */ /* 0x0003e80000100a00 */
[----:B------:R-:W-:Y:S10]  /*82f00*/  STL.64 [R1+0x1ea8], R62 ;  /* 0x001ea83e01007387 */ /* 0x000ff40000100a00 */
[----:B------:R-:W-:Y:S04]  /*82f10*/  STL.64 [R1+0x1120], R84 ;  /* 0x0011205401007387 */ /* 0x000fe80000100a00 */
[----:B------:R-:W-:Y:S05]  /*82f20*/  STL.64 [R1+0x1128], R86 ;  /* 0x0011285601007387 */ /* 0x000fea0000100a00 */
[----:B-1----:R-:W-:-:S02]  /*82f30*/  IMAD.MOV.U32 R61, RZ, RZ, R40 ;  /* 0x000000ffff3d7224 */ /* 0x002fc400078e0028 */
[----:B------:R-:W-:Y:S01]  /*82f40*/  IMAD.MOV.U32 R60, RZ, RZ, R41 ;  /* 0x000000ffff3c7224 */ /* 0x000fe200078e0029 */
[----:B------:R-:W-:Y:S04]  /*82f50*/  STL.64 [R1+0x21a8], R42 ;  /* 0x0021a82a01007387 */ /* 0x000fe80000100a00 */
[----:B------:R-:W-:Y:S04]  /*82f60*/  STL [R1+0x49bc], R61 ;  /* 0x0049bc3d01007387 */ /* 0x000fe80000100800 */
[----:B------:R2:W-:Y:S01]  /*82f70*/  STL [R1+0x49b8], R60 ;  /* 0x0049b83c01007387 */ /* 0x0005e20000100800 */
[----:B------:R-:W-:-:S02]  /*82f80*/  IMAD.MOV.U32 R206, RZ, RZ, R101 ;  /* 0x000000ffffce7224 */ /* 0x000fc400078e0065 */
[----:B------:R-:W-:Y:S01]  /*82f90*/  IMAD.MOV.U32 R207, RZ, RZ, R100 ;  /* 0x000000ffffcf7224 */ /* 0x000fe200078e0064 */
        /* <DEDUP_REMOVED lines=11> */
[----:B------:R-:W-:Y:S04]  /*83050*/  STL.64 [R1+0x21f0], R60 ;  /* 0x0021f03c01007387 */ /* 0x000fe80000100a00 */
[----:B------:R2:W-:Y:S01]  /*83060*/  STL.64 [R1+0x21f8], R62 ;  /* 0x0021f83e01007387 */ /* 0x0005e20000100a00 */
[-C--:B-1----:R-:W-:Y:S03]  /*83070*/  HMMA.1688.F32.TF32 R80, R72, R102.reuse, R216 ;  /* 0x000000664850723c */ /* 0x082fe600000810d8 */
[----:B------:R-:W-:Y:S04]  /*83080*/  STL.64 [R1+0x21e0], R40 ;  /* 0x0021e02801007387 */ /* 0x000fe80000100a00 */
[----:B------:R1:W-:Y:S01]  /*83090*/  STL.64 [R1+0x21e8], R42 ;  /* 0x0021e82a01007387 */ /* 0x0003e20000100a00 */
[-C--:B--2---:R-:W-:Y:S08]  /*830a0*/  HMMA.1688.F32.TF32 R60, R56, R102.reuse, R212 ;  /* 0x00000066383c723c */ /* 0x084ff000000810d4 */
        /* <DEDUP_REMOVED lines=8> */
[----:B------:R3:W-:Y:S02]  /*83130*/  STL.64 [R1+0x21b8], R42 ;  /* 0x0021b82a01007387 */ /* 0x0007e40000100a00 */
[-C--:B---3--:R-:W-:Y:S02]  /*83140*/  HMMA.1688.F32.TF32 R40, R4, R100.reuse, R236 ;  /* 0x000000640428723c */ /* 0x088fe400000810ec */
[----:B------:R-:W-:Y:S06]  /*83150*/  STL [R1+0x4e98], R103 ;  /* 0x004e986701007387 */ /* 0x000fec0000100800 */
[-C--:B------:R-:W-:Y:S08]  /*83160*/  HMMA.1688.F32.TF32 R60, R8, R100.reuse, R36 ;  /* 0x00000064083c723c */ /* 0x080ff00000081024 */
[----:B------:R-:W-:Y:S07]  /*83170*/  HMMA.1688.F32.TF32 R36, R16, R100, R160 ;  /* 0x000000641024723c */ /* 0x000fee00000810a0 */
[----:B------:R1:W-:Y:S01]  /*83180*/  STL.64 [R1+0xf40], R40 ;  /* 0x000f402801007387 */ /* 0x0003e20000100a00 */
[----:B------:R-:W-:-:S02]  /*83190*/  IMAD.MOV.U32 R98, RZ, RZ, R42 ;  /* 0x000000ffff627224 */ /* 0x000fc400078e002a */
[----:B------:R-:W-:Y:S02]  /*831a0*/  IMAD.MOV.U32 R99, RZ, RZ, R43 ;  /* 0x000000ffff637224 */ /* 0x000fe400078e002b */
[-C--:B-1----:R-:W-:Y:S01]  /*831b0*/  HMMA.1688.F32.TF32 R40, R12, R100.reuse, R164 ;  /* 0x000000640c28723c */ /* 0x082fe200000810a4 */
[----:B------:R-:W-:Y:S04]  /*831c0*/  STL [R1+0x4ea4], R98 ;  /* 0x004ea46201007387 */ /* 0x000fe80000100800 */
[----:B------:R-:W-:Y:S04]  /*831d0*/  STL [R1+0x4ea0], R99 ;  /* 0x004ea06301007387 */ /* 0x000fe80000100800 */
        /* <DEDUP_REMOVED lines=18> */
[----:B------:R-:W2:Y:S01]  /*83300*/  LDL.LU R155, [R1+0x8fc] ;  /* 0x0008fc00019b7983 */ /* 0x000ea20000300800 */
[----:B------:R-:W-:-:S03]  /*83310*/  IMAD.MOV.U32 R204, RZ, RZ, R107 ;  /* 0x000000ffffcc7224 */ /* 0x000fc600078e006b */
[----:B------:R-:W4:Y:S01]  /*83320*/  LDL.LU R156, [R1+0x1110] ;  /* 0x00111000019c7983 */ /* 0x000f220000300800 */
[----:B------:R-:W-:-:S03]  /*83330*/  IMAD.MOV.U32 R205, RZ, RZ, R106 ;  /* 0x000000ffffcd7224 */ /* 0x000fc600078e006a */
[----:B------:R-:W4:Y:S04]  /*83340*/  LDL.LU R157, [R1+0x1114] ;  /* 0x00111400019d7983 */ /* 0x000f280000300800 */
[----:B------:R-:W4:Y:S04]  /*83350*/  LDL.LU R158, [R1+0x1118] ;  /* 0x00111800019e7983 */ /* 0x000f280000300800 */
[----:B------:R-:W4:Y:S04]  /*83360*/  LDL.LU R159, [R1+0x111c] ;  /* 0x00111c00019f7983 */ /* 0x000f280000300800 */
[----:B------:R-:W5:Y:S04]  /*83370*/  LDL.LU R107, [R1+0x5078] ;  /* 0x00507800016b7983 */ /* 0x000f680000300800 */
        /* <DEDUP_REMOVED lines=31> */
[----:B-----5:R-:W-:-:S02]  /*83570*/  IMAD.MOV.U32 R219, RZ, RZ, R107 ;  /* 0x000000ffffdb7224 */ /* 0x020fc400078e006b */
[----:B--2---:R-:W-:Y:S02]  /*83580*/  IMAD.MOV.U32 R218, RZ, RZ, R106 ;  /* 0x000000ffffda7224 */ /* 0x004fe400078e006a */
        /* <DEDUP_REMOVED lines=22> */
[----:B----4-:R-:W-:Y:S11]  /*836f0*/  HMMA.1688.F32.TF32 R60, R32, R100, R248 ;  /* 0x00000064203c723c */ /* 0x010ff600000810f8 */
[----:B------:R-:W-:Y:S11]  /*83700*/  @!UPT UIADD3 URZ, URZ, URZ, URZ ;  /* 0x0000003f3f3ff290 */ /* 0x000ff6000fffe03f */
[----:B------:R-:W-:Y:S02]  /*83710*/  @!UPT UIADD3 URZ, URZ, URZ, URZ ;  /* 0x0000003f3f3ff290 */ /* 0x000fe4000fffe03f */
[----:B------:R-:W-:Y:S01]  /*83720*/  IMAD.MOV.U32 R41, RZ, RZ, R61 ;  /* 0x000000ffff297224 */ /* 0x000fe200078e003d */
[----:B------:R-:W-:Y:S01]  /*83730*/  MOV R40, R62 ;  /* 0x0000003e00287202 */ /* 0x000fe20000000f00 */
[----:B------:R-:W-:Y:S04]  /*83740*/  STL [R1+0x1f90], R60 ;  /* 0x001f903c01007387 */ /* 0x000fe80000100800 */
[----:B------:R2:W-:Y:S04]  /*83750*/  STL [R1+0x1f9c], R63 ;  /* 0x001f9c3f01007387 */ /* 0x0005e80000100800 */
[----:B------:R-:W-:Y:S04]  /*83760*/  STL [R1+0x49c4], R41 ;  /* 0x0049c42901007387 */ /* 0x000fe80000100800 */
[----:B------:R1:W-:Y:S01]  /*83770*/  STL [R1+0x49c0], R40 ;  /* 0x0049c02801007387 */ /* 0x0003e20000100800 */
[----:B------:R-:W-:-:S02]  /*83780*/  IMAD.MOV.U32 R206, RZ, RZ, R105 ;  /* 0x000000ffffce7224 */ /* 0x000fc400078e0069 */
[----:B------:R-:W-:Y:S01]  /*83790*/  IMAD.MOV.U32 R207, RZ, RZ, R104 ;  /* 0x000000ffffcf7224 */ /* 0x000fe200078e0068 */
[-C--:B--2---:R-:W-:Y:S08]  /*837a0*/  HMMA.1688.F32.TF32 R60, R44, R106.reuse, R80 ;  /* 0x0000006a2c3c723c */ /* 0x084ff00000081050 */
[-C--:B-1----:R-:W-:Y:S08]  /*837b0*/  HMMA.1688.F32.TF32 R40, R64, R106.reuse, R232 ;  /* 0x0000006a4028723c */ /* 0x082ff000000810e8 */
        /* <DEDUP_REMOVED lines=24> */
[-C--:B-----5:R-:W-:Y:S08]  /*83940*/  HMMA.1688.F32.TF32 R40, R4, R104.reuse, R236 ;  /* 0x000000680428723c */ /* 0x0a0ff000000810ec */
[-C--:B---3--:R-:W-:Y:S08]  /*83950*/  HMMA.1688.F32.TF32 R60, R8, R104.reuse, R36 ;  /* 0x00000068083c723c */ /* 0x088ff00000081024 */
[----:B------:R-:W-:Y:S08]  /*83960*/  HMMA.1688.F32.TF32 R36, R16, R104, R160 ;  /* 0x000000681024723c */ /* 0x000ff000000810a0 */
[----:B------:R-:W-:-:S02]  /*83970*/  IMAD.MOV.U32 R94, RZ, RZ, R40 ;  /* 0x000000ffff5e7224 */ /* 0x000fc400078e0028 */
[----:B------:R-:W-:Y:S02]  /*83980*/  IMAD.MOV.U32 R95, RZ, RZ, R41 ;  /* 0x000000ffff5f7224 */ /* 0x000fe400078e0029 */
[----:B------:R-:W-:Y:S02]  /*83990*/  IMAD.MOV.U32 R90, RZ, RZ, R42 ;  /* 0x000000ffff5a7224 */ /* 0x000fe400078e002a */
[----:B------:R-:W-:Y:S02]  /*839a0*/  IMAD.MOV.U32 R91, RZ, RZ, R43 ;  /* 0x000000ffff5b7224 */ /* 0x000fe400078e002b */
[-C--:B------:R-:W-:Y:S01]  /*839b0*/  HMMA.1688.F32.TF32 R40, R12, R104.reuse, R164 ;  /* 0x000000680c28723c */ /* 0x080fe200000810a4 */
[----:B------:R-:W-:Y:S04]  /*839c0*/  STL [R1+0x4ea8], R107 ;  /* 0x004ea86b01007387 */ /* 0x000fe80000100800 */
[----:B------:R-:W-:Y:S04]  /*839d0*/  STL [R1+0x4ebc], R91 ;  /* 0x004ebc5b01007387 */ /* 0x000fe80000100800 */
[----:B------:R-:W-:Y:S04]  /*839e0*/  STL [R1+0x4eb8], R90 ;  /* 0x004eb85a01007387 */ /* 0x000fe80000100800 */
[----:B------:R-:W-:Y:S04]  /*839f0*/  STL [R1+0x4eb4], R95 ;  /* 0x004eb45f01007387 */ /* 0x000fe80000100800 */
[----:B------:R-:W-:Y:S04]  /*83a00*/  STL [R1+0x4eb0], R94 ;  /* 0x004eb05e01007387 */ /* 0x000fe80000100800 */
        /* <DEDUP_REMOVED lines=78> */
[----:B------:R-:W3:Y:S01]  /*83ef0*/  LDL.LU R159, [R1+0x12ac] ;  /* 0x0012ac00019f7983 */ /* 0x000ee20000300800 */
[----:B------:R-:W-:-:S02]  /*83f00*/  IMAD.MOV.U32 R206, RZ, RZ, R109 ;  /* 0x000000ffffce7224 */ /* 0x000fc400078e006d */
[----:B------:R-:W-:Y:S01]  /*83f10*/  IMAD.MOV.U32 R207, RZ, RZ, R108 ;  /* 0x000000ffffcf7224 */ /* 0x000fe200078e006c */
[----:B--2---:R-:W-:Y:S11]  /*83f20*/  HMMA.1688.F32.TF32 R84, R32, R104, R248 ;  /* 0x000000682054723c */ /* 0x004ff600000810f8 */
[----:B------:R-:W-:Y:S11]  /*83f30*/  @!UPT UIADD3 URZ, URZ, URZ, URZ ;  /* 0x0000003f3f3ff290 */ /* 0x000ff6000fffe03f */
[----:B------:R-:W-:Y:S02]  /*83f40*/  @!UPT UIADD3 URZ, URZ, URZ, URZ ;  /* 0x0000003f3f3ff290 */ /* 0x000fe4000fffe03f */
[----:B------:R-:W-:Y:S02]  /*83f50*/  IMAD.MOV.U32 R40, RZ, RZ, R84 ;  /* 0x000000ffff287224 */ /* 0x000fe400078e0054 */
[----:B------:R-:W-:Y:S02]  /*83f60*/  IMAD.MOV.U32 R61, RZ, RZ, R86 ;  /* 0x000000ffff3d7224 */ /* 0x000fe400078e0056 */
[----:B------:R-:W-:Y:S01]  /*83f70*/  IMAD.MOV.U32 R60, RZ, RZ, R87 ;  /* 0x000000ffff3c7224 */ /* 0x000fe200078e0057 */
[----:B------:R-:W-:Y:S04]  /*83f80*/  STL [R1+0x1694], R85 ;  /* 0x0016945501007387 */ /* 0x000fe80000100800 */
[----:B------:R-:W-:Y:S04]  /*83f90*/  STL [R1+0x49d8], R40 ;  /* 0x0049d82801007387 */ /* 0x000fe80000100800 */
[----:B------:R-:W-:Y:S04]  /*83fa0*/  STL [R1+0x49d0], R61 ;  /* 0x0049d03d01007387 */ /* 0x000fe80000100800 */
[----:B------:R4:W-:Y:S02]  /*83fb0*/  STL [R1+0x49cc], R60 ;  /* 0x0049cc3c01007387 */ /* 0x0009e40000100800 */
[-C--:B----4-:R-:W-:Y:S08]  /*83fc0*/  HMMA.1688.F32.TF32 R60, R44, R110.reuse, R80 ;  /* 0x0000006e2c3c723c */ /* 0x090ff00000081050 */
        /* <DEDUP_REMOVED lines=28> */
[----:B------:R-:W-:Y:S01]  /*84190*/  MOV R98, R40 ;  /* 0x0000002800627202 */ /* 0x000fe20000000f00 */
[----:B------:R-:W-:-:S02]  /*841a0*/  IMAD.MOV.U32 R99, RZ, RZ, R41 ;  /* 0x000000ffff637224 */ /* 0x000fc400078e0029 */
        /* <DEDUP_REMOVED lines=70> */
[----:B------:R-:W3:Y:S04]  /*84610*/  LDL.LU R114, [R1+0x5054] ;  /* 0x0050540001727983 */ /* 0x000ee80000300800 */
[----:B------:R-:W3:Y:S04]  /*84620*/  LDL.LU R115, [R1+0x5050] ;  /* 0x0050500001737983 */ /* 0x000ee80000300800 */
[----:B------:R-:W1:Y:S01]  /*84630*/  LDL.LU R2, [R1+0x504c] ;  /* 0x00504c0001027983 */ /* 0x000e620000300800 */
[----:B------:R-:W-:-:S02]  /*84640*/  IMAD.MOV.U32 R204, RZ, RZ, R3 ;  /* 0x000000ffffcc7224 */ /* 0x000fc400078e0003 */
[----:B------:R-:W-:Y:S01]  /*84650*/  IMAD.MOV.U32 R205, RZ, RZ, R252 ;  /* 0x000000ffffcd7224 */ /* 0x000fe200078e00fc */
[----:B------:R-:W3:Y:S04]  /*84660*/  LDL.LU R3, [R1+0x5048] ;  /* 0x0050480001037983 */ /* 0x000ee80000300800 */
        /* <DEDUP_REMOVED lines=9> */
[----:B-1----:R-:W-:-:S03]  /*84700*/  IMAD.MOV.U32 R36, RZ, RZ, R2 ;  /* 0x000000ffff247224 */ /* 0x002fc600078e0002 */
[----:B------:R-:W2:Y:S04]  /*84710*/  LDL.LU R2, [R1+0x5040] ;  /* 0x0050400001027983 */ /* 0x000ea80000300800 */
[----:B------:R-:W2:Y:S04]  /*84720*/  LDL.LU R37, [R1+0xdd4] ;  /* 0x000dd40001257983 */ /* 0x000ea80000300800 */
[----:B------:R-:W2:Y:S04]  /*84730*/  LDL.LU R38, [R1+0xdd8] ;  /* 0x000dd80001267983 */ /* 0x000ea80000300800 */
[----:B------:R-:W2:Y:S04]  /*84740*/  LDL.LU R39, [R1+0xddc] ;  /* 0x000ddc0001277983 */ /* 0x000ea80000300800 */
[----:B------:R-:W2:Y:S01]  /*84750*/  LDL.LU R156, [R1+0x1320] ;  /* 0x00132000019c7983 */ /* 0x000ea20000300800 */
[----:B-----5:R-:W-:Y:S01]  /*84760*/  HMMA.1688.F32.TF32 R40, R32, R108, R248 ;  /* 0x0000006c2028723c */ /* 0x020fe200000810f8 */
[----:B----4-:R-:W-:-:S02]  /*84770*/  IMAD.MOV.U32 R157, RZ, RZ, R252 ;  /* 0x000000ffff9d7224 */ /* 0x010fc400078e00fc */
[----:B---3--:R-:W-:-:S05]  /*84780*/  IMAD.MOV.U32 R158, RZ, RZ, R3 ;  /* 0x000000ffff9e7224 */ /* 0x008fca00078e0003 */
[-C--:B------:R-:W-:Y:S11]  /*84790*/  HMMA.1688.F32.TF32 R60, R44, R114.reuse, R80 ;  /* 0x000000722c3c723c */ /* 0x080ff60000081050 */
[----:B------:R-:W-:Y:S04]  /*847a0*/  @!UPT UIADD3 URZ, URZ, URZ, URZ ;  /* 0x0000003f3f3ff290 */ /* 0x000fe8000fffe03f */
[----:B------:R1:W-:Y:S01]  /*847b0*/  STL [R1+0x12a0], R40 ;  /* 0x0012a02801007387 */ /* 0x0003e20000100800 */
[----:B------:R-:W-:Y:S02]  /*847c0*/  IMAD.MOV.U32 R3, RZ, RZ, R42 ;  /* 0x000000ffff037224 */ /* 0x000fe400078e002a */
[----:B------:R-:W-:Y:S01]  /*847d0*/  IMAD.MOV.U32 R252, RZ, RZ, R43 ;  /* 0x000000fffffc7224 */ /* 0x000fe200078e002b */
[----:B------:R-:W-:Y:S04]  /*847e0*/  HMMA.1688.F32.TF32 R80, R48, R114, R228 ;  /* 0x000000723050723c */ /* 0x000fe800000810e4 */
[----:B------:R-:W-:Y:S04]  /*847f0*/  STL [R1+0x49dc], R252 ;  /* 0x0049dcfc01007387 */ /* 0x000fe80000100800 */
[----:B------:R-:W-:Y:S01]  /*84800*/  STL [R1+0x49d4], R3 ;  /* 0x0049d40301007387 */ /* 0x000fe20000100800 */
[----:B------:R-:W-:Y:S01]  /*84810*/  MOV R206, R113 ;  /* 0x0000007100ce7202 */ /* 0x000fe20000000f00 */
[----:B------:R-:W-:-:S02]  /*84820*/  IMAD.MOV.U32 R207, RZ, RZ, R112 ;  /* 0x000000ffffcf7224 */ /* 0x000fc400078e0070 */
[----:B--2---:R-:W-:Y:S02]  /*84830*/  IMAD.MOV.U32 R159, RZ, RZ, R2 ;  /* 0x000000ffff9f7224 */ /* 0x004fe400078e0002 */
[----:B------:R-:W-:Y:S02]  /*84840*/  IMAD.MOV.U32 R2, RZ, RZ, R41 ;  /* 0x000000ffff027224 */ /* 0x000fe400078e0029 */
[-C--:B-1----:R-:W-:Y:S03]  /*84850*/  HMMA.1688.F32.TF32 R40, R64, R114.reuse, R232 ;  /* 0x000000724028723c */ /* 0x082fe600000810e8 */
[----:B------:R-:W-:Y:S04]  /*84860*/  STL [R1+0x49c8], R2 ;  /* 0x0049c80201007387 */ /* 0x000fe80000100800 */
[----:B------:R-:W-:Y:S04]  /*84870*/  STL.64 [R1+0x2010], R60 ;  /* 0x0020103c01007387 */ /* 0x000fe80000100a00 */
[----:B------:R1:W-:Y:S02]  /*84880*/  STL.64 [R1+0x2018], R62 ;  /* 0x0020183e01007387 */ /* 0x0003e40000100a00 */
[-C--:B-1----:R-:W-:Y:S10]  /*84890*/  HMMA.1688.F32.TF32 R60, R68, R114.reuse, R224 ;  /* 0x00000072443c723c */ /* 0x082ff400000810e0 */
        /* <DEDUP_REMOVED lines=20> */
[-C--:B-1----:R-:W-:Y:S08]  /*849e0*/  HMMA.1688.F32.TF32 R40, R4, R112.reuse, R236 ;  /* 0x000000700428723c */ /* 0x082ff000000810ec */
[-C--:B------:R-:W-:Y:S08]  /*849f0*/  HMMA.1688.F32.TF32 R60, R8, R112.reuse, R36 ;  /* 0x00000070083c723c */ /* 0x080ff00000081024 */
[----:B------:R-:W-:Y:S08]  /*84a00*/  HMMA.1688.F32.TF32 R36, R16, R112, R160 ;  /* 0x000000701024723c */ /* 0x000ff000000810a0 */
[----:B------:R-:W-:Y:S01]  /*84a10*/  IMAD.MOV.U32 R95, RZ, RZ, R40 ;  /* 0x000000ffff5f7224 */ /* 0x000fe200078e0028 */
[----:B------:R-:W-:Y:S01]  /*84a20*/  MOV R107, R43 ;  /* 0x0000002b006b7202 */ /* 0x000fe20000000f00 */
[----:B------:R-:W-:-:S02]  /*84a30*/  IMAD.MOV.U32 R94, RZ, RZ, R41 ;  /* 0x000000ffff5e7224 */ /* 0x000fc400078e0029 */
        /* <DEDUP_REMOVED lines=84> */
[----:B-1----:R-:W2:Y:S04]  /*84f80*/  LDL.LU R36, [R1+0x14f0] ;  /* 0x0014f00001247983 */ /* 0x002ea80000300800 */
[----:B------:R-:W2:Y:S04]  /*84f90*/  LDL.LU R37, [R1+0x14f4] ;  /* 0x0014f40001257983 */ /* 0x000ea80000300800 */
[----:B------:R-:W2:Y:S04]  /*84fa0*/  LDL.LU R38, [R1+0x14f8] ;  /* 0x0014f80001267983 */ /* 0x000ea80000300800 */
[----:B------:R-:W2:Y:S04]  /*84fb0*/  LDL.LU R39, [R1+0x14fc] ;  /* 0x0014fc0001277983 */ /* 0x000ea80000300800 */
[----:B------:R-:W2:Y:S04]  /*84fc0*/  LDL.LU R152, [R1+0x12f0] ;  /* 0x0012f00001987983 */ /* 0x000ea80000300800 */
[----:B------:R-:W2:Y:S04]  /*84fd0*/  LDL.LU R153, [R1+0x12f4] ;  /* 0x0012f40001997983 */ /* 0x000ea80000300800 */
[----:B------:R-:W2:Y:S04]  /*84fe0*/  LDL.LU R154, [R1+0x12f8] ;  /* 0x0012f800019a7983 */ /* 0x000ea80000300800 */
[----:B------:R-:W2:Y:S01]  /*84ff0*/  LDL.LU R155, [R1+0x12fc] ;  /* 0x0012fc00019b7983 */ /* 0x000ea20000300800 */
[----:B----4-:R-:W-:Y:S11]  /*85000*/  HMMA.1688.F32.TF32 R40, R32, R112, R244 ;  /* 0x000000702028723c */ /* 0x010ff600000810f4 */
[----:B------:R-:W-:Y:S11]  /*85010*/  @!UPT UIADD3 URZ, URZ, URZ, URZ ;  /* 0x0000003f3f3ff290 */ /* 0x000ff6000fffe03f */
[----:B------:R-:W-:Y:S02]  /*85020*/  @!UPT UIADD3 URZ, URZ, URZ, URZ ;  /* 0x0000003f3f3ff290 */ /* 0x000fe4000fffe03f */
[----:B------:R-:W-:Y:S02]  /*85030*/  IMAD.MOV.U32 R60, RZ, RZ, R41 ;  /* 0x000000ffff3c7224 */ /* 0x000fe400078e0029 */
[----:B------:R-:W-:Y:S02]  /*85040*/  IMAD.MOV.U32 R41, RZ, RZ, R43 ;  /* 0x000000ffff297224 */ /* 0x000fe400078e002b */
[----:B------:R-:W-:-:S03]  /*85050*/  IMAD.MOV.U32 R61, RZ, RZ, R40 ;  /* 0x000000ffff3d7224 */ /* 0x000fc600078e0028 */
[----:B------:R-:W-:Y:S01]  /*85060*/  STL [R1+0x49ec], R41 ;  /* 0x0049ec2901007387 */ /* 0x000fe20000100800 */
[----:B------:R-:W-:-:S03]  /*85070*/  IMAD.MOV.U32 R2, RZ, RZ, R42 ;  /* 0x000000ffff027224 */ /* 0x000fc600078e002a */
[----:B------:R-:W-:Y:S04]  /*85080*/  STL [R1+0x49e8], R61 ;  /* 0x0049e83d01007387 */ /* 0x000fe80000100800 */
[----:B------:R5:W-:Y:S04]  /*85090*/  STL [R1+0x49e4], R60 ;  /* 0x0049e43c01007387 */ /* 0x000be80000100800 */
[----:B------:R-:W-:Y:S01]  /*850a0*/  STL [R1+0x49e0], R2 ;  /* 0x0049e00201007387 */ /* 0x000fe20000100800 */
[----:B------:R-:W-:Y:S02]  /*850b0*/  IMAD.MOV.U32 R214, RZ, RZ, R117 ;  /* 0x000000ffffd67224 */ /* 0x000fe400078e0075 */
[----:B------:R-:W-:Y:S01]  /*850c0*/  IMAD.MOV.U32 R215, RZ, RZ, R116 ;  /* 0x000000ffffd77224 */ /* 0x000fe200078e0074 */
        /* <DEDUP_REMOVED lines=8> */
[-C--:B----4-:R-:W-:Y:S01]  /*85150*/  HMMA.1688.F32.TF32 R40, R52, R118.reuse, R224 ;  /* 0x000000763428723c */ /* 0x090fe200000810e0 */
[----:B------:R-:W-:Y:S04]  /*85160*/  STL.64 [R1+0x1f00], R80 ;  /* 0x001f005001007387 */ /* 0x000fe80000100a00 */
[----:B------:R1:W-:Y:S10]  /*85170*/  STL.64 [R1+0x1f08], R82 ;  /* 0x001f085201007387 */ /* 0x0003f40000100a00 */
[----:B------:R-:W-:Y:S04]  /*85180*/  STL.64 [R1+0x1ef0], R60 ;  /* 0x001ef03c01007387 */ /* 0x000fe80000100a00 */
[----:B------:R4:W-:Y:S01]  /*85190*/  STL.64 [R1+0x1ef8], R62 ;  /* 0x001ef83e01007387 */ /* 0x0009e20000100a00 */
[-C--:B-1----:R-:W-:Y:S03]  /*851a0*/  HMMA.1688.F32.TF32 R80, R72, R118.reuse, R220 ;  /* 0x000000764850723c */ /* 0x082fe600000810dc */
[----:B------:R-:W-:Y:S04]  /*851b0*/  STL.64 [R1+0x1ee0], R40 ;  /* 0x001ee02801007387 */ /* 0x000fe80000100a00 */
[----:B------:R1:W-:Y:S01]  /*851c0*/  STL.64 [R1+0x1ee8], R42 ;  /* 0x001ee82a01007387 */ /* 0x0003e20000100a00 */
[-C--:B----4-:R-:W-:Y:S08]  /*851d0*/  HMMA.1688.F32.TF32 R60, R56, R118.reuse, R216 ;  /* 0x00000076383c723c */ /* 0x090ff000000810d8 */
        /* <DEDUP_REMOVED lines=9> */
[-C--:B--2---:R-:W-:Y:S08]  /*85270*/  HMMA.1688.F32.TF32 R40, R4, R116.reuse, R204 ;  /* 0x000000740428723c */ /* 0x084ff000000810cc */
[-C--:B---3--:R-:W-:Y:S08]  /*85280*/  HMMA.1688.F32.TF32 R80, R8, R116.reuse, R236 ;  /* 0x000000740850723c */ /* 0x088ff000000810ec */
[----:B------:R-:W-:Y:S08]  /*85290*/  HMMA.1688.F32.TF32 R60, R12, R116, R36 ;  /* 0x000000740c3c723c */ /* 0x000ff00000081024 */
[----:B------:R-:W-:Y:S01]  /*852a0*/  IMAD.MOV.U32 R110, RZ, RZ, R40 ;  /* 0x000000ffff6e7224 */ /* 0x000fe200078e0028 */
[----:B------:R-:W-:Y:S01]  /*852b0*/  MOV R111, R41 ;  /* 0x00000029006f7202 */ /* 0x000fe20000000f00 */
[----:B------:R-:W-:-:S02]  /*852c0*/  IMAD.MOV.U32 R91, RZ, RZ, R42 ;  /* 0x000000ffff5b7224 */ /* 0x000fc400078e002a */
[----:B------:R-:W-:Y:S02]  /*852d0*/  IMAD.MOV.U32 R90, RZ, RZ, R43 ;  /* 0x000000ffff5a7224 */ /* 0x000fe400078e002b */
[-C--:B------:R-:W-:Y:S08]  /*852e0*/  HMMA.1688.F32.TF32 R40, R16, R116.reuse, R164 ;  /* 0x000000741028723c */ /* 0x080ff000000810a4 */
[-C--:B------:R-:W-:Y:S01]  /*852f0*/  HMMA.1688.F32.TF32 R36, R20, R116.reuse, R160 ;  /* 0x000000741424723c */ /* 0x080fe200000810a0 */
[----:B------:R-:W-:Y:S04]  /*85300*/  STL [R1+0x4ef0], R119 ;  /* 0x004ef07701007387 */ /* 0x000fe80000100800 */
[----:B------:R-:W-:Y:S04]  /*85310*/  STL.64 [R1+0xb70], R80 ;  /* 0x000b705001007387 */ /* 0x000fe80000100a00 */
[----:B------:R-:W-:Y:S04]  /*85320*/  STL.64 [R1+0xb78], R82 ;  /* 0x000b785201007387 */ /* 0x000fe80000100a00 */
[----:B------:R-:W-:Y:S04]  /*85330*/  STL.64 [R1+0xb50], R60 ;  /* 0x000b503c01007387 */ /* 0x000fe80000100a00 */
[----:B------:R1:W-:Y:S04]  /*85340*/  STL.64 [R1+0xb58], R62 ;  /* 0x000b583e01007387 */ /* 0x0003e80000100a00 */
[----:B------:R-:W-:Y:S04]  /*85350*/  STL.64 [R1+0xcd0], R40 ;  /* 0x000cd02801007387 */ /* 0x000fe80000100a00 */
[----:B------:R2:W-:Y:S01]  /*85360*/  STL.64 [R1+0xcd8], R42 ;  /* 0x000cd82a01007387 */ /* 0x0005e20000100a00 */
[-C--:B-1----:R-:W-:Y:S03]  /*85370*/  HMMA.1688.F32.TF32 R60, R24, R116.reuse, R156 ;  /* 0x00000074183c723c */ /* 0x082fe6000008109c */
[----:B------:R-:W-:Y:S05]  /*85380*/  STL.64 [R1+0xb20], R36 ;  /* 0x000b202401007387 */ /* 0x000fea0000100a00 */
[-C--:B--2---:R-:W-:Y:S01]  /*85390*/  HMMA.1688.F32.TF32 R40, R28, R116.reuse, R152 ;  /* 0x000000741c28723c */ /* 0x084fe20000081098 */
[----:B------:R1:W-:Y:S07]  /*853a0*/  STL.64 [R1+0xb28], R38 ;  /* 0x000b282601007387 */ /* 0x0003ee0000100a00 */
[----:B-1----:R-:W-:Y:S07]  /*853b0*/  HMMA.1688.F32.TF32 R36, R32, R116, R148 ;  /* 0x000000742024723c */ /* 0x002fee0000081094 */
[----:B------:R-:W-:Y:S04]  /*853c0*/  STL.64 [R1+0xde0], R60 ;  /* 0x000de03c01007387 */ /* 0x000fe80000100a00 */
[----:B------:R-:W-:Y:S04]  /*853d0*/  STL.64 [R1+0xde8], R62 ;  /* 0x000de83e01007387 */ /* 0x000fe80000100a00 */
[----:B------:R1:W-:Y:S04]  /*853e0*/  STL.64 [R1+0xae0], R40 ;  /* 0x000ae02801007387 */ /* 0x0003e80000100a00 */
[----:B------:R-:W-:Y:S04]  /*853f0*/  STL.64 [R1+0xae8], R42 ;  /* 0x000ae82a01007387 */ /* 0x000fe80000100a00 */
[----:B------:R-:W2:Y:S04]  /*85400*/  LDL.LU R156, [R1+0x760] ;  /* 0x00076000019c7983 */ /* 0x000ea80000300800 */
[----:B------:R-:W2:Y:S04]  /*85410*/  LDL.LU R157, [R1+0x764] ;  /* 0x00076400019d7983 */ /* 0x000ea80000300800 */
[----:B------:R-:W2:Y:S04]  /*85420*/  LDL.LU R158, [R1+0x768] ;  /* 0x00076800019e7983 */ /* 0x000ea80000300800 */
[----:B------:R-:W2:Y:S01]  /*85430*/  LDL.LU R159, [R1+0x76c] ;  /* 0x00076c00019f7983 */ /* 0x000ea20000300800 */
[----:B------:R-:W-:-:S03]  /*85440*/  IMAD.MOV.U32 R2, RZ, RZ, R36 ;  /* 0x000000ffff027224 */ /* 0x000fc600078e0024 */
[----:B------:R-:W3:Y:S01]  /*85450*/  LDL.LU R160, [R1+0x1300] ;  /* 0x0013000001a07983 */ /* 0x000ee20000300800 */
[----:B------:R-:W-:-:S03]  /*85460*/  IMAD.MOV.U32 R252, RZ, RZ, R37 ;  /* 0x000000fffffc7224 */ /* 0x000fc600078e0025 */
[----:B------:R-:W3:Y:S01]  /*85470*/  LDL.LU R161, [R1+0x1304] ;  /* 0x0013040001a17983 */ /* 0x000ee20000300800 */
[----:B-1----:R-:W-:-:S03]  /*85480*/  IMAD.MOV.U32 R40, RZ, RZ, R38 ;  /* 0x000000ffff287224 */ /* 0x002fc600078e0026 */
[----:B------:R-:W3:Y:S01]  /*85490*/  LDL.LU R162, [R1+0x1308] ;  /* 0x0013080001a27983 */ /* 0x000ee20000300800 */
[----:B------:R-:W-:-:S03]  /*854a0*/  IMAD.MOV.U32 R3, RZ, RZ, R39 ;  /* 0x000000ffff037224 */ /* 0x000fc600078e0027 */
        /* <DEDUP_REMOVED lines=62> */
[----:B------:R-:W2:Y:S01]  /*85890*/  LDL.LU R123, [R1+0x5028] ;  /* 0x00502800017b7983 */ /* 0x000ea20000300800 */
[----:B------:R-:W-:-:S02]  /*858a0*/  IMAD.MOV.U32 R152, RZ, RZ, R126 ;  /* 0x000000ffff987224 */ /* 0x000fc400078e007e */
[----:B------:R-:W-:Y:S01]  /*858b0*/  IMAD.MOV.U32 R153, RZ, RZ, R127 ;  /* 0x000000ffff997224 */ /* 0x000fe200078e007f */
[----:B------:R-:W3:Y:S04]  /*858c0*/  LDL.LU R126, [R1+0x5024] ;  /* 0x00502400017e7983 */ /* 0x000ee80000300800 */
[----:B------:R-:W3:Y:S04]  /*858d0*/  LDL.LU R127, [R1+0x5020] ;  /* 0x00502000017f7983 */ /* 0x000ee80000300800 */
[----:B------:R-:W-:Y:S04]  /*858e0*/  STL [R1+0x49fc], R3 ;  /* 0x0049fc0301007387 */ /* 0x000fe80000100800 */
[----:B------:R-:W-:Y:S04]  /*858f0*/  STL [R1+0x49f8], R252 ;  /* 0x0049f8fc01007387 */ /* 0x000fe80000100800 */
[----:B------:R-:W-:Y:S04]  /*85900*/  STL [R1+0x49f4], R2 ;  /* 0x0049f40201007387 */ /* 0x000fe80000100800 */
[----:B------:R2:W-:Y:S01]  /*85910*/  STL [R1+0x49f0], R40 ;  /* 0x0049f02801007387 */ /* 0x0005e20000100800 */
[----:B------:R-:W-:Y:S01]  /*85920*/  IMAD.MOV.U32 R154, RZ, RZ, R121 ;  /* 0x000000ffff9a7224 */ /* 0x000fe200078e0079 */
[----:B------:R-:W-:Y:S01]  /*85930*/  MOV R155, R120 ;  /* 0x00000078009b7202 */ /* 0x000fe20000000f00 */
        /* <DEDUP_REMOVED lines=25> */
[----:B------:R5:W-:Y:S02]  /*85ad0*/  STL.64 [R1+0x1e18], R62 ;  /* 0x001e183e01007387 */ /* 0x000be40000100a00 */
[-C--:B------:R-:W-:Y:S08]  /*85ae0*/  HMMA.1688.F32.TF32 R92, R8, R120.reuse, R212 ;  /* 0x00000078085c723c */ /* 0x080ff000000810d4 */
[----:B-----5:R-:W-:Y:S08]  /*85af0*/  HMMA.1688.F32.TF32 R60, R16, R120, R236 ;  /* 0x00000078103c723c */ /* 0x020ff000000810ec */
[----:B------:R-:W-:-:S02]  /*85b00*/  IMAD.MOV.U32 R86, RZ, RZ, R40 ;  /* 0x000000ffff567224 */ /* 0x000fc400078e0028 */
[----:B------:R-:W-:Y:S02]  /*85b10*/  IMAD.MOV.U32 R87, RZ, RZ, R41 ;  /* 0x000000ffff577224 */ /* 0x000fe400078e0029 */
[----:B------:R-:W-:Y:S02]  /*85b20*/  IMAD.MOV.U32 R82, RZ, RZ, R42 ;  /* 0x000000ffff527224 */ /* 0x000fe400078e002a */
[----:B------:R-:W-:Y:S02]  /*85b30*/  IMAD.MOV.U32 R83, RZ, RZ, R43 ;  /* 0x000000ffff537224 */ /* 0x000fe400078e002b */
[-C--:B------:R-:W-:Y:S08]  /*85b40*/  HMMA.1688.F32.TF32 R40, R12, R120.reuse, R204 ;  /* 0x000000780c28723c */ /* 0x080ff000000810cc */
[-C--:B----4-:R-:W-:Y:S01]  /*85b50*/  HMMA.1688.F32.TF32 R36, R20, R120.reuse, R36 ;  /* 0x000000781424723c */ /* 0x090fe20000081024 */
[----:B------:R-:W-:Y:S04]  /*85b60*/  STL.64 [R1+0xaa0], R92 ;  /* 0x000aa05c01007387 */ /* 0x000fe80000100a00 */
[----:B------:R-:W-:Y:S10]  /*85b70*/  STL.64 [R1+0xaa8], R94 ;  /* 0x000aa85e01007387 */ /* 0x000ff40000100a00 */
[----:B------:R-:W-:Y:S04]  /*85b80*/  STL.64 [R1+0xa90], R40 ;  /* 0x000a902801007387 */ /* 0x000fe80000100a00 */
[----:B------:R1:W-:Y:S04]  /*85b90*/  STL.64 [R1+0xa98], R42 ;  /* 0x000a982a01007387 */ /* 0x0003e80000100a00 */
[----:B------:R-:W-:Y:S04]  /*85ba0*/  STL.64 [R1+0xbb0], R60 ;  /* 0x000bb03c01007387 */ /* 0x000fe80000100a00 */
[----:B------:R3:W-:Y:S01]  /*85bb0*/  STL.64 [R1+0xbb8], R62 ;  /* 0x000bb83e01007387 */ /* 0x0007e20000100a00 */
[-C--:B-1----:R-:W-:Y:S03]  /*85bc0*/  HMMA.1688.F32.TF32 R40, R24, R120.reuse, R164 ;  /* 0x000000781828723c */ /* 0x082fe600000810a4 */
[----:B------:R-:W-:Y:S04]  /*85bd0*/  STL.64 [R1+0xa80], R36 ;  /* 0x000a802401007387 */ /* 0x000fe80000100a00 */
[----:B------:R1:W-:Y:S01]  /*85be0*/  STL.64 [R1+0xa88], R38 ;  /* 0x000a882601007387 */ /* 0x0003e20000100a00 */
[-C--:B---3--:R-:W-:Y:S08]  /*85bf0*/  HMMA.1688.F32.TF32 R60, R28, R120.reuse, R160 ;  /* 0x000000781c3c723c */ /* 0x088ff000000810a0 */
[----:B-1----:R-:W-:Y:S07]  /*85c00*/  HMMA.1688.F32.TF32 R36, R32, R120, R156 ;  /* 0x000000782024723c */ /* 0x002fee000008109c */
[----:B------:R1:W-:Y:S04]  /*85c10*/  STL.64 [R1+0xd10], R40 ;  /* 0x000d102801007387 */ /* 0x0003e80000100a00 */
[----:B------:R-:W-:Y:S04]  /*85c20*/  STL.64 [R1+0xd18], R42 ;  /* 0x000d182a01007387 */ /* 0x000fe80000100a00 */
[----:B------:R2:W-:Y:S04]  /*85c30*/  STL.64 [R1+0xa70], R60 ;  /* 0x000a703c01007387 */ /* 0x0005e80000100a00 */
[----:B------:R-:W-:Y:S05]  /*85c40*/  STL.64 [R1+0xa78], R62 ;  /* 0x000a783e01007387 */ /* 0x000fea0000100a00 */
[----:B-1----:R-:W-:-:S02]  /*85c50*/  IMAD.MOV.U32 R41, RZ, RZ, R37 ;  /* 0x000000ffff297224 */ /* 0x002fc400078e0025 */
[----:B--2---:R-:W-:Y:S02]  /*85c60*/  IMAD.MOV.U32 R60, RZ, RZ, R39 ;  /* 0x000000ffff3c7224 */ /* 0x004fe400078e0027 */
[----:B------:R-:W-:Y:S02]  /*85c70*/  IMAD.MOV.U32 R61, RZ, RZ, R38 ;  /* 0x000000ffff3d7224 */ /* 0x000fe400078e0026 */
[----:B------:R-:W-:Y:S01]  /*85c80*/  IMAD.MOV.U32 R40, RZ, RZ, R36 ;  /* 0x000000ffff287224 */ /* 0x000fe200078e0024 */
[----:B------:R-:W-:Y:S04]  /*85c90*/  STL [R1+0x4a0c], R60 ;  /* 0x004a0c3c01007387 */ /* 0x000fe80000100800 */
[----:B------:R-:W-:Y:S04]  /*85ca0*/  STL [R1+0x4a08], R61 ;  /* 0x004a083d01007387 */ /* 0x000fe80000100800 */
[----:B------:R-:W-:Y:S01]  /*85cb0*/  STL [R1+0x4a04], R41 ;  /* 0x004a042901007387 */ /* 0x000fe20000100800 */
[-C--:B------:R-:W-:Y:S03]  /*85cc0*/  HMMA.1688.F32.TF32 R36, R64, R126.reuse, R148 ;  /* 0x0000007e4024723c */ /* 0x080fe60000081094 */
[----:B------:R1:W-:Y:S05]  /*85cd0*/  STL [R1+0x4a00], R40 ;  /* 0x004a002801007387 */ /* 0x0003ea0000100800 */
[----:B-1----:R-:W-:Y:S01]  /*85ce0*/  HMMA.1688.F32.TF32 R40, R44, R126, R152 ;  /* 0x0000007e2c28723c */ /* 0x002fe20000081098 */
[----:B------:R-:W2:Y:S11]  /*85cf0*/  LDL.LU R152, [R1+0x580] ;  /* 0x0005800001987983 */ /* 0x000eb60000300800 */
[----:B------:R-:W-:Y:S11]  /*85d00*/  @!UPT UIADD3 URZ, URZ, URZ, URZ ;  /* 0x0000003f3f3ff290 */ /* 0x000ff6000fffe03f */
[----:B------:R-:W-:Y:S04]  /*85d10*/  STL.64 [R1+0x1d80], R40 ;  /* 0x001d802801007387 */ /* 0x000fe80000100a00 */
[----:B------:R-:W-:Y:S04]  /*85d20*/  STL.64 [R1+0x1d88], R42 ;  /* 0x001d882a01007387 */ /* 0x000fe80000100a00 */
[----:B------:R1:W-:Y:S04]  /*85d30*/  STL.64 [R1+0x1d70], R36 ;  /* 0x001d702401007387 */ /* 0x0003e80000100a00 */
[----:B------:R3:W-:Y:S04]  /*85d40*/  STL.64 [R1+0x1d78], R38 ;  /* 0x001d782601007387 */ /* 0x0007e80000100a00 */
[----:B------:R-:W2:Y:S04]  /*85d50*/  LDL.LU R153, [R1+0x584] ;  /* 0x0005840001997983 */ /* 0x000ea80000300800 */
[----:B------:R-:W2:Y:S04]  /*85d60*/  LDL.LU R154, [R1+0x588] ;  /* 0x00058800019a7983 */ /* 0x000ea80000300800 */
[----:B------:R-:W2:Y:S04]  /*85d70*/  LDL.LU R155, [R1+0x58c] ;  /* 0x00058c00019b7983 */ /* 0x000ea80000300800 */
[----:B-1----:R-:W4:Y:S04]  /*85d80*/  LDL.LU R36, [R1+0x1310] ;  /* 0x0013100001247983 */ /* 0x002f280000300800 */
[----:B------:R-:W4:Y:S04]  /*85d90*/  LDL.LU R37, [R1+0x1314] ;  /* 0x0013140001257983 */ /* 0x000f280000300800 */
[----:B---3--:R-:W4:Y:S04]  /*85da0*/  LDL.LU R38, [R1+0x1318] ;  /* 0x0013180001267983 */ /* 0x008f280000300800 */
        /* <DEDUP_REMOVED lines=65> */
[----:B------:R-:W-:Y:S01]  /*861c0*/  IMAD.MOV.U32 R150, RZ, RZ, R125 ;  /* 0x000000ffff967224 */ /* 0x000fe200078e007d */
[----:B------:R-:W-:Y:S01]  /*861d0*/  MOV R151, R124 ;  /* 0x0000007c00977202 */ /* 0x000fe20000000f00 */
[-C--:B--2---:R-:W-:Y:S08]  /*861e0*/  HMMA.1688.F32.TF32 R40, R68, R126.reuse, R240 ;  /* 0x0000007e4428723c */ /* 0x084ff000000810f0 */
[-C--:B---3--:R-:W-:Y:S08]  /*861f0*/  HMMA.1688.F32.TF32 R92, R48, R126.reuse, R196 ;  /* 0x0000007e305c723c */ /* 0x088ff000000810c4 */
[-C--:B----4-:R-:W-:Y:S11]  /*86200*/  HMMA.1688.F32.TF32 R60, R52, R126.reuse, R244 ;  /* 0x0000007e343c723c */ /* 0x090ff600000810f4 */
[----:B------:R-:W-:Y:S04]  /*86210*/  @!UPT UIADD3 URZ, URZ, URZ, URZ ;  /* 0x0000003f3f3ff290 */ /* 0x000fe8000fffe03f */
        /* <DEDUP_REMOVED lines=9> */
[----:B------:R-:W5:Y:S06]  /*862b0*/  LDSM.16.M88.4 R124, [R0+0xb000] ;  /* 0x00b00000007c783b */ /* 0x000f6c0000000200 */
[----:B------:R-:W-:Y:S04]  /*862c0*/  STL.64 [R1+0x1c80], R92 ;  /* 0x001c805c01007387 */ /* 0x000fe80000100a00 */
[----:B------:R-:W-:Y:S04]  /*862d0*/  STL.64 [R1+0x1c88], R94 ;  /* 0x001c885e01007387 */ /* 0x000fe80000100a00 */
[----:B------:R-:W-:Y:S04]  /*862e0*/  STL.64 [R1+0x1c70], R40 ;  /* 0x001c702801007387 */ /* 0x000fe80000100a00 */
[----:B------:R5:W-:Y:S02]  /*862f0*/  STL.64 [R1+0x1c78], R42 ;  /* 0x001c782a01007387 */ /* 0x000be40000100a00 */
[-C--:B-----5:R-:W-:Y:S02]  /*86300*/  HMMA.1688.F32.TF32 R40, R4, R124.reuse, R224 ;  /* 0x0000007c0428723c */ /* 0x0a0fe400000810e0 */
[----:B------:R-:W-:Y:S04]  /*86310*/  STL.64 [R1+0x1bd0], R60 ;  /* 0x001bd03c01007387 */ /* 0x000fe80000100a00 */
[----:B------:R1:W-:Y:S02]  /*86320*/  STL.64 [R1+0x1bd8], R62 ;  /* 0x001bd83e01007387 */ /* 0x0003e40000100a00 */
[-C--:B------:R-:W-:Y:S08]  /*86330*/  HMMA.1688.F32.TF32 R92, R8, R124.reuse, R220 ;  /* 0x0000007c085c723c */ /* 0x080ff000000810dc */
[----:B-1----:R-:W-:Y:S08]  /*86340*/  HMMA.1688.F32.TF32 R60, R12, R124, R216 ;  /* 0x0000007c0c3c723c */ /* 0x002ff000000810d8 */
[----:B------:R-:W-:-:S02]  /*86350*/  IMAD.MOV.U32 R103, RZ, RZ, R40 ;  /* 0x000000ffff677224 */ /* 0x000fc400078e0028 */
[----:B------:R-:W-:Y:S02]  /*86360*/  IMAD.MOV.U32 R102, RZ, RZ, R41 ;  /* 0x000000ffff667224 */ /* 0x000fe400078e0029 */
[----:B------:R-:W-:Y:S02]  /*86370*/  IMAD.MOV.U32 R99, RZ, RZ, R42 ;  /* 0x000000ffff637224 */ /* 0x000fe400078e002a */
[----:B------:R-:W-:Y:S02]  /*86380*/  IMAD.MOV.U32 R98, RZ, RZ, R43 ;  /* 0x000000ffff627224 */ /* 0x000fe400078e002b */
[-C--:B------:R-:W-:Y:S01]  /*86390*/  HMMA.1688.F32.TF32 R40, R16, R124.reuse, R212 ;  /* 0x0000007c1028723c */ /* 0x080fe200000810d4 */
[----:B------:R-:W-:Y:S04]  /*863a0*/  STL.64 [R1+0x9c0], R92 ;  /* 0x0009c05c01007387 */ /* 0x000fe80000100a00 */
[----:B------:R-:W-:Y:S04]  /*863b0*/  STL.64 [R1+0x9c8], R94 ;  /* 0x0009c85e01007387 */ /* 0x000fe80000100a00 */
[----:B------:R-:W-:Y:S04]  /*863c0*/  STL.64 [R1+0x9b0], R60 ;  /* 0x0009b03c01007387 */ /* 0x000fe80000100a00 */
[----:B------:R-:W-:Y:S10]  /*863d0*/  STL.64 [R1+0x9b8], R62 ;  /* 0x0009b83e01007387 */ /* 0x000ff40000100a00 */
[----:B------:R-:W-:Y:S04]  /*863e0*/  STL.64 [R1+0x9a0], R40 ;  /* 0x0009a02801007387 */ /* 0x000fe80000100a00 */
[----:B------:R1:W-:Y:S02]  /*863f0*/  STL.64 [R1+0x9a8], R42 ;  /* 0x0009a82a01007387 */ /* 0x0003e40000100a00 */
[-C--:B-1----:R-:W-:Y:S08]  /*86400*/  HMMA.1688.F32.TF32 R40, R28, R124.reuse, R36 ;  /* 0x0000007c1c28723c */ /* 0x082ff00000081024 */
[-C--:B------:R-:W-:Y:S08]  /*86410*/  HMMA.1688.F32.TF32 R36, R32, R124.reuse, R164 ;  /* 0x0000007c2024723c */ /* 0x080ff000000810a4 */
[-C--:B------:R-:W-:Y:S08]  /*86420*/  HMMA.1688.F32.TF32 R92, R20, R124.reuse, R204 ;  /* 0x0000007c145c723c */ /* 0x080ff000000810cc */
[----:B------:R-:W-:Y:S08]  /*86430*/  HMMA.1688.F32.TF32 R60, R24, R124, R236 ;  /* 0x0000007c183c723c */ /* 0x000ff000000810ec */
        /* <DEDUP_REMOVED lines=8> */
[----:B------:R1:W-:Y:S04]  /*864c0*/  STL.64 [R1+0xbd8], R62 ;  /* 0x000bd83e01007387 */ /* 0x0003e80000100a00 */
[----:B------:R-:W-:Y:S04]  /*864d0*/  STL.64 [R1+0x980], R40 ;  /* 0x0009802801007387 */ /* 0x000fe80000100a00 */
[----:B------:R2:W-:Y:S04]  /*864e0*/  STL.64 [R1+0x988], R42 ;  /* 0x0009882a01007387 */ /* 0x0005e80000100a00 */
[----:B------:R-:W-:Y:S01]  /*864f0*/  STL [R1+0x4a1c], R120 ;  /* 0x004a1c7801007387 */ /* 0x000fe20000100800 */
[-C--:B-1----:R-:W-:Y:S03]  /*86500*/  HMMA.1688.F32.TF32 R60, R64, R130.reuse, R156 ;  /* 0x00000082403c723c */ /* 0x082fe6000008109c */
[----:B------:R-:W-:Y:S04]  /*86510*/  STL [R1+0x4a18], R121 ;  /* 0x004a187901007387 */ /* 0x000fe80000100800 */
[----:B------:R-:W-:Y:S01]  /*86520*/  STL [R1+0x4a14], R124 ;  /* 0x004a147c01007387 */ /* 0x000fe20000100800 */
[-C--:B--2---:R-:W-:Y:S03]  /*86530*/  HMMA.1688.F32.TF32 R40, R48, R130.reuse, R152 ;  /* 0x000000823028723c */ /* 0x084fe60000081098 */
[----:B------:R-:W-:Y:S04]  /*86540*/  STL [R1+0x4a10], R125 ;  /* 0x004a107d01007387 */ /* 0x000fe80000100800 */
[----:B------:R-:W-:Y:S04]  /*86550*/  STL.64 [R1+0x1a40], R36 ;  /* 0x001a402401007387 */ /* 0x000fe80000100a00 */
[----:B------:R1:W-:Y:S02]  /*86560*/  STL.64 [R1+0x1a48], R38 ;  /* 0x001a482601007387 */ /* 0x0003e40000100a00 */
[----:B-1----:R-:W-:Y:S02]  /*86570*/  HMMA.1688.F32.TF32 R36, R68, R130, R148 ;  /* 0x000000824424723c */ /* 0x002fe40000081094 */
[----:B------:R-:W-:Y:S04]  /*86580*/  STL.64 [R1+0x1a30], R60 ;  /* 0x001a303c01007387 */ /* 0x000fe80000100a00 */
[----:B------:R-:W-:Y:S04]  /*86590*/  STL.64 [R1+0x1a38], R62 ;  /* 0x001a383e01007387 */ /* 0x000fe80000100a00 */
[----:B------:R-:W2:Y:S04]  /*865a0*/  LDL.LU R152, [R1+0x5e0] ;  /* 0x0005e00001987983 */ /* 0x000ea80000300800 */
[----:B------:R-:W-:Y:S04]  /*865b0*/  STL.64 [R1+0x1a20], R40 ;  /* 0x001a202801007387 */ /* 0x000fe80000100a00 */
[----:B------:R-:W-:Y:S05]  /*865c0*/  STL.64 [R1+0x1a28], R42 ;  /* 0x001a282a01007387 */ /* 0x000fea0000100a00 */
        /* <DEDUP_REMOVED lines=65> */
[----:B------:R-:W-:-:S03]  /*869e0*/  IMAD.MOV.U32 R148, RZ, RZ, R134 ;  /* 0x000000ffff947224 */ /* 0x000fc600078e0086 */
[----:B------:R-:W3:Y:S01]  /*869f0*/  LDL.LU R164, [R1+0x610] ;  /* 0x0006100001a47983 */ /* 0x000ee20000300800 */
[----:B------:R-:W-:-:S03]  /*86a00*/  IMAD.MOV.U32 R149, RZ, RZ, R135 ;  /* 0x000000ffff957224 */ /* 0x000fc600078e0087 */
[----:B------:R-:W3:Y:S04]  /*86a10*/  LDL.LU R165, [R1+0x614] ;  /* 0x0006140001a57983 */ /* 0x000ee80000300800 */
[----:B------:R-:W3:Y:S04]  /*86a20*/  LDL.LU R166, [R1+0x618] ;  /* 0x0006180001a67983 */ /* 0x000ee80000300800 */
[----:B------:R-:W3:Y:S04]  /*86a30*/  LDL.LU R167, [R1+0x61c] ;  /* 0x00061c0001a77983 */ /* 0x000ee80000300800 */
[----:B------:R-:W3:Y:S04]  /*86a40*/  LDL.LU R134, [R1+0x5014] ;  /* 0x0050140001867983 */ /* 0x000ee80000300800 */
[----:B------:R-:W3:Y:S01]  /*86a50*/  LDL.LU R135, [R1+0x5010] ;  /* 0x0050100001877983 */ /* 0x000ee20000300800 */
[----:B------:R-:W-:Y:S01]  /*86a60*/  IMAD.MOV.U32 R150, RZ, RZ, R129 ;  /* 0x000000ffff967224 */ /* 0x000fe200078e0081 */
[----:B------:R-:W-:Y:S01]  /*86a70*/  MOV R151, R128 ;  /* 0x0000008000977202 */ /* 0x000fe20000000f00 */
[-C--:B--2---:R-:W-:Y:S08]  /*86a80*/  HMMA.1688.F32.TF32 R60, R52, R130.reuse, R196 ;  /* 0x00000082343c723c */ /* 0x084ff000000810c4 */
[-C--:B------:R-:W-:Y:S08]  /*86a90*/  HMMA.1688.F32.TF32 R92, R72, R130.reuse, R240 ;  /* 0x00000082485c723c */ /* 0x080ff000000810f0 */
[-C--:B----4-:R-:W-:Y:S07]  /*86aa0*/  HMMA.1688.F32.TF32 R40, R56, R130.reuse, R244 ;  /* 0x000000823828723c */ /* 0x090fee00000810f4 */
[----:B------:R-:W-:Y:S04]  /*86ab0*/  STL.64 [R1+0x1a00], R60 ;  /* 0x001a003c01007387 */ /* 0x000fe80000100a00 */
[----:B------:R1:W-:Y:S02]  /*86ac0*/  STL.64 [R1+0x1a08], R62 ;  /* 0x001a083e01007387 */ /* 0x0003e40000100a00 */
[----:B-1----:R-:W-:Y:S02]  /*86ad0*/  HMMA.1688.F32.TF32 R60, R76, R130, R248 ;  /* 0x000000824c3c723c */ /* 0x002fe400000810f8 */
[----:B------:R-:W1:Y:S04]  /*86ae0*/  LDSM.16.M88.4 R128, [R0+0xb400] ;  /* 0x00b400000080783b */ /* 0x000e680000000200 */
[----:B------:R-:W-:Y:S04]  /*86af0*/  STL.64 [R1+0x19e0], R92 ;  /* 0x0019e05c01007387 */ /* 0x000fe80000100a00 */
[----:B------:R-:W-:Y:S04]  /*86b00*/  STL.64 [R1+0x19e8], R94 ;  /* 0x0019e85e01007387 */ /* 0x000fe80000100a00 */
[----:B------:R-:W-:Y:S04]  /*86b10*/  STL.64 [R1+0x19d0], R40 ;  /* 0x0019d02801007387 */ /* 0x000fe80000100a00 */
[----:B------:R1:W-:Y:S02]  /*86b20*/  STL.64 [R1+0x19d8], R42 ;  /* 0x0019d82a01007387 */ /* 0x0003e40000100a00 */
[-C--:B-1----:R-:W-:Y:S03]  /*86b30*/  HMMA.1688.F32.TF32 R40, R4, R128.reuse, R232 ;  /* 0x000000800428723c */ /* 0x082fe600000810e8 */
[----:B------:R-:W-:Y:S11]  /*86b40*/  STL.64 [R1+0x1980], R60 ;  /* 0x0019803c01007387 */ /* 0x000ff60000100a00 */
[----:B------:R-:W-:Y:S10]  /*86b50*/  @!UPT UIADD3 URZ, URZ, URZ, URZ ;  /* 0x0000003f3f3ff290 */ /* 0x000ff4000fffe03f */
[----:B------:R-:W-:Y:S02]  /*86b60*/  IMAD.MOV.U32 R94, RZ, RZ, R40 ;  /* 0x000000ffff5e7224 */ /* 0x000fe400078e0028 */
[----:B------:R-:W-:Y:S02]  /*86b70*/  IMAD.MOV.U32 R95, RZ, RZ, R41 ;  /* 0x000000ffff5f7224 */ /* 0x000fe400078e0029 */
[----:B------:R-:W-:Y:S02]  /*86b80*/  IMAD.MOV.U32 R114, RZ, RZ, R42 ;  /* 0x000000ffff727224 */ /* 0x000fe400078e002a */
[----:B------:R-:W-:Y:S02]  /*86b90*/  IMAD.MOV.U32 R115, RZ, RZ, R43 ;  /* 0x000000ffff737224 */ /* 0x000fe400078e002b */
[-C--:B-----5:R-:W-:Y:S01]  /*86ba0*/  HMMA.1688.F32.TF32 R40, R8, R128.reuse, R228 ;  /* 0x000000800828723c */ /* 0x0a0fe200000810e4 */
[----:B------:R1:W-:Y:S07]  /*86bb0*/  STL.64 [R1+0x1988], R62 ;  /* 0x0019883e01007387 */ /* 0x0003ee0000100a00 */
[-C--:B------:R-:W-:Y:S08]  /*86bc0*/  HMMA.1688.F32.TF32 R104, R12, R128.reuse, R224 ;  /* 0x000000800c68723c */ /* 0x080ff000000810e0 */
[-C--:B-1----:R-:W-:Y:S07]  /*86bd0*/  HMMA.1688.F32.TF32 R60, R16, R128.reuse, R220 ;  /* 0x00000080103c723c */ /* 0x082fee00000810dc */
        /* <DEDUP_REMOVED lines=11> */
[----:B-1----:R-:W-:Y:S06]  /*86c90*/  HMMA.1688.F32.TF32 R40, R32, R128, R236 ;  /* 0x000000802028723c */ /* 0x002fec00000810ec */
[----:B------:R-:W-:Y:S04]  /*86ca0*/  STL.64 [R1+0xa60], R104 ;  /* 0x000a606801007387 */ /* 0x000fe80000100a00 */
[----:B------:R-:W-:Y:S05]  /*86cb0*/  STL.64 [R1+0xa68], R106 ;  /* 0x000a686a01007387 */ /* 0x000fea0000100a00 */
[----:B------:R-:W-:Y:S04]  /*86cc0*/  STL.64 [R1+0x8a0], R60 ;  /* 0x0008a03c01007387 */ /* 0x000fe80000100a00 */
[----:B------:R3:W-:Y:S02]  /*86cd0*/  STL.64 [R1+0x8a8], R62 ;  /* 0x0008a83e01007387 */ /* 0x0007e40000100a00 */
[----:B---3--:R-:W-:Y:S03]  /*86ce0*/  HMMA.1688.F32.TF32 R60, R44, R134, R36 ;  /* 0x000000862c3c723c */ /* 0x008fe60000081024 */
[----:B------:R-:W-:-:S02]  /*86cf0*/  IMAD.MOV.U32 R252, RZ, RZ, R40 ;  /* 0x000000fffffc7224 */ /* 0x000fc400078e0028 */
[----:B------:R-:W-:Y:S02]  /*86d00*/  IMAD.MOV.U32 R2, RZ, RZ, R41 ;  /* 0x000000ffff027224 */ /* 0x000fe400078e0029 */
[----:B------:R-:W-:Y:S02]  /*86d10*/  IMAD.MOV.U32 R129, RZ, RZ, R42 ;  /* 0x000000ffff817224 */ /* 0x000fe400078e002a */
[----:B------:R-:W-:Y:S02]  /*86d20*/  IMAD.MOV.U32 R128, RZ, RZ, R43 ;  /* 0x000000ffff807224 */ /* 0x000fe400078e002b */
[-C--:B------:R-:W-:Y:S08]  /*86d30*/  HMMA.1688.F32.TF32 R40, R64, R134.reuse, R164 ;  /* 0x000000864028723c */ /* 0x080ff000000810a4 */
[-C--:B------:R-:W-:Y:S01]  /*86d40*/  HMMA.1688.F32.TF32 R36, R48, R134.reuse, R160 ;  /* 0x000000863024723c */ /* 0x080fe200000810a0 */
        /* <DEDUP_REMOVED lines=94> */
[----:B---3--:R-:W-:Y:S01]  /*87330*/  HMMA.1688.F32.TF32 R40, R56, R134, R196 ;  /* 0x000000863828723c */ /* 0x008fe200000810c4 */
[----:B------:R-:W4:Y:S11]  /*87340*/  LDSM.16.M88.4 R132, [R0+0xb800] ;  /* 0x00b800000084783b */ /* 0x000f360000000200 */
[----:B------:R-:W-:Y:S11]  /*87350*/  @!UPT UIADD3 URZ, URZ, URZ, URZ ;  /* 0x0000003f3f3ff290 */ /* 0x000ff6000fffe03f */
[----:B------:R-:W-:Y:S04]  /*87360*/  STL.64 [R1+0x18d0], R40 ;  /* 0x0018d02801007387 */ /* 0x000fe80000100a00 */
[----:B------:R4:W-:Y:S04]  /*87370*/  STL.64 [R1+0x18d8], R42 ;  /* 0x0018d82a01007387 */ /* 0x0009e80000100a00 */
[----:B------:R-:W-:Y:S04]  /*87380*/  STL.64 [R1+0x1820], R60 ;  /* 0x0018203c01007387 */ /* 0x000fe80000100a00 */
[----:B------:R1:W-:Y:S01]  /*87390*/  STL.64 [R1+0x1828], R62 ;  /* 0x0018283e01007387 */ /* 0x0003e20000100a00 */
[-C--:B----4-:R-:W-:Y:S08]  /*873a0*/  HMMA.1688.F32.TF32 R40, R4, R132.reuse, R244 ;  /* 0x000000840428723c */ /* 0x090ff000000810f4 */
[-C--:B-1----:R-:W-:Y:S08]  /*873b0*/  HMMA.1688.F32.TF32 R60, R8, R132.reuse, R248 ;  /* 0x00000084083c723c */ /* 0x082ff000000810f8 */
[----:B-----5:R-:W-:Y:S08]  /*873c0*/  HMMA.1688.F32.TF32 R196, R16, R132, R228 ;  /* 0x0000008410c4723c */ /* 0x020ff000000810e4 */
[----:B------:R-:W-:-:S02]  /*873d0*/  IMAD.MOV.U32 R118, RZ, RZ, R40 ;  /* 0x000000ffff767224 */ /* 0x000fc400078e0028 */
[----:B------:R-:W-:Y:S02]  /*873e0*/  IMAD.MOV.U32 R119, RZ, RZ, R41 ;  /* 0x000000ffff777224 */ /* 0x000fe400078e0029 */
[----:B------:R-:W-:Y:S02]  /*873f0*/  IMAD.MOV.U32 R107, RZ, RZ, R42 ;  /* 0x000000ffff6b7224 */ /* 0x000fe400078e002a */
[----:B------:R-:W-:Y:S02]  /*87400*/  IMAD.MOV.U32 R106, RZ, RZ, R43 ;  /* 0x000000ffff6a7224 */ /* 0x000fe400078e002b */
[-C--:B------:R-:W-:Y:S01]  /*87410*/  HMMA.1688.F32.TF32 R40, R12, R132.reuse, R232 ;  /* 0x000000840c28723c */ /* 0x080fe200000810e8 */
[----:B------:R-:W-:Y:S04]  /*87420*/  STL.64 [R1+0x870], R60 ;  /* 0x0008703c01007387 */ /* 0x000fe80000100a00 */
[----:B------:R1:W-:Y:S03]  /*87430*/  STL.64 [R1+0x878], R62 ;  /* 0x0008783e01007387 */ /* 0x0003e60000100a00 */
[-C--:B-1----:R-:W-:Y:S11]  /*87440*/  HMMA.1688.F32.TF32 R60, R20, R132.reuse, R224 ;  /* 0x00000084143c723c */ /* 0x082ff600000810e0 */
        /* <DEDUP_REMOVED lines=9> */
[----:B-1----:R-:W-:Y:S07]  /*874e0*/  HMMA.1688.F32.TF32 R60, R32, R132, R212 ;  /* 0x00000084203c723c */ /* 0x002fee00000810d4 */
[----:B------:R1:W-:Y:S04]  /*874f0*/  STL.64 [R1+0x830], R40 ;  /* 0x0008302801007387 */ /* 0x0003e80000100a00 */
[----:B------:R-:W-:Y:S04]  /*87500*/  STL.64 [R1+0x838], R42 ;  /* 0x0008382a01007387 */ /* 0x000fe80000100a00 */
[----:B------:R-:W-:Y:S04]  /*87510*/  STL.64 [R1+0x820], R196 ;  /* 0x000820c401007387 */ /* 0x000fe80000100a00 */
[----:B------:R-:W-:Y:S05]  /*87520*/  STL.64 [R1+0x828], R198 ;  /* 0x000828c601007387 */ /* 0x000fea0000100a00 */
[----:B------:R-:W-:-:S02]  /*87530*/  IMAD.MOV.U32 R132, RZ, RZ, R63 ;  /* 0x000000ffff847224 */ /* 0x000fc400078e003f */
[----:B------:R-:W-:Y:S02]  /*87540*/  IMAD.MOV.U32 R133, RZ, RZ, R62 ;  /* 0x000000ffff857224 */ /* 0x000fe400078e003e */
[----:B------:R-:W-:Y:S02]  /*87550*/  IMAD.MOV.U32 R3, RZ, RZ, R61 ;  /* 0x000000ffff037224 */ /* 0x000fe400078e003d */
[----:B-1----:R-:W-:Y:S01]  /*87560*/  IMAD.MOV.U32 R40, RZ, RZ, R60 ;  /* 0x000000ffff287224 */ /* 0x002fe200078e003c */
[----:B------:R-:W-:Y:S04]  /*87570*/  STL [R1+0x4ab0], R132 ;  /* 0x004ab08401007387 */ /* 0x000fe80000100800 */
[----:B------:R-:W-:Y:S04]  /*87580*/  STL [R1+0x4aac], R133 ;  /* 0x004aac8501007387 */ /* 0x000fe80000100800 */
[----:B------:R-:W-:Y:S04]  /*87590*/  STL [R1+0x4aa8], R3 ;  /* 0x004aa80301007387 */ /* 0x000fe80000100800 */
[----:B------:R1:W-:Y:S02]  /*875a0*/  STL [R1+0x4aa4], R40 ;  /* 0x004aa42801007387 */ /* 0x0003e40000100800 */
[-C--:B-1----:R-:W-:Y:S08]  /*875b0*/  HMMA.1688.F32.TF32 R40, R44, R138.reuse, R204 ;  /* 0x0000008a2c28723c */ /* 0x082ff000000810cc */
[-C--:B------:R-:W-:Y:S08]  /*875c0*/  HMMA.1688.F32.TF32 R196, R64, R138.reuse, R236 ;  /* 0x0000008a40c4723c */ /* 0x080ff000000810ec */
[-C--:B------:R-:W-:Y:S07]  /*875d0*/  HMMA.1688.F32.TF32 R60, R48, R138.reuse, R36 ;  /* 0x0000008a303c723c */ /* 0x080fee0000081024 */
[----:B------:R-:W-:Y:S01]  /*875e0*/  STL.64 [R1+0x18a0], R40 ;  /* 0x0018a02801007387 */ /* 0x000fe20000100a00 */
[-C--:B------:R-:W-:Y:S03]  /*875f0*/  HMMA.1688.F32.TF32 R36, R52, R138.reuse, R160 ;  /* 0x0000008a3424723c */ /* 0x080fe600000810a0 */
[----:B------:R1:W-:Y:S05]  /*87600*/  STL.64 [R1+0x18a8], R42 ;  /* 0x0018a82a01007387 */ /* 0x0003ea0000100a00 */
        /* <DEDUP_REMOVED lines=28> */
[----:B------:R-:W1:Y:S04]  /*877d0*/  LDL.LU R143, [R1+0x5004] ;  /* 0x00500400018f7983 */ /* 0x000e680000300800 */
        /* <DEDUP_REMOVED lines=57> */
[----:B-1----:R-:W-:-:S02]  /*87b70*/  IMAD.MOV.U32 R37, RZ, RZ, R143 ;  /* 0x000000ffff257224 */ /* 0x002fc400078e008f */
[----:B-----5:R-:W-:Y:S02]  /*87b80*/  IMAD.MOV.U32 R36, RZ, RZ, R142 ;  /* 0x000000ffff247224 */ /* 0x020fe400078e008e */
[----:B------:R-:W5:Y:S04]  /*87b90*/  LDL.LU R142, [R1+0x4ffc] ;  /* 0x004ffc00018e7983 */ /* 0x000f680000300800 */
[----:B------:R-:W5:Y:S04]  /*87ba0*/  LDL.LU R143, [R1+0x4ff8] ;  /* 0x004ff800018f7983 */ /* 0x000f680000300800 */
[----:B------:R-:W5:Y:S04]  /*87bb0*/  LDL.LU R156, [R1+0x28b0] ;  /* 0x0028b000019c7983 */ /* 0x000f680000300800 */
[----:B------:R-:W5:Y:S04]  /*87bc0*/  LDL.LU R157, [R1+0x28b4] ;  /* 0x0028b400019d7983 */ /* 0x000f680000300800 */
[----:B------:R-:W5:Y:S04]  /*87bd0*/  LDL.LU R158, [R1+0x28b8] ;  /* 0x0028b800019e7983 */ /* 0x000f680000300800 */
[----:B------:R-:W5:Y:S01]  /*87be0*/  LDL.LU R159, [R1+0x28bc] ;  /* 0x0028bc00019f7983 */ /* 0x000f620000300800 */
[----:B---3--:R-:W-:-:S02]  /*87bf0*/  IMAD.MOV.U32 R38, RZ, RZ, R137 ;  /* 0x000000ffff267224 */ /* 0x008fc400078e0089 */
[----:B------:R-:W-:Y:S02]  /*87c00*/  IMAD.MOV.U32 R39, RZ, RZ, R136 ;  /* 0x000000ffff277224 */ /* 0x000fe400078e0088 */
[----:B------:R-:W2:Y:S01]  /*87c10*/  LDSM.16.M88.4 R136, [R0+0xbc00] ;  /* 0x00bc00000088783b */ /* 0x000ea20000000200 */
[----:B------:R-:W-:Y:S01]  /*87c20*/  IMAD.MOV.U32 R162, RZ, RZ, R141 ;  /* 0x000000ffffa27224 */ /* 0x000fe200078e008d */
[----:B------:R-:W-:Y:S01]  /*87c30*/  MOV R163, R140 ;  /* 0x0000008c00a37202 */ /* 0x000fe20000000f00 */
[-C--:B--2---:R-:W-:Y:S08]  /*87c40*/  HMMA.1688.F32.TF32 R200, R4, R136.reuse, R200 ;  /* 0x0000008804c8723c */ /* 0x084ff000000810c8 */
[-C--:B----4-:R-:W-:Y:S11]  /*87c50*/  HMMA.1688.F32.TF32 R196, R8, R136.reuse, R196 ;  /* 0x0000008808c4723c */ /* 0x090ff600000810c4 */
[----:B------:R-:W-:Y:S05]  /*87c60*/  @!UPT UIADD3 URZ, URZ, URZ, URZ ;  /* 0x0000003f3f3ff290 */ /* 0x000fea000fffe03f */
[----:B------:R-:W-:Y:S02]  /*87c70*/  IMAD.MOV.U32 R62, RZ, RZ, R200 ;  /* 0x000000ffff3e7224 */ /* 0x000fe400078e00c8 */
[----:B------:R-:W-:Y:S02]  /*87c80*/  IMAD.MOV.U32 R63, RZ, RZ, R201 ;  /* 0x000000ffff3f7224 */ /* 0x000fe400078e00c9 */
[----:B------:R-:W-:Y:S02]  /*87c90*/  IMAD.MOV.U32 R42, RZ, RZ, R202 ;  /* 0x000000ffff2a7224 */ /* 0x000fe400078e00ca */
[----:B------:R-:W-:Y:S01]  /*87ca0*/  IMAD.MOV.U32 R43, RZ, RZ, R203 ;  /* 0x000000ffff2b7224 */ /* 0x000fe200078e00cb */
[-C--:B------:R-:W-:Y:S08]  /*87cb0*/  HMMA.1688.F32.TF32 R240, R12, R136.reuse, R240 ;  /* 0x000000880cf0723c */ /* 0x080ff000000810f0 */
[-C--:B------:R-:W-:Y:S01]  /*87cc0*/  HMMA.1688.F32.TF32 R200, R16, R136.reuse, R244 ;  /* 0x0000008810c8723c */ /* 0x080fe200000810f4 */
[----:B------:R-:W-:Y:S04]  /*87cd0*/  STL.64 [R1+0x7e0], R196 ;  /* 0x0007e0c401007387 */ /* 0x000fe80000100a00 */
[----:B------:R1:W-:Y:S03]  /*87ce0*/  STL.64 [R1+0x7e8], R198 ;  /* 0x0007e8c601007387 */ /* 0x0003e60000100a00 */
[-C--:B-1----:R-:W-:Y:S07]  /*87cf0*/  HMMA.1688.F32.TF32 R196, R20, R136.reuse, R248 ;  /* 0x0000008814c4723c */ /* 0x082fee00000810f8 */
[----:B------:R-:W-:Y:S04]  /*87d00*/  STL.64 [R1+0x7c0], R240 ;  /* 0x0007c0f001007387 */ /* 0x000fe80000100a00 */
[----:B------:R-:W-:Y:S01]  /*87d10*/  STL.64 [R1+0x7c8], R242 ;  /* 0x0007c8f201007387 */ /* 0x000fe20000100a00 */
[-C--:B------:R-:W-:Y:S03]  /*87d20*/  HMMA.1688.F32.TF32 R232, R24, R136.reuse, R232 ;  /* 0x0000008818e8723c */ /* 0x080fe600000810e8 */
[----:B------:R-:W-:Y:S04]  /*87d30*/  STL.64 [R1+0x7a0], R200 ;  /* 0x0007a0c801007387 */ /* 0x000fe80000100a00 */
[----:B------:R1:W-:Y:S04]  /*87d40*/  STL.64 [R1+0x7a8], R202 ;  /* 0x0007a8ca01007387 */ /* 0x0003e80000100a00 */
[----:B------:R-:W-:Y:S01]  /*87d50*/  STL.64 [R1+0x780], R196 ;  /* 0x000780c401007387 */ /* 0x000fe20000100a00 */
[-C--:B-1----:R-:W-:Y:S03]  /*87d60*/  HMMA.1688.F32.TF32 R200, R28, R136.reuse, R228 ;  /* 0x000000881cc8723c */ /* 0x082fe600000810e4 */
[----:B------:R1:W-:Y:S05]  /*87d70*/  STL.64 [R1+0x788], R198 ;  /* 0x000788c601007387 */ /* 0x0003ea0000100a00 */
[----:B-1----:R-:W-:Y:S03]  /*87d80*/  HMMA.1688.F32.TF32 R196, R32, R136, R224 ;  /* 0x0000008820c4723c */ /* 0x002fe600000810e0 */
[----:B------:R-:W-:Y:S04]  /*87d90*/  STL.64 [R1+0x760], R232 ;  /* 0x000760e801007387 */ /* 0x000fe80000100a00 */
[----:B------:R-:W-:Y:S08]  /*87da0*/  STL.64 [R1+0x768], R234 ;  /* 0x000768ea01007387 */ /* 0x000ff00000100a00 */
[----:B------:R-:W-:Y:S04]  /*87db0*/  STL.64 [R1+0x740], R200 ;  /* 0x000740c801007387 */ /* 0x000fe80000100a00 */
[----:B------:R1:W-:Y:S05]  /*87dc0*/  STL.64 [R1+0x748], R202 ;  /* 0x000748ca01007387 */ /* 0x0003ea0000100a00 */
[----:B------:R-:W-:Y:S01]  /*87dd0*/  IMAD.MOV.U32 R61, RZ, RZ, R196 ;  /* 0x000000ffff3d7224 */ /* 0x000fe200078e00c4 */
[----:B------:R-:W-:Y:S01]  /*87de0*/  MOV R136, R199 ;  /* 0x000000c700887202 */ /* 0x000fe20000000f00 */
[----:B------:R-:W-:-:S02]  /*87df0*/  IMAD.MOV.U32 R41, RZ, RZ, R197 ;  /* 0x000000ffff297224 */ /* 0x000fc400078e00c5 */
[----:B------:R-:W-:Y:S02]  /*87e00*/  IMAD.MOV.U32 R137, RZ, RZ, R198 ;  /* 0x000000ffff897224 */ /* 0x000fe400078e00c6 */
        /* <DEDUP_REMOVED lines=8> */
[----:B------:R-:W-:Y:S04]  /*87e90*/  STL.64 [R1+0x1778], R222 ;  /* 0x001778de01007387 */ /* 0x000fe80000100a00 */
[----:B------:R-:W-:Y:S04]  /*87ea0*/  STL.64 [R1+0x1760], R200 ;  /* 0x001760c801007387 */ /* 0x000fe80000100a00 */
[----:B------:R1:W-:Y:S01]  /*87eb0*/  STL.64 [R1+0x1768], R202 ;  /* 0x001768ca01007387 */ /* 0x0003e20000100a00 */
[-C--:B------:R-:W-:Y:S03]  /*87ec0*/  HMMA.1688.F32.TF32 R204, R68, R142.reuse, R204 ;  /* 0x0000008e44cc723c */ /* 0x080fe600000810cc */
[----:B------:R-:W-:Y:S04]  /*87ed0*/  STL.64 [R1+0x1740], R196 ;  /* 0x001740c401007387 */ /* 0x000fe80000100a00 */
[----:B------:R2:W-:Y:S01]  /*87ee0*/  STL.64 [R1+0x1748], R198 ;  /* 0x001748c601007387 */ /* 0x0005e20000100a00 */
[-C--:B------:R-:W-:Y:S08]  /*87ef0*/  HMMA.1688.F32.TF32 R164, R56, R142.reuse, R164 ;  /* 0x0000008e38a4723c */ /* 0x080ff000000810a4 */
[-C--:B-1----:R-:W-:Y:S08]  /*87f00*/  HMMA.1688.F32.TF32 R200, R52, R142.reuse, R236 ;  /* 0x0000008e34c8723c */ /* 0x082ff000000810ec */
[-C--:B--2---:R-:W-:Y:S08]  /*87f10*/  HMMA.1688.F32.TF32 R196, R72, R142.reuse, R36 ;  /* 0x0000008e48c4723c */ /* 0x084ff00000081024 */
        /* <DEDUP_REMOVED lines=12> */
[----:B------:R1:W-:Y:S01]  /*87fe0*/  STL.64 [R1+0x16e8], R38 ;  /* 0x0016e82601007387 */ /* 0x0003e20000100a00 */
[-C--:B------:R-:W-:Y:S08]  /*87ff0*/  HMMA.1688.F32.TF32 R152, R8, R140.reuse, R152 ;  /* 0x0000008c0898723c */ /* 0x080ff00000081098 */
[-C--:B-1----:R-:W-:Y:S08]  /*88000*/  HMMA.1688.F32.TF32 R36, R4, R140.reuse, R156 ;  /* 0x0000008c0424723c */ /* 0x082ff0000008109c */
[----:B------:R-:W-:Y:S01]  /*88010*/  HMMA.1688.F32.TF32 R148, R12, R140, R148 ;  /* 0x0000008c0c94723c */ /* 0x000fe20000081094 */
[----:B------:R-:W-:Y:S11]  /*88020*/  STL [R1+0x4e08], R143 ;  /* 0x004e088f01007387 */ /* 0x000ff60000100800 */
[----:B------:R-:W-:Y:S03]  /*88030*/  @!UPT UIADD3 URZ, URZ, URZ, URZ ;  /* 0x0000003f3f3ff290 */ /* 0x000fe6000fffe03f */
[----:B------:R1:W-:Y:S04]  /*88040*/  STL.64 [R1+0x6a0], R36 ;  /* 0x0006a02401007387 */ /* 0x0003e80000100a00 */
[----:B------:R2:W-:Y:S04]  /*88050*/  STL.64 [R1+0x6a8], R38 ;  /* 0x0006a82601007387 */ /* 0x0005e80000100a00 */
[----:B-1----:R-:W3:Y:S04]  /*88060*/  LDL.LU R36, [R1+0x1130] ;  /* 0x0011300001247983 */ /* 0x002ee80000300800 */
[----:B------:R-:W-:Y:S04]  /*88070*/  STL.64 [R1+0x690], R152 ;  /* 0x0006909801007387 */ /* 0x000fe80000100a00 */
[----:B------:R-:W-:Y:S04]  /*88080*/  STL.64 [R1+0x698], R154 ;  /* 0x0006989a01007387 */ /* 0x000fe80000100a00 */
[----:B------:R1:W-:Y:S04]  /*88090*/  STL.64 [R1+0x680], R148 ;  /* 0x0006809401007387 */ /* 0x0003e80000100a00 */
        /* <DEDUP_REMOVED lines=38> */
[----:B----4-:R-:W2:Y:S04]  /*88300*/  LDL.LU R150, [R1+0x1668] ;  /* 0x0016680001967983 */ /* 0x010ea80000300800 */
[----:B------:R-:W2:Y:S04]  /*88310*/  LDL.LU R151, [R1+0x166c] ;  /* 0x00166c0001977983 */ /* 0x000ea80000300800 */
        /* <DEDUP_REMOVED lines=40> */
[-C--:B--2---:R-:W-:Y:S08]  /*885a0*/  HMMA.1688.F32.TF32 R148, R28, R140.reuse, R148 ;  /* 0x0000008c1c94723c */ /* 0x084ff00000081094 */
[-C--:B----4-:R-:W-:Y:S08]  /*885b0*/  HMMA.1688.F32.TF32 R160, R20, R140.reuse, R160 ;  /* 0x0000008c14a0723c */ /* 0x090ff000000810a0 */
[-C--:B---3--:R-:W-:Y:S08]  /*885c0*/  HMMA.1688.F32.TF32 R164, R16, R140.reuse, R164 ;  /* 0x0000008c10a4723c */ /* 0x088ff000000810a4 */
[-C--:B-----5:R-:W-:Y:S11]  /*885d0*/  HMMA.1688.F32.TF32 R156, R24, R140.reuse, R156 ;  /* 0x0000008c189c723c */ /* 0x0a0ff6000008109c */
[----:B------:R-:W-:Y:S04]  /*885e0*/  @!UPT UIADD3 URZ, URZ, URZ, URZ ;  /* 0x0000003f3f3ff290 */ /* 0x000fe8000fffe03f */
[----:B------:R-:W-:Y:S04]  /*885f0*/  STL.64 [R1+0x670], R164 ;  /* 0x000670a401007387 */ /* 0x000fe80000100a00 */
[----:B------:R1:W-:Y:S04]  /*88600*/  STL.64 [R1+0x678], R166 ;  /* 0x000678a601007387 */ /* 0x0003e80000100a00 */
[----:B-1----:R-:W2:Y:S04]  /*88610*/  LDL.LU.64 R166, [R1+0x4ff0] ;  /* 0x004ff00001a67983 */ /* 0x002ea80000300a00 */
[----:B------:R-:W3:Y:S04]  /*88620*/  LDL.LU.64 R164, [R1+0x4fe8] ;  /* 0x004fe80001a47983 */ /* 0x000ee80000300a00 */
[----:B------:R-:W-:Y:S04]  /*88630*/  STL.64 [R1+0x660], R160 ;  /* 0x000660a001007387 */ /* 0x000fe80000100a00 */
[----:B------:R1:W-:Y:S01]  /*88640*/  STL.64 [R1+0x668], R162 ;  /* 0x000668a201007387 */ /* 0x0003e20000100a00 */
[----:B------:R-:W-:Y:S03]  /*88650*/  HMMA.1688.F32.TF32 R140, R32, R140, R144 ;  /* 0x0000008c208c723c */ /* 0x000fe60000081090 */
[----:B-1----:R-:W4:Y:S04]  /*88660*/  LDL.LU.64 R162, [R1+0x4fe0] ;  /* 0x004fe00001a27983 */ /* 0x002f280000300a00 */
        /* <DEDUP_REMOVED lines=9> */
[----:B------:R-:W2:Y:S01]  /*88700*/  LDL.LU.64 R146, [R1+0x4fb0] ;  /* 0x004fb00001927983 */ /* 0x000ea20000300a00 */
        /* <DEDUP_REMOVED lines=16> */
[-C--:B--2---:R-:W-:Y:S11]  /*88810*/  HMMA.1688.F32.TF32 R140, R52, R146.reuse, R248 ;  /* 0x00000092348c723c */ /* 0x084ff600000810f8 */
        /* <DEDUP_REMOVED lines=15> */
[----:B------:R-:W-:Y:S04]  /*88910*/  STL.64 [R1+0x710], R140 ;  /* 0x0007108c01007387 */ /* 0x000fe80000100a00 */
[----:B------:R2:W-:Y:S01]  /*88920*/  STL.64 [R1+0x718], R142 ;  /* 0x0007188e01007387 */ /* 0x0005e20000100a00 */
[-C--:B-1----:R-:W-:Y:S08]  /*88930*/  HMMA.1688.F32.TF32 R196, R4, R144.reuse, R220 ;  /* 0x0000009004c4723c */ /* 0x082ff000000810dc */
[-C--:B--2---:R-:W-:Y:S08]  /*88940*/  HMMA.1688.F32.TF32 R140, R8, R144.reuse, R216 ;  /* 0x00000090088c723c */ /* 0x084ff000000810d8 */
[-C--:B------:R-:W-:Y:S07]  /*88950*/  HMMA.1688.F32.TF32 R200, R12, R144.reuse, R212 ;  /* 0x000000900cc8723c */ /* 0x080fee00000810d4 */
[----:B------:R-:W-:Y:S01]  /*88960*/  STL.64 [R1+0x620], R196 ;  /* 0x000620c401007387 */ /* 0x000fe20000100a00 */
[-C--:B------:R-:W-:Y:S03]  /*88970*/  HMMA.1688.F32.TF32 R36, R24, R144.reuse, R36 ;  /* 0x000000901824723c */ /* 0x080fe60000081024 */
[----:B------:R1:W-:Y:S04]  /*88980*/  STL.64 [R1+0x628], R198 ;  /* 0x000628c601007387 */ /* 0x0003e80000100a00 */
[----:B------:R-:W-:Y:S04]  /*88990*/  STL.64 [R1+0x610], R140 ;  /* 0x0006108c01007387 */ /* 0x000fe80000100a00 */
[----:B------:R2:W-:Y:S01]  /*889a0*/  STL.64 [R1+0x618], R142 ;  /* 0x0006188e01007387 */ /* 0x0005e20000100a00 */
[-C--:B-1----:R-:W-:Y:S08]  /*889b0*/  HMMA.1688.F32.TF32 R196, R16, R144.reuse, R204 ;  /* 0x0000009010c4723c */ /* 0x082ff000000810cc */
[----:B--2---:R-:W-:Y:S01]  /*889c0*/  HMMA.1688.F32.TF32 R140, R20, R144, R236 ;  /* 0x00000090148c723c */ /* 0x004fe200000810ec */
[----:B------:R-:W-:Y:S04]  /*889d0*/  STL.64 [R1+0x600], R200 ;  /* 0x000600c801007387 */ /* 0x000fe80000100a00 */
[----:B------:R-:W-:Y:S01]  /*889e0*/  STL.64 [R1+0x608], R202 ;  /* 0x000608ca01007387 */ /* 0x000fe20000100a00 */
[----:B------:R-:W-:-:S09]  /*889f0*/  IMAD.MOV.U32 R112, RZ, RZ, R39 ;  /* 0x000000ffff707224 */ /* 0x000fd200078e0027 */
[----:B------:R-:W-:Y:S04]  /*88a00*/  STL.64 [R1+0x5f0], R196 ;  /* 0x0005f0c401007387 */ /* 0x000fe80000100a00 */
[----:B------:R-:W-:Y:S04]  /*88a10*/  STL.64 [R1+0x5f8], R198 ;  /* 0x0005f8c601007387 */ /* 0x000fe80000100a00 */
[----:B------:R-:W-:Y:S04]  /*88a20*/  STL.64 [R1+0x5d0], R36 ;  /* 0x0005d02401007387 */ /* 0x000fe80000100a00 */
[----:B------:R-:W-:Y:S04]  /*88a30*/  STL.64 [R1+0x5e0], R140 ;  /* 0x0005e08c01007387 */ /* 0x000fe80000100a00 */
[----:B------:R-:W-:Y:S04]  /*88a40*/  STL.64 [R1+0x5e8], R142 ;  /* 0x0005e88e01007387 */ /* 0x000fe80000100a00 */
[----:B------:R1:W-:Y:S02]  /*88a50*/  STL [R1+0x5d8], R38 ;  /* 0x0005d82601007387 */ /* 0x0003e40000100800 */
[----:B-1----:R-:W-:Y:S02]  /*88a60*/  HMMA.1688.F32.TF32 R36, R28, R144, R152 ;  /* 0x000000901c24723c */ /* 0x002fe40000081098 */
[----:B------:R-:W-:Y:S04]  /*88a70*/  STL [R1+0x4adc], R112 ;  /* 0x004adc7001007387 */ /* 0x000fe80000100800 */
[----:B------:R-:W2:Y:S01]  /*88a80*/  LDL.LU R204, [R1+0x1250] ;  /* 0x0012500001cc7983 */ /* 0x000ea20000300800 */
[----:B------:R-:W-:Y:S11]  /*88a90*/  IMAD.MOV.U32 R232, RZ, RZ, R151 ;  /* 0x000000ffffe87224 */ /* 0x000ff600078e0097 */
[----:B------:R-:W-:Y:S05]  /*88aa0*/  @!UPT UIADD3 URZ, URZ, URZ, URZ ;  /* 0x0000003f3f3ff290 */ /* 0x000fea000fffe03f */
        /* <DEDUP_REMOVED lines=15> */
[----:B------:R-:W2:Y:S04]  /*88ba0*/  LDL.LU R225, [R1+0x2234] ;  /* 0x0022340001e17983 */ /* 0x000ea80000300800 */
[----:B------:R-:W2:Y:S04]  /*88bb0*/  LDL.LU R226, [R1+0x2238] ;  /* 0x0022380001e27983 */ /* 0x000ea80000300800 */
[----:B------:R-:W2:Y:S04]  /*88bc0*/  LDL.LU R227, [R1+0x223c] ;  /* 0x00223c0001e37983 */ /* 0x000ea80000300800 */
[----:B------:R-:W2:Y:S04]  /*88bd0*/  LDL.LU R151, [R1+0x4fac] ;  /* 0x004fac0001977983 */ /* 0x000ea80000300800 */
[----:B------:R-:W3:Y:S04]  /*88be0*/  LDL.LU R150, [R1+0x4fa8] ;  /* 0x004fa80001967983 */ /* 0x000ee80000300800 */
[----:B-1----:R-:W4:Y:S04]  /*88bf0*/  LDL.LU R36, [R1+0xca0] ;  /* 0x000ca00001247983 */ /* 0x002f280000300800 */
        /* <DEDUP_REMOVED lines=25> */
[----:B--2---:R-:W-:Y:S01]  /*88d90*/  IMAD.MOV.U32 R247, RZ, RZ, R151 ;  /* 0x000000fffff77224 */ /* 0x004fe200078e0097 */
[----:B---3--:R-:W-:-:S02]  /*88da0*/  MOV R246, R150 ;  /* 0x0000009600f67202 */ /* 0x008fc40000000f00 */
[----:B------:R-:W5:Y:S04]  /*88db0*/  LDL.LU R150, [R1+0x4fa4] ;  /* 0x004fa40001967983 */ /* 0x000f680000300800 */
[----:B------:R-:W5:Y:S04]  /*88dc0*/  LDL.LU R151, [R1+0x4fa0] ;  /* 0x004fa00001977983 */ /* 0x000f680000300800 */
[----:B------:R-:W2:Y:S04]  /*88dd0*/  LDL.LU R228, [R1+0x29d0] ;  /* 0x0029d00001e47983 */ /* 0x000ea80000300800 */
[----:B------:R-:W2:Y:S01]  /*88de0*/  LDL.LU R229, [R1+0x29d4] ;  /* 0x0029d40001e57983 */ /* 0x000ea20000300800 */
[----:B----4-:R-:W-:Y:S03]  /*88df0*/  HMMA.1688.F32.TF32 R36, R32, R144, R36 ;  /* 0x000000902024723c */ /* 0x010fe60000081024 */
[----:B------:R-:W2:Y:S04]  /*88e00*/  LDL.LU R230, [R1+0x29d8] ;  /* 0x0029d80001e67983 */ /* 0x000ea80000300800 */
[----:B------:R-:W2:Y:S04]  /*88e10*/  LDL.LU R231, [R1+0x29dc] ;  /* 0x0029dc0001e77983 */ /* 0x000ea80000300800 */
[----:B------:R-:W3:Y:S04]  /*88e20*/  LDL.LU R220, [R1+0x2910] ;  /* 0x0029100001dc7983 */ /* 0x000ee80000300800 */
[----:B------:R-:W3:Y:S04]  /*88e30*/  LDL.LU R221, [R1+0x2914] ;  /* 0x0029140001dd7983 */ /* 0x000ee80000300800 */
[----:B------:R-:W3:Y:S04]  /*88e40*/  LDL.LU R222, [R1+0x2918] ;  /* 0x0029180001de7983 */ /* 0x000ee80000300800 */
[----:B------:R-:W3:Y:S04]  /*88e50*/  LDL.LU R223, [R1+0x291c] ;  /* 0x00291c0001df7983 */ /* 0x000ee80000300800 */
[----:B------:R-:W4:Y:S01]  /*88e60*/  LDL.LU R236, [R1+0x2710] ;  /* 0x0027100001ec7983 */ /* 0x000f220000300800 */
[----:B------:R-:W-:-:S03]  /*88e70*/  IMAD.MOV.U32 R145, RZ, RZ, R36 ;  /* 0x000000ffff917224 */ /* 0x000fc600078e0024 */
[----:B------:R-:W4:Y:S01]  /*88e80*/  LDL.LU R237, [R1+0x2714] ;  /* 0x0027140001ed7983 */ /* 0x000f220000300800 */
[----:B------:R-:W-:-:S03]  /*88e90*/  IMAD.MOV.U32 R140, RZ, RZ, R39 ;  /* 0x000000ffff8c7224 */ /* 0x000fc600078e0027 */
[----:B------:R-:W4:Y:S01]  /*88ea0*/  LDL.LU R238, [R1+0x2718] ;  /* 0x0027180001ee7983 */ /* 0x000f220000300800 */
[----:B------:R-:W-:Y:S02]  /*88eb0*/  IMAD.MOV.U32 R144, RZ, RZ, R37 ;  /* 0x000000ffff907224 */ /* 0x000fe400078e0025 */
[----:B------:R-:W-:Y:S01]  /*88ec0*/  IMAD.MOV.U32 R141, RZ, RZ, R38 ;  /* 0x000000ffff8d7224 */ /* 0x000fe200078e0026 */
[----:B------:R-:W4:Y:S04]  /*88ed0*/  LDL.LU R239, [R1+0x271c] ;  /* 0x00271c0001ef7983 */ /* 0x000f280000300800 */
[----:B------:R-:W2:Y:S04]  /*88ee0*/  LDL.LU R36, [R1+0xd30] ;  /* 0x000d300001247983 */ /* 0x000ea80000300800 */
[----:B------:R-:W2:Y:S04]  /*88ef0*/  LDL.LU R37, [R1+0xd34] ;  /* 0x000d340001257983 */ /* 0x000ea80000300800 */
[----:B------:R-:W2:Y:S04]  /*88f00*/  LDL.LU R38, [R1+0xd38] ;  /* 0x000d380001267983 */ /* 0x000ea80000300800 */
[----:B------:R-:W2:Y:S04]  /*88f10*/  LDL.LU R39, [R1+0xd3c] ;  /* 0x000d3c0001277983 */ /* 0x000ea80000300800 */
[----:B------:R1:W-:Y:S04]  /*88f20*/  STL [R1+0x4ae4], R140 ;  /* 0x004ae48c01007387 */ /* 0x0003e80000100800 */
[----:B------:R1:W-:Y:S04]  /*88f30*/  STL [R1+0x4ae0], R141 ;  /* 0x004ae08d01007387 */ /* 0x0003e80000100800 */
[----:B-1----:R-:W2:Y:S04]  /*88f40*/  LDL.LU R140, [R1+0x960] ;  /* 0x00096000018c7983 */ /* 0x002ea80000300800 */
[----:B------:R-:W2:Y:S04]  /*88f50*/  LDL.LU R141, [R1+0x964] ;  /* 0x00096400018d7983 */ /* 0x000ea80000300800 */
[----:B------:R-:W2:Y:S04]  /*88f60*/  LDL.LU R142, [R1+0x968] ;  /* 0x00096800018e7983 */ /* 0x000ea80000300800 */
[----:B------:R-:W2:Y:S04]  /*88f70*/  LDL.LU R143, [R1+0x96c] ;  /* 0x00096c00018f7983 */ /* 0x000ea80000300800 */
[----:B------:R-:W-:Y:S04]  /*88f80*/  STL [R1+0x4ad8], R144 ;  /* 0x004ad89001007387 */ /* 0x000fe80000100800 */
[----:B------:R-:W-:Y:S01]  /*88f90*/  STL [R1+0x4ad4], R145 ;  /* 0x004ad49101007387 */ /* 0x000fe20000100800 */
[----:B------:R-:W-:-:S02]  /*88fa0*/  IMAD.MOV.U32 R234, RZ, RZ, R149 ;  /* 0x000000ffffea7224 */ /* 0x000fc400078e0095 */
[----:B------:R-:W-:Y:S01]  /*88fb0*/  IMAD.MOV.U32 R235, RZ, RZ, R148 ;  /* 0x000000ffffeb7224 */ /* 0x000fe200078e0094 */
[-C--:B-----5:R-:W-:Y:S11]  /*88fc0*/  HMMA.1688.F32.TF32 R152, R44, R150.reuse, R152 ;  /* 0x000000962c98723c */ /* 0x0a0ff60000081098 */
[----:B------:R-:W-:Y:S11]  /*88fd0*/  @!UPT UIADD3 URZ, URZ, URZ, URZ ;  /* 0x0000003f3f3ff290 */ /* 0x000ff6000fffe03f */
[----:B------:R-:W-:Y:S01]  /*88fe0*/  @!UPT UIADD3 URZ, URZ, URZ, URZ ;  /* 0x0000003f3f3ff290 */ /* 0x000fe2000fffe03f */
[----:B------:R-:W-:Y:S04]  /*88ff0*/  STL.64 [R1+0x1580], R152 ;  /* 0x0015809801007387 */ /* 0x000fe80000100a00 */
[----:B------:R1:W-:Y:S04]  /*89000*/  STL.64 [R1+0x1588], R154 ;  /* 0x0015889a01007387 */ /* 0x0003e80000100a00 */
[----:B-1----:R-:W2:Y:S01]  /*89010*/  LDL.LU.64 R154, [R1+0x4f98] ;  /* 0x004f9800019a7983 */ /* 0x002ea20000300a00 */
[-C--:B------:R-:W-:Y:S03]  /*89020*/  HMMA.1688.F32.TF32 R200, R48, R150.reuse, R200 ;  /* 0x0000009630c8723c */ /* 0x080fe600000810c8 */
[----:B------:R-:W2:Y:S05]  /*89030*/  LDL.LU.64 R152, [R1+0x4f90] ;  /* 0x004f900001987983 */ /* 0x000eaa0000300a00 */
[-C--:B------:R-:W-:Y:S08]  /*89040*/  HMMA.1688.F32.TF32 R196, R68, R150.reuse, R196 ;  /* 0x0000009644c4723c */ /* 0x080ff000000810c4 */
[-C--:B--2---:R-:W-:Y:S11]  /*89050*/  HMMA.1688.F32.TF32 R140, R64, R150.reuse, R140 ;  /* 0x00000096408c723c */ /* 0x084ff6000008108c */
[----:B------:R-:W-:Y:S11]  /*89060*/  @!UPT UIADD3 URZ, URZ, URZ, URZ ;  /* 0x0000003f3f3ff290 */ /* 0x000ff6000fffe03f */
[----:B------:R-:W-:Y:S01]  /*89070*/  @!UPT UIADD3 URZ, URZ, URZ, URZ ;  /* 0x0000003f3f3ff290 */ /* 0x000fe2000fffe03f */
        /* <DEDUP_REMOVED lines=14> */
[----:B------:R1:W-:Y:S05]  /*89160*/  STL.64 [R1+0x1528], R202 ;  /* 0x001528ca01007387 */ /* 0x0003ea0000100a00 */
[----:B------:R-:W-:Y:S04]  /*89170*/  STL.64 [R1+0x1510], R196 ;  /* 0x001510c401007387 */ /* 0x000fe80000100a00 */
[----:B------:R2:W-:Y:S01]  /*89180*/  STL.64 [R1+0x1518], R198 ;  /* 0x001518c601007387 */ /* 0x0005e20000100a00 */
[-C--:B-1----:R-:W-:Y:S03]  /*89190*/  HMMA.1688.F32.TF32 R200, R4, R148.reuse, R228 ;  /* 0x0000009404c8723c */ /* 0x082fe600000810e4 */
[----:B------:R-:W-:Y:S04]  /*891a0*/  STL [R1+0x4e04], R150 ;  /* 0x004e049601007387 */ /* 0x000fe80000100800 */
[----:B------:R-:W-:Y:S01]  /*891b0*/  STL.64 [R1+0xad0], R140 ;  /* 0x000ad08c01007387 */ /* 0x000fe20000100a00 */
[-C--:B--2---:R-:W-:Y:S03]  /*891c0*/  HMMA.1688.F32.TF32 R196, R8, R148.reuse, R224 ;  /* 0x0000009408c4723c */ /* 0x084fe600000810e0 */
[----:B------:R3:W-:Y:S05]  /*891d0*/  STL.64 [R1+0xad8], R142 ;  /* 0x000ad88e01007387 */ /* 0x0007ea0000100a00 */
[-C--:B---3--:R-:W-:Y:S01]  /*891e0*/  HMMA.1688.F32.TF32 R140, R12, R148.reuse, R220 ;  /* 0x000000940c8c723c */ /* 0x088fe200000810dc */
[----:B------:R-:W-:Y:S06]  /*891f0*/  STL [R1+0x4e00], R151 ;  /* 0x004e009701007387 */ /* 0x000fec0000100800 */
[----:B------:R-:W-:Y:S04]  /*89200*/  STL.64 [R1+0x5a0], R200 ;  /* 0x0005a0c801007387 */ /* 0x000fe80000100a00 */
[----:B------:R-:W-:Y:S04]  /*89210*/  STL.64 [R1+0x5a8], R202 ;  /* 0x0005a8ca01007387 */ /* 0x000fe80000100a00 */
[----:B------:R-:W-:Y:S04]  /*89220*/  STL.64 [R1+0x590], R196 ;  /* 0x000590c401007387 */ /* 0x000fe80000100a00 */
[----:B------:R-:W-:Y:S04]  /*89230*/  STL.64 [R1+0x598], R198 ;  /* 0x000598c601007387 */ /* 0x000fe80000100a00 */
[----:B------:R-:W-:Y:S04]  /*89240*/  STL.64 [R1+0x580], R140 ;  /* 0x0005808c01007387 */ /* 0x000fe80000100a00 */
[----:B------:R1:W-:Y:S02]  /*89250*/  STL.64 [R1+0x588], R142 ;  /* 0x0005888e01007387 */ /* 0x0003e40000100a00 */
[-C--:B-1----:R-:W-:Y:S08]  /*89260*/  HMMA.1688.F32.TF32 R140, R24, R148.reuse, R204 ;  /* 0x00000094188c723c */ /* 0x082ff000000810cc */
[-C--:B------:R-:W-:Y:S08]  /*89270*/  HMMA.1688.F32.TF32 R200, R16, R148.reuse, R216 ;  /* 0x0000009410c8723c */ /* 0x080ff000000810d8 */
[----:B------:R-:W-:Y:S08]  /*89280*/  HMMA.1688.F32.TF32 R196, R20, R148, R212 ;  /* 0x0000009414c4723c */ /* 0x000ff000000810d4 */
[----:B------:R-:W-:-:S02]  /*89290*/  IMAD.MOV.U32 R113, RZ, RZ, R140 ;  /* 0x000000ffff717224 */ /* 0x000fc400078e008c */
[----:B------:R-:W-:Y:S02]  /*892a0*/  IMAD.MOV.U32 R116, RZ, RZ, R141 ;  /* 0x000000ffff747224 */ /* 0x000fe400078e008d */
[----:B------:R-:W-:Y:S02]  /*892b0*/  IMAD.MOV.U32 R117, RZ, RZ, R142 ;  /* 0x000000ffff757224 */ /* 0x000fe400078e008e */
[----:B------:R-:W-:Y:S02]  /*892c0*/  IMAD.MOV.U32 R136, RZ, RZ, R143 ;  /* 0x000000ffff887224 */ /* 0x000fe400078e008f */
[-C--:B----4-:R-:W-:Y:S01]  /*892d0*/  HMMA.1688.F32.TF32 R140, R28, R148.reuse, R236 ;  /* 0x000000941c8c723c */ /* 0x090fe200000810ec */
[----:B------:R-:W-:Y:S04]  /*892e0*/  STL.64 [R1+0x570], R200 ;  /* 0x000570c801007387 */ /* 0x000fe80000100a00 */
[----:B------:R-:W-:Y:S04]  /*892f0*/  STL.64 [R1+0x578], R202 ;  /* 0x000578ca01007387 */ /* 0x000fe80000100a00 */
[----:B------:R1:W-:Y:S04]  /*89300*/  STL.64 [R1+0x560], R196 ;  /* 0x000560c401007387 */ /* 0x0003e80000100a00 */
[----:B------:R2:W-:Y:S04]  /*89310*/  STL.64 [R1+0x568], R198 ;  /* 0x000568c601007387 */ /* 0x0005e80000100a00 */
[----:B------:R-:W-:Y:S04]  /*89320*/  STL [R1+0x4af4], R136 ;  /* 0x004af48801007387 */ /* 0x000fe80000100800 */
[----:B------:R-:W-:Y:S04]  /*89330*/  STL [R1+0x4af0], R117 ;  /* 0x004af07501007387 */ /* 0x000fe80000100800 */
[----:B------:R-:W-:Y:S04]  /*89340*/  STL [R1+0x4aec], R116 ;  /* 0x004aec7401007387 */ /* 0x000fe80000100800 */
[----:B------:R-:W-:Y:S04]  /*89350*/  STL [R1+0x4ae8], R113 ;  /* 0x004ae87101007387 */ /* 0x000fe80000100800 */
        /* <DEDUP_REMOVED lines=25> */
[----:B-1----:R-:W5:Y:S04]  /*894f0*/  LDL.LU R196, [R1+0xa20] ;  /* 0x000a200001c47983 */ /* 0x002f680000300800 */
[----:B------:R-:W5:Y:S04]  /*89500*/  LDL.LU R197, [R1+0xa24] ;  /* 0x000a240001c57983 */ /* 0x000f680000300800 */
[----:B--2---:R-:W5:Y:S04]  /*89510*/  LDL.LU R198, [R1+0xa28] ;  /* 0x000a280001c67983 */ /* 0x004f680000300800 */
[----:B------:R-:W5:Y:S04]  /*89520*/  LDL.LU R199, [R1+0xa2c] ;  /* 0x000a2c0001c77983 */ /* 0x000f680000300800 */
[----:B---3--:R-:W2:Y:S04]  /*89530*/  LDL.LU R140, [R1+0xa40] ;  /* 0x000a4000018c7983 */ /* 0x008ea80000300800 */
[----:B------:R-:W2:Y:S04]  /*89540*/  LDL.LU R141, [R1+0xa44] ;  /* 0x000a4400018d7983 */ /* 0x000ea80000300800 */
[----:B----4-:R-:W2:Y:S04]  /*89550*/  LDL.LU R142, [R1+0xa48] ;  /* 0x000a4800018e7983 */ /* 0x010ea80000300800 */
[----:B------:R-:W2:Y:S04]  /*89560*/  LDL.LU R143, [R1+0xa4c] ;  /* 0x000a4c00018f7983 */ /* 0x000ea80000300800 */
[----:B------:R-:W3:Y:S04]  /*89570*/  LDL.LU R200, [R1+0xa30] ;  /* 0x000a300001c87983 */ /* 0x000ee80000300800 */
[----:B------:R-:W3:Y:S01]  /*89580*/  LDL.LU R201, [R1+0xa34] ;  /* 0x000a340001c97983 */ /* 0x000ee20000300800 */
[----:B------:R-:W-:-:S03]  /*89590*/  IMAD.MOV.U32 R250, RZ, RZ, R154 ;  /* 0x000000fffffa7224 */ /* 0x000fc600078e009a */
[----:B------:R-:W3:Y:S01]  /*895a0*/  LDL.LU R202, [R1+0xa38] ;  /* 0x000a380001ca7983 */ /* 0x000ee20000300800 */
[----:B------:R-:W-:-:S03]  /*895b0*/  IMAD.MOV.U32 R251, RZ, RZ, R155 ;  /* 0x000000fffffb7224 */ /* 0x000fc600078e009b */
[----:B------:R-:W3:Y:S04]  /*895c0*/  LDL.LU R203, [R1+0xa3c] ;  /* 0x000a3c0001cb7983 */ /* 0x000ee80000300800 */
[----:B------:R-:W4:Y:S04]  /*895d0*/  LDL.LU R248, [R1+0x9f0] ;  /* 0x0009f00001f87983 */ /* 0x000f280000300800 */
[----:B------:R-:W4:Y:S04]  /*895e0*/  LDL.LU R249, [R1+0x9f4] ;  /* 0x0009f40001f97983 */ /* 0x000f280000300800 */
[----:B------:R-:W2:Y:S04]  /*895f0*/  LDL.LU R154, [R1+0x4f8c] ;  /* 0x004f8c00019a7983 */ /* 0x000ea80000300800 */
[----:B------:R-:W2:Y:S04]  /*89600*/  LDL.LU R155, [R1+0x4f88] ;  /* 0x004f8800019b7983 */ /* 0x000ea80000300800 */
[----:B------:R-:W3:Y:S04]  /*89610*/  LDL.LU R228, [R1+0x2a40] ;  /* 0x002a400001e47983 */ /* 0x000ee80000300800 */
[----:B------:R-:W3:Y:S04]  /*89620*/  LDL.LU R229, [R1+0x2a44] ;  /* 0x002a440001e57983 */ /* 0x000ee80000300800 */
        /* <DEDUP_REMOVED lines=22> */
[----:B------:R1:W-:Y:S04]  /*89790*/  STL [R1+0x4b04], R148 ;  /* 0x004b049401007387 */ /* 0x0003e80000100800 */
[----:B------:R1:W-:Y:S04]  /*897a0*/  STL [R1+0x4b00], R149 ;  /* 0x004b009501007387 */ /* 0x0003e80000100800 */
[----:B-1----:R-:W4:Y:S04]  /*897b0*/  LDL.LU R148, [R1+0xa50] ;  /* 0x000a500001947983 */ /* 0x002f280000300800 */
[----:B------:R-:W4:Y:S04]  /*897c0*/  LDL.LU R149, [R1+0xa54] ;  /* 0x000a540001957983 */ /* 0x000f280000300800 */
[----:B------:R-:W4:Y:S04]  /*897d0*/  LDL.LU R150, [R1+0xa58] ;  /* 0x000a580001967983 */ /* 0x000f280000300800 */
[----:B------:R-:W4:Y:S04]  /*897e0*/  LDL.LU R151, [R1+0xa5c] ;  /* 0x000a5c0001977983 */ /* 0x000f280000300800 */
[----:B------:R-:W-:Y:S04]  /*897f0*/  STL [R1+0x4afc], R60 ;  /* 0x004afc3c01007387 */ /* 0x000fe80000100800 */
[----:B------:R-:W-:Y:S01]  /*89800*/  STL [R1+0x4af8], R125 ;  /* 0x004af87d01007387 */ /* 0x000fe20000100800 */
[----:B------:R-:W-:-:S02]  /*89810*/  IMAD.MOV.U32 R234, RZ, RZ, R153 ;  /* 0x000000ffffea7224 */ /* 0x000fc400078e0099 */
[----:B------:R-:W-:Y:S01]  /*89820*/  IMAD.MOV.U32 R235, RZ, RZ, R152 ;  /* 0x000000ffffeb7224 */ /* 0x000fe200078e0098 */
[-C--:B--2---:R-:W-:Y:S08]  /*89830*/  HMMA.1688.F32.TF32 R140, R64, R154.reuse, R140 ;  /* 0x0000009a408c723c */ /* 0x084ff0000008108c */
[-C--:B---3--:R-:W-:Y:S08]  /*89840*/  HMMA.1688.F32.TF32 R200, R48, R154.reuse, R200 ;  /* 0x0000009a30c8723c */ /* 0x088ff000000810c8 */
[-C--:B----4-:R-:W-:Y:S11]  /*89850*/  HMMA.1688.F32.TF32 R148, R44, R154.reuse, R148 ;  /* 0x0000009a2c94723c */ /* 0x090ff60000081094 */
[----:B------:R-:W-:Y:S11]  /*89860*/  @!UPT UIADD3 URZ, URZ, URZ, URZ ;  /* 0x0000003f3f3ff290 */ /* 0x000ff6000fffe03f */
[----:B------:R-:W-:Y:S01]  /*89870*/  @!UPT UIADD3 URZ, URZ, URZ, URZ ;  /* 0x0000003f3f3ff290 */ /* 0x000fe2000fffe03f */
[----:B------:R-:W-:Y:S04]  /*89880*/  STL.64 [R1+0x1600], R148 ;  /* 0x0016009401007387 */ /* 0x000fe80000100a00 */
[----:B------:R5:W-:Y:S04]  /*89890*/  STL.64 [R1+0x1608], R150 ;  /* 0x0016089601007387 */ /* 0x000be80000100a00 */
[----:B------:R-:W-:Y:S04]  /*898a0*/  STL.64 [R1+0x15f0], R140 ;  /* 0x0015f08c01007387 */ /* 0x000fe80000100a00 */
[----:B------:R1:W-:Y:S01]  /*898b0*/  STL.64 [R1+0x15f8], R142 ;  /* 0x0015f88e01007387 */ /* 0x0003e20000100a00 */
[-C--:B-----5:R-:W-:Y:S08]  /*898c0*/  HMMA.1688.F32.TF32 R148, R68, R154.reuse, R196 ;  /* 0x0000009a4494723c */ /* 0x0a0ff000000810c4 */
[-C--:B-1----:R-:W-:Y:S01]  /*898d0*/  HMMA.1688.F32.TF32 R140, R52, R154.reuse, R240 ;  /* 0x0000009a348c723c */ /* 0x082fe200000810f0 */
        /* <DEDUP_REMOVED lines=13> */
[----:B------:R-:W-:Y:S04]  /*899b0*/  STL.64 [R1+0x1598], R150 ;  /* 0x0015989601007387 */ /* 0x000fe80000100a00 */
[----:B-1----:R-:W-:Y:S04]  /*899c0*/  STL [R1+0x4e14], R154 ;  /* 0x004e149a01007387 */ /* 0x002fe80000100800 */
[----:B------:R-:W-:Y:S04]  /*899d0*/  STL.64 [R1+0x1500], R140 ;  /* 0x0015008c01007387 */ /* 0x000fe80000100a00 */
[----:B------:R1:W-:Y:S02]  /*899e0*/  STL.64 [R1+0x1508], R142 ;  /* 0x0015088e01007387 */ /* 0x0003e40000100a00 */
[-C--:B-1----:R-:W-:Y:S02]  /*899f0*/  HMMA.1688.F32.TF32 R140, R4, R152.reuse, R228 ;  /* 0x00000098048c723c */ /* 0x082fe400000810e4 */
[----:B------:R-:W-:Y:S06]  /*89a00*/  STL [R1+0x4e10], R155 ;  /* 0x004e109b01007387 */ /* 0x000fec0000100800 */
[-C--:B------:R-:W-:Y:S11]  /*89a10*/  HMMA.1688.F32.TF32 R196, R8, R152.reuse, R224 ;  /* 0x0000009808c4723c */ /* 0x080ff600000810e0 */
        /* <DEDUP_REMOVED lines=8> */
[----:B------:R1:W-:Y:S02]  /*89aa0*/  STL.64 [R1+0x518], R198 ;  /* 0x000518c601007387 */ /* 0x0003e40000100a00 */
[-C--:B------:R-:W-:Y:S08]  /*89ab0*/  HMMA.1688.F32.TF32 R140, R16, R152.reuse, R216 ;  /* 0x00000098108c723c */ /* 0x080ff000000810d8 */
[-C--:B-1----:R-:W-:Y:S07]  /*89ac0*/  HMMA.1688.F32.TF32 R196, R20, R152.reuse, R212 ;  /* 0x0000009814c4723c */ /* 0x082fee00000810d4 */
[----:B------:R-:W-:Y:S04]  /*89ad0*/  STL.64 [R1+0x500], R148 ;  /* 0x0005009401007387 */ /* 0x000fe80000100a00 */
[----:B------:R1:W-:Y:S02]  /*89ae0*/  STL.64 [R1+0x508], R150 ;  /* 0x0005089601007387 */ /* 0x0003e40000100a00 */
[----:B-1----:R-:W-:Y:S02]  /*89af0*/  HMMA.1688.F32.TF32 R148, R24, R152, R204 ;  /* 0x000000981894723c */ /* 0x002fe400000810cc */
[----:B------:R1:W-:Y:S04]  /*89b00*/  STL.64 [R1+0x4f0], R140 ;  /* 0x0004f08c01007387 */ /* 0x0003e80000100a00 */
[----:B------:R-:W-:Y:S04]  /*89b10*/  STL.64 [R1+0x4f8], R142 ;  /* 0x0004f88e01007387 */ /* 0x000fe80000100a00 */
[----:B------:R-:W-:Y:S04]  /*89b20*/  STL.64 [R1+0x4e0], R196 ;  /* 0x0004e0c401007387 */ /* 0x000fe80000100a00 */
[----:B------:R-:W-:Y:S10]  /*89b30*/  STL.64 [R1+0x4e8], R198 ;  /* 0x0004e8c601007387 */ /* 0x000ff40000100a00 */
        /* <DEDUP_REMOVED lines=9> */
[----:B------:R-:W-:Y:S11]  /*89bd0*/  HMMA.1688.F32.TF32 R36, R32, R152, R36 ;  /* 0x000000982024723c */ /* 0x000ff60000081024 */
[----:B------:R-:W-:Y:S04]  /*89be0*/  @!UPT UIADD3 URZ, URZ, URZ, URZ ;  /* 0x0000003f3f3ff290 */ /* 0x000fe8000fffe03f */
[----:B------:R-:W-:Y:S04]  /*89bf0*/  STL.64 [R1+0x4c0], R140 ;  /* 0x0004c08c01007387 */ /* 0x000fe80000100a00 */
[----:B------:R1:W-:Y:S04]  /*89c00*/  STL.64 [R1+0x4c8], R142 ;  /* 0x0004c88e01007387 */ /* 0x0003e80000100a00 */
        /* <DEDUP_REMOVED lines=20> */
[----:B------:R-:W1:Y:S04]  /*89d50*/  LDL.LU R204, [R1+0xb80] ;  /* 0x000b800001cc7983 */ /* 0x000e680000300800 */
[----:B------:R-:W1:Y:S04]  /*89d60*/  LDL.LU R205, [R1+0xb84] ;  /* 0x000b840001cd7983 */ /* 0x000e680000300800 */
[----:B------:R-:W1:Y:S04]  /*89d70*/  LDL.LU R206, [R1+0xb88] ;  /* 0x000b880001ce7983 */ /* 0x000e680000300800 */
[----:B------:R-:W1:Y:S04]  /*89d80*/  LDL.LU R207, [R1+0xb8c] ;  /* 0x000b8c0001cf7983 */ /* 0x000e680000300800 */
[----:B------:R-:W2:Y:S04]  /*89d90*/  LDL.LU R212, [R1+0xba0] ;  /* 0x000ba00001d47983 */ /* 0x000ea80000300800 */
[----:B------:R-:W2:Y:S04]  /*89da0*/  LDL.LU R213, [R1+0xba4] ;  /* 0x000ba40001d57983 */ /* 0x000ea80000300800 */
[----:B------:R-:W2:Y:S04]  /*89db0*/  LDL.LU R214, [R1+0xba8] ;  /* 0x000ba80001d67983 */ /* 0x000ea80000300800 */
[----:B------:R-:W2:Y:S01]  /*89dc0*/  LDL.LU R215, [R1+0xbac] ;  /* 0x000bac0001d77983 */ /* 0x000ea20000300800 */
[----:B------:R-:W-:-:S03]  /*89dd0*/  MOV R109, R36 ;  /* 0x00000024006d7202 */ /* 0x000fc60000000f00 */
        /* <DEDUP_REMOVED lines=33> */
[----:B------:R-:W-:Y:S04]  /*89ff0*/  STL [R1+0x4b24], R104 ;  /* 0x004b246801007387 */ /* 0x000fe80000100800 */
[----:B------:R-:W-:Y:S04]  /*8a000*/  STL [R1+0x4b20], R105 ;  /* 0x004b206901007387 */ /* 0x000fe80000100800 */
[----:B------:R-:W-:Y:S04]  /*8a010*/  STL [R1+0x4b1c], R108 ;  /* 0x004b1c6c01007387 */ /* 0x000fe80000100800 */
[----:B------:R-:W-:Y:S01]  /*8a020*/  STL [R1+0x4b18], R109 ;  /* 0x004b186d01007387 */ /* 0x000fe20000100800 */
[-C--:B--2---:R-:W-:Y:S03]  /*8a030*/  HMMA.1688.F32.TF32 R148, R44, R158.reuse, R212 ;  /* 0x0000009e2c94723c */ /* 0x084fe600000810d4 */
[----:B------:R-:W2:Y:S05]  /*8a040*/  LDL.LU R212, [R1+0x2810] ;  /* 0x0028100001d47983 */ /* 0x000eaa0000300800 */
[-C--:B-1----:R-:W-:Y:S08]  /*8a050*/  HMMA.1688.F32.TF32 R140, R64, R158.reuse, R204 ;  /* 0x0000009e408c723c */ /* 0x082ff000000810cc */
[-C--:B------:R-:W-:Y:S07]  /*8a060*/  HMMA.1688.F32.TF32 R36, R68, R158.reuse, R36 ;  /* 0x0000009e4424723c */ /* 0x080fee0000081024 */
[----:B------:R-:W-:Y:S04]  /*8a070*/  STL.64 [R1+0xca0], R148 ;  /* 0x000ca09401007387 */ /* 0x000fe80000100a00 */
[----:B------:R-:W-:Y:S04]  /*8a080*/  STL.64 [R1+0xca8], R150 ;  /* 0x000ca89601007387 */ /* 0x000fe80000100a00 */
[----:B------:R-:W-:Y:S04]  /*8a090*/  STL.64 [R1+0x14f0], R140 ;  /* 0x0014f08c01007387 */ /* 0x000fe80000100a00 */
[----:B------:R1:W-:Y:S04]  /*8a0a0*/  STL.64 [R1+0x14f8], R142 ;  /* 0x0014f88e01007387 */ /* 0x0003e80000100a00 */
[----:B------:R-:W2:Y:S04]  /*8a0b0*/  LDL.LU R213, [R1+0x2814] ;  /* 0x0028140001d57983 */ /* 0x000ea80000300800 */
[----:B------:R-:W2:Y:S01]  /*8a0c0*/  LDL.LU R214, [R1+0x2818] ;  /* 0x0028180001d67983 */ /* 0x000ea20000300800 */
[----:B-1----:R-:W-:Y:S03]  /*8a0d0*/  HMMA.1688.F32.TF32 R140, R48, R158, R236 ;  /* 0x0000009e308c723c */ /* 0x002fe600000810ec */
[----:B------:R-:W2:Y:S04]  /*8a0e0*/  LDL.LU R215, [R1+0x281c] ;  /* 0x00281c0001d77983 */ /* 0x000ea80000300800 */
[----:B------:R-:W2:Y:S04]  /*8a0f0*/  LDL.LU R204, [R1+0xef0] ;  /* 0x000ef00001cc7983 */ /* 0x000ea80000300800 */
[----:B------:R-:W2:Y:S04]  /*8a100*/  LDL.LU R205, [R1+0xef4] ;  /* 0x000ef40001cd7983 */ /* 0x000ea80000300800 */
[----:B------:R-:W2:Y:S04]  /*8a110*/  LDL.LU R206, [R1+0xef8] ;  /* 0x000ef80001ce7983 */ /* 0x000ea80000300800 */
[----:B------:R-:W2:Y:S04]  /*8a120*/  LDL.LU R207, [R1+0xefc] ;  /* 0x000efc0001cf7983 */ /* 0x000ea80000300800 */
[----:B------:R-:W2:Y:S04]  /*8a130*/  LDL.LU R236, [R1+0xc90] ;  /* 0x000c900001ec7983 */ /* 0x000ea80000300800 */
[----:B------:R-:W-:Y:S04]  /*8a140*/  STL.64 [R1+0x14e0], R140 ;  /* 0x0014e08c01007387 */ /* 0x000fe80000100a00 */
[----:B------:R-:W-:Y:S04]  /*8a150*/  STL.64 [R1+0x14e8], R142 ;  /* 0x0014e88e01007387 */ /* 0x000fe80000100a00 */
[----:B------:R1:W-:Y:S04]  /*8a160*/  STL.64 [R1+0x14d0], R36 ;  /* 0x0014d02401007387 */ /* 0x0003e80000100a00 */
[----:B------:R3:W-:Y:S04]  /*8a170*/  STL.64 [R1+0x14d8], R38 ;  /* 0x0014d82601007387 */ /* 0x0007e80000100a00 */
[----:B------:R-:W2:Y:S04]  /*8a180*/  LDL.LU R237, [R1+0xc94] ;  /* 0x000c940001ed7983 */ /* 0x000ea80000300800 */
[----:B------:R-:W2:Y:S01]  /*8a190*/  LDL.LU R238, [R1+0xc98] ;  /* 0x000c980001ee7983 */ /* 0x000ea20000300800 */
[----:B-1----:R-:W-:-:S02]  /*8a1a0*/  IMAD.MOV.U32 R36, RZ, RZ, R162 ;  /* 0x000000ffff247224 */ /* 0x002fc400078e00a2 */
[----:B------:R-:W-:Y:S01]  /*8a1b0*/  IMAD.MOV.U32 R37, RZ, RZ, R163 ;  /* 0x000000ffff257224 */ /* 0x000fe200078e00a3 */
[----:B------:R-:W2:Y:S04]  /*8a1c0*/  LDL.LU R239, [R1+0xc9c] ;  /* 0x000c9c0001ef7983 */ /* 0x000ea80000300800 */
[----:B------:R-:W2:Y:S04]  /*8a1d0*/  LDL.LU R162, [R1+0x4f7c] ;  /* 0x004f7c0001a27983 */ /* 0x000ea80000300800 */
[----:B------:R-:W2:Y:S01]  /*8a1e0*/  LDL.LU R163, [R1+0x4f78] ;  /* 0x004f780001a37983 */ /* 0x000ea20000300800 */
[----:B------:R-:W-:Y:S01]  /*8a1f0*/  HMMA.1688.F32.TF32 R140, R52, R158, R200 ;  /* 0x0000009e348c723c */ /* 0x000fe200000810c8 */
[----:B---3--:R-:W-:-:S02]  /*8a200*/  IMAD.MOV.U32 R38, RZ, RZ, R157 ;  /* 0x000000ffff267224 */ /* 0x008fc400078e009d */
        /* <DEDUP_REMOVED lines=8> */
[----:B------:R1:W-:Y:S04]  /*8a290*/  STL.64 [R1+0x14b8], R154 ;  /* 0x0014b89a01007387 */ /* 0x0003e80000100a00 */
[----:B------:R-:W-:Y:S04]  /*8a2a0*/  STL.64 [R1+0x14a0], R148 ;  /* 0x0014a09401007387 */ /* 0x000fe80000100a00 */
[----:B------:R3:W-:Y:S05]  /*8a2b0*/  STL.64 [R1+0x14a8], R150 ;  /* 0x0014a89601007387 */ /* 0x0007ea0000100a00 */
[----:B------:R-:W-:Y:S04]  /*8a2c0*/  STL.64 [R1+0x1420], R140 ;  /* 0x0014208c01007387 */ /* 0x000fe80000100a00 */
[----:B------:R5:W-:Y:S01]  /*8a2d0*/  STL.64 [R1+0x1428], R142 ;  /* 0x0014288e01007387 */ /* 0x000be20000100a00 */
[-C--:B-1----:R-:W-:Y:S08]  /*8a2e0*/  HMMA.1688.F32.TF32 R152, R4, R156.reuse, R248 ;  /* 0x0000009c0498723c */ /* 0x082ff000000810f8 */
[-C--:B---3--:R-:W-:Y:S08]  /*8a2f0*/  HMMA.1688.F32.TF32 R148, R8, R156.reuse, R232 ;  /* 0x0000009c0894723c */ /* 0x088ff000000810e8 */
[-C--:B-----5:R-:W-:Y:S07]  /*8a300*/  HMMA.1688.F32.TF32 R140, R12, R156.reuse, R228 ;  /* 0x0000009c0c8c723c */ /* 0x0a0fee00000810e4 */
[----:B------:R-:W-:Y:S04]  /*8a310*/  STL.64 [R1+0x4a0], R152 ;  /* 0x0004a09801007387 */ /* 0x000fe80000100a00 */
[----:B------:R4:W-:Y:S04]  /*8a320*/  STL.64 [R1+0x4a8], R154 ;  /* 0x0004a89a01007387 */ /* 0x0009e80000100a00 */
[----:B------:R-:W-:Y:S04]  /*8a330*/  STL.64 [R1+0x490], R148 ;  /* 0x0004909401007387 */ /* 0x000fe80000100a00 */
[----:B------:R-:W-:Y:S04]  /*8a340*/  STL.64 [R1+0x498], R150 ;  /* 0x0004989601007387 */ /* 0x000fe80000100a00 */
[----:B------:R-:W-:Y:S04]  /*8a350*/  STL.64 [R1+0x480], R140 ;  /* 0x0004808c01007387 */ /* 0x000fe80000100a00 */
[----:B------:R1:W-:Y:S01]  /*8a360*/  STL.64 [R1+0x488], R142 ;  /* 0x0004888e01007387 */ /* 0x0003e20000100a00 */
[-C--:B----4-:R-:W-:Y:S08]  /*8a370*/  HMMA.1688.F32.TF32 R152, R16, R156.reuse, R224 ;  /* 0x0000009c1098723c */ /* 0x090ff000000810e0 */
[-C--:B-1----:R-:W-:Y:S08]  /*8a380*/  HMMA.1688.F32.TF32 R140, R24, R156.reuse, R216 ;  /* 0x0000009c188c723c */ /* 0x082ff000000810d8 */
[----:B------:R-:W-:Y:S07]  /*8a390*/  HMMA.1688.F32.TF32 R148, R20, R156, R220 ;  /* 0x0000009c1494723c */ /* 0x000fee00000810dc */
[----:B------:R-:W-:Y:S04]  /*8a3a0*/  STL.64 [R1+0x470], R152 ;  /* 0x0004709801007387 */ /* 0x000fe80000100a00 */
[----:B------:R-:W-:Y:S05]  /*8a3b0*/  STL.64 [R1+0x478], R154 ;  /* 0x0004789a01007387 */ /* 0x000fea0000100a00 */
[----:B------:R-:W-:-:S02]  /*8a3c0*/  IMAD.MOV.U32 R117, RZ, RZ, R140 ;  /* 0x000000ffff757224 */ /* 0x000fc400078e008c */
[----:B------:R-:W-:Y:S01]  /*8a3d0*/  IMAD.MOV.U32 R140, RZ, RZ, R143 ;  /* 0x000000ffff8c7224 */ /* 0x000fe200078e008f */
[----:B------:R-:W-:Y:S01]  /*8a3e0*/  MOV R113, R142 ;  /* 0x0000008e00717202 */ /* 0x000fe20000000f00 */
[----:B------:R-:W-:-:S03]  /*8a3f0*/  IMAD.MOV.U32 R116, RZ, RZ, R141 ;  /* 0x000000ffff747224 */ /* 0x000fc600078e008d */
[----:B------:R-:W-:Y:S04]  /*8a400*/  STL.64 [R1+0x460], R148 ;  /* 0x0004609401007387 */ /* 0x000fe80000100a00 */
[----:B------:R-:W-:Y:S04]  /*8a410*/  STL.64 [R1+0x468], R150 ;  /* 0x0004689601007387 */ /* 0x000fe80000100a00 */
[----:B------:R2:W-:Y:S04]  /*8a420*/  STL [R1+0x4b34], R140 ;  /* 0x004b348c01007387 */ /* 0x0005e80000100800 */
[----:B------:R-:W-:Y:S04]  /*8a430*/  STL [R1+0x4b30], R113 ;  /* 0x004b307101007387 */ /* 0x000fe80000100800 */
[----:B------:R-:W-:Y:S04]  /*8a440*/  STL [R1+0x4b2c], R116 ;  /* 0x004b2c7401007387 */ /* 0x000fe80000100800 */
[----:B------:R-:W-:Y:S01]  /*8a450*/  STL [R1+0x4b28], R117 ;  /* 0x004b287501007387 */ /* 0x000fe20000100800 */
[-C--:B--2---:R-:W-:Y:S08]  /*8a460*/  HMMA.1688.F32.TF32 R140, R32, R156.reuse, R204 ;  /* 0x0000009c208c723c */ /* 0x084ff000000810cc */
[----:B------:R-:W-:Y:S11]  /*8a470*/  HMMA.1688.F32.TF32 R148, R28, R156, R212 ;  /* 0x0000009c1c94723c */ /* 0x000ff600000810d4 */
        /* <DEDUP_REMOVED lines=9> */
[----:B------:R-:W-:Y:S04]  /*8a510*/  STL [R1+0x4b44], R152 ;  /* 0x004b449801007387 */ /* 0x000fe80000100800 */
[----:B------:R-:W-:Y:S04]  /*8a520*/  STL [R1+0x4b40], R153 ;  /* 0x004b409901007387 */ /* 0x000fe80000100800 */
[----:B------:R-:W-:Y:S04]  /*8a530*/  STL [R1+0x4b3c], R156 ;  /* 0x004b3c9c01007387 */ /* 0x000fe80000100800 */
[----:B------:R-:W-:Y:S04]  /*8a540*/  STL [R1+0x4b38], R157 ;  /* 0x004b389d01007387 */ /* 0x000fe80000100800 */
        /* <DEDUP_REMOVED lines=52> */
[-C--:B-----5:R-:W-:Y:S08]  /*8a890*/  HMMA.1688.F32.TF32 R140, R68, R162.reuse, R204 ;  /* 0x000000a2448c723c */ /* 0x0a0ff000000810cc */
[-C--:B--2---:R-:W-:Y:S01]  /*8a8a0*/  HMMA.1688.F32.TF32 R148, R48, R162.reuse, R212 ;  /* 0x000000a23094723c */ /* 0x084fe200000810d4 */
[----:B------:R-:W2:Y:S11]  /*8a8b0*/  LDL.LU R212, [R1+0x2890] ;  /* 0x0028900001d47983 */ /* 0x000eb60000300800 */
[----:B------:R-:W-:Y:S11]  /*8a8c0*/  @!UPT UIADD3 URZ, URZ, URZ, URZ ;  /* 0x0000003f3f3ff290 */ /* 0x000ff6000fffe03f */
[----:B------:R-:W-:Y:S04]  /*8a8d0*/  STL.64 [R1+0x13d0], R148 ;  /* 0x0013d09401007387 */ /* 0x000fe80000100a00 */
[----:B------:R-:W-:Y:S04]  /*8a8e0*/  STL.64 [R1+0x13d8], R150 ;  /* 0x0013d89601007387 */ /* 0x000fe80000100a00 */
[----:B------:R-:W-:Y:S01]  /*8a8f0*/  STL.64 [R1+0x13b0], R140 ;  /* 0x0013b08c01007387 */ /* 0x000fe20000100a00 */
[-C--:B----4-:R-:W-:Y:S03]  /*8a900*/  HMMA.1688.F32.TF32 R36, R72, R162.reuse, R36 ;  /* 0x000000a24824723c */ /* 0x090fe60000081024 */
[----:B------:R3:W-:Y:S04]  /*8a910*/  STL.64 [R1+0x13b8], R142 ;  /* 0x0013b88e01007387 */ /* 0x0007e80000100a00 */
[----:B------:R-:W2:Y:S04]  /*8a920*/  LDL.LU R213, [R1+0x2894] ;  /* 0x0028940001d57983 */ /* 0x000ea80000300800 */
[----:B------:R-:W2:Y:S04]  /*8a930*/  LDL.LU R214, [R1+0x2898] ;  /* 0x0028980001d67983 */ /* 0x000ea80000300800 */
[----:B------:R-:W2:Y:S01]  /*8a940*/  LDL.LU R215, [R1+0x289c] ;  /* 0x00289c0001d77983 */ /* 0x000ea20000300800 */
[----:B---3--:R-:W-:Y:S03]  /*8a950*/  HMMA.1688.F32.TF32 R140, R52, R162, R236 ;  /* 0x000000a2348c723c */ /* 0x008fe600000810ec */
[----:B------:R-:W3:Y:S04]  /*8a960*/  LDL.LU R204, [R1+0x1000] ;  /* 0x0010000001cc7983 */ /* 0x000ee80000300800 */
[----:B------:R-:W3:Y:S04]  /*8a970*/  LDL.LU R205, [R1+0x1004] ;  /* 0x0010040001cd7983 */ /* 0x000ee80000300800 */
[----:B------:R-:W3:Y:S04]  /*8a980*/  LDL.LU R206, [R1+0x1008] ;  /* 0x0010080001ce7983 */ /* 0x000ee80000300800 */
[----:B------:R-:W3:Y:S04]  /*8a990*/  LDL.LU R207, [R1+0x100c] ;  /* 0x00100c0001cf7983 */ /* 0x000ee80000300800 */
[----:B------:R-:W4:Y:S04]  /*8a9a0*/  LDL.LU R236, [R1+0xdb0] ;  /* 0x000db00001ec7983 */ /* 0x000f280000300800 */
[----:B------:R-:W-:Y:S04]  /*8a9b0*/  STL.64 [R1+0x1390], R140 ;  /* 0x0013908c01007387 */ /* 0x000fe80000100a00 */
[----:B------:R-:W-:Y:S04]  /*8a9c0*/  STL.64 [R1+0x1398], R142 ;  /* 0x0013988e01007387 */ /* 0x000fe80000100a00 */
[----:B------:R1:W-:Y:S04]  /*8a9d0*/  STL.64 [R1+0xd30], R36 ;  /* 0x000d302401007387 */ /* 0x0003e80000100a00 */
[----:B------:R5:W-:Y:S04]  /*8a9e0*/  STL.64 [R1+0xd38], R38 ;  /* 0x000d382601007387 */ /* 0x000be80000100a00 */
[----:B------:R-:W4:Y:S04]  /*8a9f0*/  LDL.LU R237, [R1+0xdb4] ;  /* 0x000db40001ed7983 */ /* 0x000f280000300800 */
[----:B------:R-:W4:Y:S01]  /*8aa00*/  LDL.LU R238, [R1+0xdb8] ;  /* 0x000db80001ee7983 */ /* 0x000f220000300800 */
[----:B-1----:R-:W-:-:S02]  /*8aa10*/  IMAD.MOV.U32 R36, RZ, RZ, R166 ;  /* 0x000000ffff247224 */ /* 0x002fc400078e00a6 */
[----:B------:R-:W-:Y:S01]  /*8aa20*/  IMAD.MOV.U32 R37, RZ, RZ, R167 ;  /* 0x000000ffff257224 */ /* 0x000fe200078e00a7 */
[----:B------:R-:W4:Y:S04]  /*8aa30*/  LDL.LU R239, [R1+0xdbc] ;  /* 0x000dbc0001ef7983 */ /* 0x000f280000300800 */
[----:B------:R-:W4:Y:S04]  /*8aa40*/  LDL.LU R166, [R1+0x4f74] ;  /* 0x004f740001a67983 */ /* 0x000f280000300800 */
[----:B------:R-:W4:Y:S01]  /*8aa50*/  LDL.LU R167, [R1+0x4f70] ;  /* 0x004f700001a77983 */ /* 0x000f220000300800 */
[----:B-----5:R-:W-:Y:S01]  /*8aa60*/  IMAD.MOV.U32 R38, RZ, RZ, R161 ;  /* 0x000000ffff267224 */ /* 0x020fe200078e00a1 */
[----:B------:R-:W-:Y:S01]  /*8aa70*/  HMMA.1688.F32.TF32 R148, R56, R162, R240 ;  /* 0x000000a23894723c */ /* 0x000fe200000810f0 */
[----:B------:R-:W-:-:S07]  /*8aa80*/  IMAD.MOV.U32 R39, RZ, RZ, R160 ;  /* 0x000000ffff277224 */ /* 0x000fce00078e00a0 */
[----:B------:R-:W-:Y:S01]  /*8aa90*/  HMMA.1688.F32.TF32 R140, R76, R162, R244 ;  /* 0x000000a24c8c723c */ /* 0x000fe200000810f4 */
[----:B------:R-:W1:Y:S11]  /*8aaa0*/  LDSM.16.M88.4 R160, [R0+0xd400] ;  /* 0x00d4000000a0783b */ /* 0x000e760000000200 */
[----:B------:R-:W-:Y:S03]  /*8aab0*/  @!UPT UIADD3 URZ, URZ, URZ, URZ ;  /* 0x0000003f3f3ff290 */ /* 0x000fe6000fffe03f */
[----:B------:R-:W-:Y:S04]  /*8aac0*/  STL.64 [R1+0x1360], R148 ;  /* 0x0013609401007387 */ /* 0x000fe80000100a00 */
[----:B------:R1:W-:Y:S02]  /*8aad0*/  STL.64 [R1+0x1368], R150 ;  /* 0x0013689601007387 */ /* 0x0003e40000100a00 */
[-C--:B-1----:R-:W-:Y:S02]  /*8aae0*/  HMMA.1688.F32.TF32 R148, R4, R160.reuse, R248 ;  /* 0x000000a00494723c */ /* 0x082fe400000810f8 */
[----:B------:R-:W-:Y:S04]  /*8aaf0*/  STL [R1+0x4e24], R162 ;  /* 0x004e24a201007387 */ /* 0x000fe80000100800 */
[----:B------:R-:W-:Y:S02]  /*8ab00*/  STL.64 [R1+0x12c0], R140 ;  /* 0x0012c08c01007387 */ /* 0x000fe40000100a00 */
[-C--:B------:R-:W-:Y:S02]  /*8ab10*/  HMMA.1688.F32.TF32 R152, R8, R160.reuse, R232 ;  /* 0x000000a00898723c */ /* 0x080fe400000810e8 */
[----:B------:R1:W-:Y:S06]  /*8ab20*/  STL.64 [R1+0x12c8], R142 ;  /* 0x0012c88e01007387 */ /* 0x0003ec0000100a00 */
[-C--:B-1----:R-:W-:Y:S01]  /*8ab30*/  HMMA.1688.F32.TF32 R140, R12, R160.reuse, R228 ;  /* 0x000000a00c8c723c */ /* 0x082fe200000810e4 */
[----:B------:R-:W-:Y:S06]  /*8ab40*/  STL [R1+0x4e20], R163 ;  /* 0x004e20a301007387 */ /* 0x000fec0000100800 */
[----:B------:R-:W-:Y:S04]  /*8ab50*/  STL.64 [R1+0x420], R148 ;  /* 0x0004209401007387 */ /* 0x000fe80000100a00 */
[----:B------:R1:W-:Y:S04]  /*8ab60*/  STL.64 [R1+0x428], R150 ;  /* 0x0004289601007387 */ /* 0x0003e80000100a00 */
[----:B------:R-:W-:Y:S04]  /*8ab70*/  STL.64 [R1+0x410], R152 ;  /* 0x0004109801007387 */ /* 0x000fe80000100a00 */
[----:B------:R-:W-:Y:S01]  /*8ab80*/  STL.64 [R1+0x418], R154 ;  /* 0x0004189a01007387 */ /* 0x000fe20000100a00 */
[-C--:B-1----:R-:W-:Y:S03]  /*8ab90*/  HMMA.1688.F32.TF32 R148, R16, R160.reuse, R224 ;  /* 0x000000a01094723c */ /* 0x082fe600000810e0 */
[----:B------:R-:W-:Y:S04]  /*8aba0*/  STL.64 [R1+0x400], R140 ;  /* 0x0004008c01007387 */ /* 0x000fe80000100a00 */
[----:B------:R1:W-:Y:S02]  /*8abb0*/  STL.64 [R1+0x408], R142 ;  /* 0x0004088e01007387 */ /* 0x0003e40000100a00 */
[-C--:B-1----:R-:W-:Y:S08]  /*8abc0*/  HMMA.1688.F32.TF32 R140, R24, R160.reuse, R216 ;  /* 0x000000a0188c723c */ /* 0x082ff000000810d8 */
[----:B------:R-:W-:Y:S06]  /*8abd0*/  HMMA.1688.F32.TF32 R152, R20, R160, R220 ;  /* 0x000000a01498723c */ /* 0x000fec00000810dc */
[----:B------:R1:W-:Y:S10]  /*8abe0*/  STL.64 [R1+0x3f0], R148 ;  /* 0x0003f09401007387 */ /* 0x0003f40000100a00 */
[----:B-1----:R-:W-:Y:S01]  /*8abf0*/  IMAD.MOV.U32 R149, RZ, RZ, R140 ;  /* 0x000000ffff957224 */ /* 0x002fe200078e008c */
[----:B------:R-:W-:Y:S01]  /*8ac00*/  MOV R125, R142 ;  /* 0x0000008e007d7202 */ /* 0x000fe20000000f00 */
[----:B------:R-:W-:-:S02]  /*8ac10*/  IMAD.MOV.U32 R60, RZ, RZ, R141 ;  /* 0x000000ffff3c7224 */ /* 0x000fc400078e008d */
[----:B------:R-:W-:Y:S01]  /*8ac20*/  IMAD.MOV.U32 R136, RZ, RZ, R143 ;  /* 0x000000ffff887224 */ /* 0x000fe200078e008f */
[----:B------:R-:W-:Y:S04]  /*8ac30*/  STL.64 [R1+0x3f8], R150 ;  /* 0x0003f89601007387 */ /* 0x000fe80000100a00 */
[----:B------:R-:W-:Y:S04]  /*8ac40*/  STL.64 [R1+0x3e0], R152 ;  /* 0x0003e09801007387 */ /* 0x000fe80000100a00 */
[----:B------:R-:W-:Y:S04]  /*8ac50*/  STL.64 [R1+0x3e8], R154 ;  /* 0x0003e89a01007387 */ /* 0x000fe80000100a00 */
[----:B------:R-:W-:Y:S04]  /*8ac60*/  STL [R1+0x4b98], R136 ;  /* 0x004b988801007387 */ /* 0x000fe80000100800 */
[----:B------:R-:W-:Y:S04]  /*8ac70*/  STL [R1+0x4b50], R125 ;  /* 0x004b507d01007387 */ /* 0x000fe80000100800 */
[----:B------:R-:W-:Y:S04]  /*8ac80*/  STL [R1+0x4b4c], R60 ;  /* 0x004b4c3c01007387 */ /* 0x000fe80000100800 */
[----:B------:R2:W-:Y:S01]  /*8ac90*/  STL [R1+0x4b48], R149 ;  /* 0x004b489501007387 */ /* 0x0005e20000100800 */
[-C--:B---3--:R-:W-:Y:S08]  /*8aca0*/  HMMA.1688.F32.TF32 R140, R32, R160.reuse, R204 ;  /* 0x000000a0208c723c */ /* 0x088ff000000810cc */
[----:B--2---:R-:W-:Y:S11]  /*8acb0*/  HMMA.1688.F32.TF32 R148, R28, R160, R212 ;  /* 0x000000a01c94723c */ /* 0x004ff600000810d4 */
[----:B------:R-:W-:Y:S05]  /*8acc0*/  @!UPT UIADD3 URZ, URZ, URZ, URZ ;  /* 0x0000003f3f3ff290 */ /* 0x000fea000fffe03f */
[----:B------:R-:W-:Y:S02]  /*8acd0*/  IMAD.MOV.U32 R121, RZ, RZ, R140 ;  /* 0x000000ffff797224 */ /* 0x000fe400078e008c */
[----:B------:R-:W-:Y:S02]  /*8ace0*/  IMAD.MOV.U32 R124, RZ, RZ, R141 ;  /* 0x000000ffff7c7224 */ /* 0x000fe400078e008d */
[----:B------:R-:W-:Y:S02]  /*8acf0*/  IMAD.MOV.U32 R161, RZ, RZ, R142 ;  /* 0x000000ffffa17224 */ /* 0x000fe400078e008e */
[----:B------:R-:W-:Y:S02]  /*8ad00*/  IMAD.MOV.U32 R160, RZ, RZ, R143 ;  /* 0x000000ffffa07224 */ /* 0x000fe400078e008f */
[-C--:B----4-:R-:W-:Y:S08]  /*8ad10*/  HMMA.1688.F32.TF32 R140, R44, R166.reuse, R236 ;  /* 0x000000a62c8c723c */ /* 0x090ff000000810ec */
        /* <DEDUP_REMOVED lines=95> */
[----:B------:R5:W-:Y:S01]  /*8b310*/  STL.64 [R1+0x1138], R150 ;  /* 0x0011389601007387 */ /* 0x000be20000100a00 */
[-C--:B-1----:R-:W-:Y:S03]  /*8b320*/  HMMA.1688.F32.TF32 R152, R4, R164.reuse, R248 ;  /* 0x000000a40498723c */ /* 0x082fe600000810f8 */
[----:B------:R-:W-:Y:S04]  /*8b330*/  STL [R1+0x4e2c], R166 ;  /* 0x004e2ca601007387 */ /* 0x000fe80000100800 */
[----:B------:R-:W-:Y:S01]  /*8b340*/  STL.64 [R1+0xf30], R140 ;  /* 0x000f308c01007387 */ /* 0x000fe20000100a00 */
[-C--:B-----5:R-:W-:Y:S03]  /*8b350*/  HMMA.1688.F32.TF32 R148, R8, R164.reuse, R232 ;  /* 0x000000a40894723c */ /* 0x0a0fe600000810e8 */
[----:B------:R1:W-:Y:S05]  /*8b360*/  STL.64 [R1+0xf38], R142 ;  /* 0x000f388e01007387 */ /* 0x0003ea0000100a00 */
[-C--:B-1----:R-:W-:Y:S01]  /*8b370*/  HMMA.1688.F32.TF32 R140, R12, R164.reuse, R228 ;  /* 0x000000a40c8c723c */ /* 0x082fe200000810e4 */
        /* <DEDUP_REMOVED lines=13> */
[----:B------:R-:W-:-:S03]  /*8b450*/  IMAD.MOV.U32 R132, RZ, RZ, R143 ;  /* 0x000000ffff847224 */ /* 0x000fc600078e008f */
[----:B------:R-:W-:Y:S04]  /*8b460*/  STL.64 [R1+0x370], R152 ;  /* 0x0003709801007387 */ /* 0x000fe80000100a00 */
[----:B------:R-:W-:Y:S04]  /*8b470*/  STL.64 [R1+0x378], R154 ;  /* 0x0003789a01007387 */ /* 0x000fe80000100a00 */
[----:B------:R-:W-:Y:S04]  /*8b480*/  STL.64 [R1+0x360], R148 ;  /* 0x0003609401007387 */ /* 0x000fe80000100a00 */
[----:B------:R2:W-:Y:S04]  /*8b490*/  STL.64 [R1+0x368], R150 ;  /* 0x0003689601007387 */ /* 0x0005e80000100a00 */
[----:B------:R-:W-:Y:S04]  /*8b4a0*/  STL [R1+0x4bb8], R132 ;  /* 0x004bb88401007387 */ /* 0x000fe80000100800 */
[----:B------:R-:W-:Y:S04]  /*8b4b0*/  STL [R1+0x4bb4], R61 ;  /* 0x004bb43d01007387 */ /* 0x000fe80000100800 */
[----:B------:R-:W-:Y:S04]  /*8b4c0*/  STL [R1+0x4bb0], R41 ;  /* 0x004bb02901007387 */ /* 0x000fe80000100800 */
[----:B------:R-:W-:Y:S01]  /*8b4d0*/  STL [R1+0x4bac], R137 ;  /* 0x004bac8901007387 */ /* 0x000fe20000100800 */
        /* <DEDUP_REMOVED lines=58> */
[-C--:B----4-:R-:W-:Y:S01]  /*8b880*/  HMMA.1688.F32.TF32 R148, R48, R170.reuse, R212 ;  /* 0x000000aa3094723c */ /* 0x090fe200000810d4 */
[----:B------:R-:W2:Y:S11]  /*8b890*/  LDL.LU R212, [R1+0x2a90] ;  /* 0x002a900001d47983 */ /* 0x000eb60000300800 */
[----:B------:R-:W-:Y:S11]  /*8b8a0*/  @!UPT UIADD3 URZ, URZ, URZ, URZ ;  /* 0x0000003f3f3ff290 */ /* 0x000ff6000fffe03f */
[----:B------:R-:W-:Y:S04]  /*8b8b0*/  STL.64 [R1+0x1470], R148 ;  /* 0x0014709401007387 */ /* 0x000fe80000100a00 */
[----:B------:R-:W-:Y:S04]  /*8b8c0*/  STL.64 [R1+0x1478], R150 ;  /* 0x0014789601007387 */ /* 0x000fe80000100a00 */
[----:B------:R-:W-:Y:S04]  /*8b8d0*/  STL.64 [R1+0x1460], R140 ;  /* 0x0014608c01007387 */ /* 0x000fe80000100a00 */
[----:B------:R3:W-:Y:S04]  /*8b8e0*/  STL.64 [R1+0x1468], R142 ;  /* 0x0014688e01007387 */ /* 0x0007e80000100a00 */
[----:B------:R-:W2:Y:S04]  /*8b8f0*/  LDL.LU R213, [R1+0x2a94] ;  /* 0x002a940001d57983 */ /* 0x000ea80000300800 */
[----:B------:R-:W2:Y:S04]  /*8b900*/  LDL.LU R214, [R1+0x2a98] ;  /* 0x002a980001d67983 */ /* 0x000ea80000300800 */
[----:B------:R-:W2:Y:S04]  /*8b910*/  LDL.LU R215, [R1+0x2a9c] ;  /* 0x002a9c0001d77983 */ /* 0x000ea80000300800 */
[----:B------:R-:W4:Y:S04]  /*8b920*/  LDL.LU R204, [R1+0x2660] ;  /* 0x0026600001cc7983 */ /* 0x000f280000300800 */
[----:B------:R-:W4:Y:S04]  /*8b930*/  LDL.LU R205, [R1+0x2664] ;  /* 0x0026640001cd7983 */ /* 0x000f280000300800 */
[----:B------:R-:W4:Y:S01]  /*8b940*/  LDL.LU R206, [R1+0x2668] ;  /* 0x0026680001ce7983 */ /* 0x000f220000300800 */
[-C--:B---3--:R-:W-:Y:S03]  /*8b950*/  HMMA.1688.F32.TF32 R140, R52, R170.reuse, R236 ;  /* 0x000000aa348c723c */ /* 0x088fe600000810ec */
[----:B------:R-:W4:Y:S04]  /*8b960*/  LDL.LU R207, [R1+0x266c] ;  /* 0x00266c0001cf7983 */ /* 0x000f280000300800 */
[----:B------:R-:W3:Y:S01]  /*8b970*/  LDL.LU R236, [R1+0x29c0] ;  /* 0x0029c00001ec7983 */ /* 0x000ee20000300800 */
[----:B-----5:R-:W-:Y:S11]  /*8b980*/  HMMA.1688.F32.TF32 R36, R72, R170, R36 ;  /* 0x000000aa4824723c */ /* 0x020ff60000081024 */
[----:B------:R-:W-:Y:S04]  /*8b990*/  @!UPT UIADD3 URZ, URZ, URZ, URZ ;  /* 0x0000003f3f3ff290 */ /* 0x000fe8000fffe03f */
        /* <DEDUP_REMOVED lines=9> */
[----:B-----5:R-:W5:Y:S04]  /*8ba30*/  LDL.LU R38, [R1+0x1d48] ;  /* 0x001d480001267983 */ /* 0x020f680000300800 */
[----:B------:R-:W5:Y:S01]  /*8ba40*/  LDL.LU R39, [R1+0x1d4c] ;  /* 0x001d4c0001277983 */ /* 0x000f620000300800 */
[----:B------:R-:W-:-:S02]  /*8ba50*/  IMAD.MOV.U32 R234, RZ, RZ, R169 ;  /* 0x000000ffffea7224 */ /* 0x000fc400078e00a9 */
[----:B------:R-:W-:Y:S01]  /*8ba60*/  IMAD.MOV.U32 R235, RZ, RZ, R168 ;  /* 0x000000ffffeb7224 */ /* 0x000fe200078e00a8 */
[-C--:B------:R-:W-:Y:S08]  /*8ba70*/  HMMA.1688.F32.TF32 R140, R56, R170.reuse, R248 ;  /* 0x000000aa388c723c */ /* 0x080ff000000810f8 */
[----:B------:R-:W-:Y:S01]  /*8ba80*/  HMMA.1688.F32.TF32 R148, R76, R170, R232 ;  /* 0x000000aa4c94723c */ /* 0x000fe200000810e8 */
[----:B------:R-:W1:Y:S11]  /*8ba90*/  LDSM.16.M88.4 R168, [R0+0xdc00] ;  /* 0x00dc000000a8783b */ /* 0x000e760000000200 */
[----:B------:R-:W-:Y:S03]  /*8baa0*/  @!UPT UIADD3 URZ, URZ, URZ, URZ ;  /* 0x0000003f3f3ff290 */ /* 0x000fe6000fffe03f */
[----:B------:R-:W-:Y:S04]  /*8bab0*/  STL.64 [R1+0x1430], R140 ;  /* 0x0014308c01007387 */ /* 0x000fe80000100a00 */
[----:B------:R1:W-:Y:S02]  /*8bac0*/  STL.64 [R1+0x1438], R142 ;  /* 0x0014388e01007387 */ /* 0x0003e40000100a00 */
[-C--:B-1----:R-:W-:Y:S02]  /*8bad0*/  HMMA.1688.F32.TF32 R140, R4, R168.reuse, R228 ;  /* 0x000000a8048c723c */ /* 0x082fe400000810e4 */
[----:B------:R-:W-:Y:S04]  /*8bae0*/  STL.64 [R1+0x1340], R148 ;  /* 0x0013409401007387 */ /* 0x000fe80000100a00 */
[----:B------:R1:W-:Y:S02]  /*8baf0*/  STL.64 [R1+0x1348], R150 ;  /* 0x0013489601007387 */ /* 0x0003e40000100a00 */
[-C--:B------:R-:W-:Y:S08]  /*8bb00*/  HMMA.1688.F32.TF32 R152, R8, R168.reuse, R224 ;  /* 0x000000a80898723c */ /* 0x080ff000000810e0 */
[----:B-1----:R-:W-:Y:S07]  /*8bb10*/  HMMA.1688.F32.TF32 R148, R12, R168, R220 ;  /* 0x000000a80c94723c */ /* 0x002fee00000810dc */
[----:B------:R1:W-:Y:S01]  /*8bb20*/  STL.64 [R1+0x320], R140 ;  /* 0x0003208c01007387 */ /* 0x0003e20000100a00 */
[----:B------:R-:W-:-:S02]  /*8bb30*/  IMAD.MOV.U32 R166, RZ, RZ, R142 ;  /* 0x000000ffffa67224 */ /* 0x000fc400078e008e */
[----:B------:R-:W-:Y:S02]  /*8bb40*/  IMAD.MOV.U32 R167, RZ, RZ, R143 ;  /* 0x000000ffffa77224 */ /* 0x000fe400078e008f */
[----:B-1----:R-:W-:Y:S01]  /*8bb50*/  HMMA.1688.F32.TF32 R140, R16, R168, R216 ;  /* 0x000000a8108c723c */ /* 0x002fe200000810d8 */
[----:B------:R-:W-:Y:S04]  /*8bb60*/  STL [R1+0x4e3c], R166 ;  /* 0x004e3ca601007387 */ /* 0x000fe80000100800 */
[----:B------:R-:W-:Y:S04]  /*8bb70*/  STL [R1+0x4e38], R167 ;  /* 0x004e38a701007387 */ /* 0x000fe80000100800 */
[----:B------:R-:W-:Y:S04]  /*8bb80*/  STL.64 [R1+0x310], R152 ;  /* 0x0003109801007387 */ /* 0x000fe80000100a00 */
[----:B------:R-:W-:Y:S04]  /*8bb90*/  STL.64 [R1+0x318], R154 ;  /* 0x0003189a01007387 */ /* 0x000fe80000100a00 */
[----:B------:R-:W-:Y:S04]  /*8bba0*/  STL.64 [R1+0x300], R148 ;  /* 0x0003009401007387 */ /* 0x000fe80000100a00 */
[----:B------:R4:W-:Y:S03]  /*8bbb0*/  STL.64 [R1+0x308], R150 ;  /* 0x0003089601007387 */ /* 0x0009e60000100a00 */
[----:B------:R-:W-:Y:S01]  /*8bbc0*/  IMAD.MOV.U32 R97, RZ, RZ, R140 ;  /* 0x000000ffff617224 */ /* 0x000fe200078e008c */
[----:B------:R-:W-:Y:S01]  /*8bbd0*/  MOV R101, R142 ;  /* 0x0000008e00657202 */ /* 0x000fe20000000f00 */
[----:B------:R-:W-:-:S02]  /*8bbe0*/  IMAD.MOV.U32 R100, RZ, RZ, R141 ;  /* 0x000000ffff647224 */ /* 0x000fc400078e008d */
[----:B------:R-:W-:Y:S01]  /*8bbf0*/  IMAD.MOV.U32 R132, RZ, RZ, R143 ;  /* 0x000000ffff847224 */ /* 0x000fe200078e008f */
[----:B------:R-:W-:Y:S04]  /*8bc00*/  STL [R1+0x4bdc], R97 ;  /* 0x004bdc6101007387 */ /* 0x000fe80000100800 */
[----:B------:R-:W-:Y:S04]  /*8bc10*/  STL [R1+0x4bd8], R100 ;  /* 0x004bd86401007387 */ /* 0x000fe80000100800 */
[----:B------:R-:W-:Y:S04]  /*8bc20*/  STL [R1+0x4bd4], R101 ;  /* 0x004bd46501007387 */ /* 0x000fe80000100800 */
[----:B------:R-:W-:Y:S01]  /*8bc30*/  STL [R1+0x4bd0], R132 ;  /* 0x004bd08401007387 */ /* 0x000fe20000100800 */
[----:B------:R-:W-:Y:S01]  /*8bc40*/  MOV R226, R174 ;  /* 0x000000ae00e27202 */ /* 0x000fe20000000f00 */
[----:B------:R-:W-:Y:S01]  /*8bc50*/  IMAD.MOV.U32 R227, RZ, RZ, R175 ;  /* 0x000000ffffe37224 */ /* 0x000fe200078e00af */
[-C--:B--2---:R-:W-:Y:S08]  /*8bc60*/  HMMA.1688.F32.TF32 R140, R20, R168.reuse, R212 ;  /* 0x000000a8148c723c */ /* 0x084ff000000810d4 */
[----:B----4-:R-:W-:Y:S11]  /*8bc70*/  HMMA.1688.F32.TF32 R148, R24, R168, R204 ;  /* 0x000000a81894723c */ /* 0x010ff600000810cc */
[----:B------:R-:W-:Y:S04]  /*8bc80*/  @!UPT UIADD3 URZ, URZ, URZ, URZ ;  /* 0x0000003f3f3ff290 */ /* 0x000fe8000fffe03f */
[----:B------:R1:W-:Y:S04]  /*8bc90*/  STL.64 [R1+0x2e0], R140 ;  /* 0x0002e08c01007387 */ /* 0x0003e80000100a00 */
[----:B------:R-:W-:Y:S05]  /*8bca0*/  STL.64 [R1+0x2e8], R142 ;  /* 0x0002e88e01007387 */ /* 0x000fea0000100a00 */
[----:B------:R-:W-:Y:S02]  /*8bcb0*/  IMAD.MOV.U32 R144, RZ, RZ, R148 ;  /* 0x000000ffff907224 */ /* 0x000fe400078e0094 */
[----:B------:R-:W-:-:S02]  /*8bcc0*/  IMAD.MOV.U32 R148, RZ, RZ, R151 ;  /* 0x000000ffff947224 */ /* 0x000fc400078e0097 */
[----:B-1----:R-:W-:-:S03]  /*8bcd0*/  IMAD.MOV.U32 R141, RZ, RZ, R150 ;  /* 0x000000ffff8d7224 */ /* 0x002fc600078e0096 */
[----:B------:R-:W-:Y:S04]  /*8bce0*/  STL [R1+0x4be8], R148 ;  /* 0x004be89401007387 */ /* 0x000fe80000100800 */
[----:B------:R3:W-:Y:S02]  /*8bcf0*/  STL [R1+0x4be4], R141 ;  /* 0x004be48d01007387 */ /* 0x0007e40000100800 */
[----:B---3--:R-:W-:Y:S01]  /*8bd00*/  HMMA.1688.F32.TF32 R140, R28, R168, R236 ;  /* 0x000000a81c8c723c */ /* 0x008fe200000810ec */
[----:B------:R-:W-:-:S05]  /*8bd10*/  IMAD.MOV.U32 R112, RZ, RZ, R149 ;  /* 0x000000ffff707224 */ /* 0x000fca00078e0095 */
[----:B------:R-:W-:Y:S02]  /*8bd20*/  STL [R1+0x4be0], R112 ;  /* 0x004be07001007387 */ /* 0x000fe40000100800 */
[----:B-----5:R-:W-:Y:S02]  /*8bd30*/  HMMA.1688.F32.TF32 R36, R32, R168, R36 ;  /* 0x000000a82024723c */ /* 0x020fe40000081024 */
[----:B------:R-:W-:Y:S11]  /*8bd40*/  STL [R1+0x4bcc], R144 ;  /* 0x004bcc9001007387 */ /* 0x000ff60000100800 */
[----:B------:R-:W-:Y:S02]  /*8bd50*/  @!UPT UIADD3 URZ, URZ, URZ, URZ ;  /* 0x0000003f3f3ff290 */ /* 0x000fe4000fffe03f */
[----:B------:R-:W-:Y:S04]  /*8bd60*/  STL.64 [R1+0x2c0], R140 ;  /* 0x0002c08c01007387 */ /* 0x000fe80000100a00 */
[----:B------:R1:W-:Y:S04]  /*8bd70*/  STL.64 [R1+0x2c8], R142 ;  /* 0x0002c88e01007387 */ /* 0x0003e80000100a00 */
        /* <DEDUP_REMOVED lines=18> */
[----:B------:R-:W1:Y:S04]  /*8bea0*/  LDL.LU R36, [R1+0xfd0] ;  /* 0x000fd00001247983 */ /* 0x000e680000300800 */
[----:B------:R-:W1:Y:S04]  /*8beb0*/  LDL.LU R37, [R1+0xfd4] ;  /* 0x000fd40001257983 */ /* 0x000e680000300800 */
[----:B------:R-:W1:Y:S04]  /*8bec0*/  LDL.LU R38, [R1+0xfd8] ;  /* 0x000fd80001267983 */ /* 0x000e680000300800 */
[----:B------:R-:W1:Y:S04]  /*8bed0*/  LDL.LU R39, [R1+0xfdc] ;  /* 0x000fdc0001277983 */ /* 0x000e680000300800 */
        /* <DEDUP_REMOVED lines=28> */
[----:B------:R-:W-:Y:S04]  /*8c0a0*/  STL [R1+0x4c38], R164 ;  /* 0x004c38a401007387 */ /* 0x000fe80000100800 */
[----:B------:R-:W-:Y:S04]  /*8c0b0*/  STL [R1+0x4bf4], R165 ;  /* 0x004bf4a501007387 */ /* 0x000fe80000100800 */
[----:B------:R-:W-:Y:S04]  /*8c0c0*/  STL [R1+0x4bf0], R168 ;  /* 0x004bf0a801007387 */ /* 0x000fe80000100800 */
[----:B------:R-:W-:Y:S01]  /*8c0d0*/  STL [R1+0x4bec], R169 ;  /* 0x004beca901007387 */ /* 0x000fe20000100800 */
[-C--:B-1----:R-:W-:Y:S03]  /*8c0e0*/  HMMA.1688.F32.TF32 R140, R44, R174.reuse, R36 ;  /* 0x000000ae2c8c723c */ /* 0x082fe60000081024 */
[----:B------:R-:W3:Y:S11]  /*8c0f0*/  LDL.LU R36, [R1+0x2af0] ;  /* 0x002af00001247983 */ /* 0x000ef60000300800 */
[----:B------:R-:W-:Y:S09]  /*8c100*/  @!UPT UIADD3 URZ, URZ, URZ, URZ ;  /* 0x0000003f3f3ff290 */ /* 0x000ff2000fffe03f */
[----:B------:R-:W-:Y:S04]  /*8c110*/  STL.64 [R1+0x1400], R140 ;  /* 0x0014008c01007387 */ /* 0x000fe80000100a00 */
[----:B------:R2:W-:Y:S04]  /*8c120*/  STL.64 [R1+0x1408], R142 ;  /* 0x0014088e01007387 */ /* 0x0005e80000100a00 */
[----:B------:R-:W3:Y:S04]  /*8c130*/  LDL.LU R37, [R1+0x2af4] ;  /* 0x002af40001257983 */ /* 0x000ee80000300800 */
[----:B------:R-:W3:Y:S04]  /*8c140*/  LDL.LU R38, [R1+0x2af8] ;  /* 0x002af80001267983 */ /* 0x000ee80000300800 */
[----:B------:R-:W3:Y:S01]  /*8c150*/  LDL.LU R39, [R1+0x2afc] ;  /* 0x002afc0001277983 */ /* 0x000ee20000300800 */
[-C--:B--2---:R-:W-:Y:S08]  /*8c160*/  HMMA.1688.F32.TF32 R140, R64, R174.reuse, R240 ;  /* 0x000000ae408c723c */ /* 0x084ff000000810f0 */
[-C--:B------:R-:W-:Y:S08]  /*8c170*/  HMMA.1688.F32.TF32 R152, R48, R174.reuse, R244 ;  /* 0x000000ae3098723c */ /* 0x080ff000000810f4 */
[-C--:B-----5:R-:W-:Y:S07]  /*8c180*/  HMMA.1688.F32.TF32 R148, R68, R174.reuse, R248 ;  /* 0x000000ae4494723c */ /* 0x0a0fee00000810f8 */
[----:B------:R-:W-:Y:S04]  /*8c190*/  STL.64 [R1+0x13e0], R140 ;  /* 0x0013e08c01007387 */ /* 0x000fe80000100a00 */
[----:B------:R4:W-:Y:S02]  /*8c1a0*/  STL.64 [R1+0x13e8], R142 ;  /* 0x0013e88e01007387 */ /* 0x0009e40000100a00 */
[----:B----4-:R-:W-:Y:S01]  /*8c1b0*/  HMMA.1688.F32.TF32 R140, R52, R174, R232 ;  /* 0x000000ae348c723c */ /* 0x010fe200000810e8 */
[----:B------:R-:W-:Y:S01]  /*8c1c0*/  IMAD.MOV.U32 R222, RZ, RZ, R173 ;  /* 0x000000ffffde7224 */ /* 0x000fe200078e00ad */
[----:B------:R-:W-:Y:S01]  /*8c1d0*/  STL.64 [R1+0x13c0], R152 ;  /* 0x0013c09801007387 */ /* 0x000fe20000100a00 */
[----:B------:R-:W-:-:S03]  /*8c1e0*/  IMAD.MOV.U32 R223, RZ, RZ, R172 ;  /* 0x000000ffffdf7224 */ /* 0x000fc600078e00ac */
        /* <DEDUP_REMOVED lines=21> */
[----:B------:R-:W-:Y:S02]  /*8c340*/  IMAD.MOV.U32 R151, RZ, RZ, R142 ;  /* 0x000000ffff977224 */ /* 0x000fe400078e008e */
[----:B------:R-:W-:Y:S02]  /*8c350*/  IMAD.MOV.U32 R162, RZ, RZ, R140 ;  /* 0x000000ffffa27224 */ /* 0x000fe400078e008c */
[----:B------:R-:W-:Y:S02]  /*8c360*/  IMAD.MOV.U32 R163, RZ, RZ, R141 ;  /* 0x000000ffffa37224 */ /* 0x000fe400078e008d */
[-C--:B------:R-:W-:Y:S01]  /*8c370*/  HMMA.1688.F32.TF32 R140, R16, R172.reuse, R236 ;  /* 0x000000ac108c723c */ /* 0x080fe200000810ec */
[----:B------:R-:W-:Y:S04]  /*8c380*/  STL [R1+0x4e4c], R150 ;  /* 0x004e4c9601007387 */ /* 0x000fe80000100800 */
[----:B------:R1:W-:Y:S03]  /*8c390*/  STL [R1+0x4e48], R151 ;  /* 0x004e489701007387 */ /* 0x0003e60000100800 */
[----:B-1----:R-:W-:Y:S01]  /*8c3a0*/  HMMA.1688.F32.TF32 R148, R12, R172, R204 ;  /* 0x000000ac0c94723c */ /* 0x002fe200000810cc */
[----:B------:R-:W-:Y:S04]  /*8c3b0*/  STL [R1+0x4e44], R163 ;  /* 0x004e44a301007387 */ /* 0x000fe80000100800 */
[----:B------:R-:W-:Y:S11]  /*8c3c0*/  STL [R1+0x4e40], R162 ;  /* 0x004e40a201007387 */ /* 0x000ff60000100800 */
[----:B------:R-:W-:Y:S01]  /*8c3d0*/  IMAD.MOV.U32 R160, RZ, RZ, R143 ;  /* 0x000000ffffa07224 */ /* 0x000fe200078e008f */
[----:B------:R-:W-:Y:S01]  /*8c3e0*/  STL.64 [R1+0x290], R152 ;  /* 0x0002909801007387 */ /* 0x000fe20000100a00 */
[----:B------:R-:W-:-:S02]  /*8c3f0*/  IMAD.MOV.U32 R137, RZ, RZ, R142 ;  /* 0x000000ffff897224 */ /* 0x000fc400078e008e */
[----:B------:R-:W-:Y:S01]  /*8c400*/  IMAD.MOV.U32 R41, RZ, RZ, R141 ;  /* 0x000000ffff297224 */ /* 0x000fe200078e008d */
[----:B------:R-:W-:Y:S01]  /*8c410*/  STL.64 [R1+0x298], R154 ;  /* 0x0002989a01007387 */ /* 0x000fe20000100a00 */
[----:B------:R-:W-:-:S03]  /*8c420*/  IMAD.MOV.U32 R61, RZ, RZ, R140 ;  /* 0x000000ffff3d7224 */ /* 0x000fc600078e008c */
[----:B------:R-:W-:Y:S04]  /*8c430*/  STL.64 [R1+0x280], R148 ;  /* 0x0002809401007387 */ /* 0x000fe80000100a00 */
[----:B------:R-:W-:Y:S04]  /*8c440*/  STL.64 [R1+0x288], R150 ;  /* 0x0002889601007387 */ /* 0x000fe80000100a00 */
[----:B------:R-:W-:Y:S04]  /*8c450*/  STL [R1+0x4c48], R160 ;  /* 0x004c48a001007387 */ /* 0x000fe80000100800 */
[----:B------:R-:W-:Y:S04]  /*8c460*/  STL [R1+0x4c44], R137 ;  /* 0x004c448901007387 */ /* 0x000fe80000100800 */
[----:B------:R-:W-:Y:S04]  /*8c470*/  STL [R1+0x4c40], R41 ;  /* 0x004c402901007387 */ /* 0x000fe80000100800 */
[----:B------:R-:W-:Y:S04]  /*8c480*/  STL [R1+0x4c3c], R61 ;  /* 0x004c3c3d01007387 */ /* 0x000fe80000100800 */
[----:B------:R-:W2:Y:S01]  /*8c490*/  LDL.LU R204, [R1+0x1050] ;  /* 0x0010500001cc7983 */ /* 0x000ea20000300800 */
[----:B---3--:R-:W-:Y:S11]  /*8c4a0*/  HMMA.1688.F32.TF32 R36, R20, R172, R36 ;  /* 0x000000ac1424723c */ /* 0x008ff60000081024 */
[----:B------:R-:W-:Y:S11]  /*8c4b0*/  @!UPT UIADD3 URZ, URZ, URZ, URZ ;  /* 0x0000003f3f3ff290 */ /* 0x000ff6000fffe03f */
[----:B------:R-:W-:Y:S01]  /*8c4c0*/  @!UPT UIADD3 URZ, URZ, URZ, URZ ;  /* 0x0000003f3f3ff290 */ /* 0x000fe2000fffe03f */
        /* <DEDUP_REMOVED lines=42> */
[----:B------:R-:W3:Y:S04]  /*8c770*/  LDL.LU R223, [R1+0x108c] ;  /* 0x00108c0001df7983 */ /* 0x000ee80000300800 */
[----:B------:R-:W4:Y:S04]  /*8c780*/  LDL.LU R178, [R1+0x4f5c] ;  /* 0x004f5c0001b27983 */ /* 0x000f280000300800 */
[----:B------:R-:W4:Y:S01]  /*8c790*/  LDL.LU R179, [R1+0x4f58] ;  /* 0x004f580001b37983 */ /* 0x000f220000300800 */
[-C--:B-----5:R-:W-:Y:S11]  /*8c7a0*/  HMMA.1688.F32.TF32 R140, R24, R172.reuse, R244 ;  /* 0x000000ac188c723c */ /* 0x0a0ff600000810f4 */
[----:B------:R-:W-:Y:S11]  /*8c7b0*/  @!UPT UIADD3 URZ, URZ, URZ, URZ ;  /* 0x0000003f3f3ff290 */ /* 0x000ff6000fffe03f */
[----:B------:R-:W-:Y:S02]  /*8c7c0*/  @!UPT UIADD3 URZ, URZ, URZ, URZ ;  /* 0x0000003f3f3ff290 */ /* 0x000fe4000fffe03f */
[----:B------:R-:W-:Y:S02]  /*8c7d0*/  IMAD.MOV.U32 R105, RZ, RZ, R140 ;  /* 0x000000ffff697224 */ /* 0x000fe400078e008c */
[----:B------:R-:W-:Y:S02]  /*8c7e0*/  IMAD.MOV.U32 R108, RZ, RZ, R141 ;  /* 0x000000ffff6c7224 */ /* 0x000fe400078e008d */
[----:B------:R-:W-:Y:S02]  /*8c7f0*/  IMAD.MOV.U32 R109, RZ, RZ, R142 ;  /* 0x000000ffff6d7224 */ /* 0x000fe400078e008e */
[----:B------:R-:W-:Y:S02]  /*8c800*/  IMAD.MOV.U32 R145, RZ, RZ, R143 ;  /* 0x000000ffff917224 */ /* 0x000fe400078e008f */
[-C--:B--2---:R-:W-:Y:S08]  /*8c810*/  HMMA.1688.F32.TF32 R140, R32, R172.reuse, R232 ;  /* 0x000000ac208c723c */ /* 0x084ff000000810e8 */
[----:B------:R-:W-:Y:S01]  /*8c820*/  HMMA.1688.F32.TF32 R148, R28, R172, R248 ;  /* 0x000000ac1c94723c */ /* 0x000fe200000810f8 */
[----:B------:R-:W-:Y:S11]  /*8c830*/  STL [R1+0x4c58], R145 ;  /* 0x004c589101007387 */ /* 0x000ff60000100800 */
[----:B------:R-:W-:Y:S04]  /*8c840*/  @!UPT UIADD3 URZ, URZ, URZ, URZ ;  /* 0x0000003f3f3ff290 */ /* 0x000fe8000fffe03f */
[----:B------:R-:W-:Y:S02]  /*8c850*/  IMAD.MOV.U32 R252, RZ, RZ, R140 ;  /* 0x000000fffffc7224 */ /* 0x000fe400078e008c */
[----:B------:R-:W-:Y:S02]  /*8c860*/  IMAD.MOV.U32 R120, RZ, RZ, R141 ;  /* 0x000000ffff787224 */ /* 0x000fe400078e008d */
[----:B------:R-:W-:Y:S02]  /*8c870*/  IMAD.MOV.U32 R173, RZ, RZ, R142 ;  /* 0x000000ffffad7224 */ /* 0x000fe400078e008e */
[----:B------:R-:W-:Y:S01]  /*8c880*/  IMAD.MOV.U32 R172, RZ, RZ, R143 ;  /* 0x000000ffffac7224 */ /* 0x000fe200078e008f */
[----:B------:R-:W-:Y:S04]  /*8c890*/  STL [R1+0x4c54], R109 ;  /* 0x004c546d01007387 */ /* 0x000fe80000100800 */
[----:B------:R-:W-:Y:S04]  /*8c8a0*/  STL [R1+0x4c50], R108 ;  /* 0x004c506c01007387 */ /* 0x000fe80000100800 */
[----:B------:R-:W-:Y:S04]  /*8c8b0*/  STL [R1+0x4c4c], R105 ;  /* 0x004c4c6901007387 */ /* 0x000fe80000100800 */
[----:B------:R-:W-:Y:S04]  /*8c8c0*/  STL.64 [R1+0x240], R148 ;  /* 0x0002409401007387 */ /* 0x000fe80000100a00 */
[----:B------:R-:W-:Y:S04]  /*8c8d0*/  STL.64 [R1+0x248], R150 ;  /* 0x0002489601007387 */ /* 0x000fe80000100a00 */
[----:B------:R-:W-:Y:S01]  /*8c8e0*/  STL [R1+0x4c68], R172 ;  /* 0x004c68ac01007387 */ /* 0x000fe20000100800 */
[-C--:B----4-:R-:W-:Y:S03]  /*8c8f0*/  HMMA.1688.F32.TF32 R140, R44, R178.reuse, R36 ;  /* 0x000000b22c8c723c */ /* 0x090fe60000081024 */
[----:B------:R-:W-:Y:S04]  /*8c900*/  STL [R1+0x4c64], R173 ;  /* 0x004c64ad01007387 */ /* 0x000fe80000100800 */
[----:B------:R-:W-:Y:S04]  /*8c910*/  STL [R1+0x4c60], R120 ;  /* 0x004c607801007387 */ /* 0x000fe80000100800 */
[----:B------:R-:W-:Y:S04]  /*8c920*/  STL [R1+0x4c5c], R252 ;  /* 0x004c5cfc01007387 */ /* 0x000fe80000100800 */
[----:B------:R-:W2:Y:S08]  /*8c930*/  LDL.LU R36, [R1+0x2c50] ;  /* 0x002c500001247983 */ /* 0x000eb00000300800 */
[----:B------:R-:W-:Y:S04]  /*8c940*/  STL.64 [R1+0x1330], R140 ;  /* 0x0013308c01007387 */ /* 0x000fe80000100a00 */
[----:B------:R3:W-:Y:S04]  /*8c950*/  STL.64 [R1+0x1338], R142 ;  /* 0x0013388e01007387 */ /* 0x0007e80000100a00 */
[----:B------:R-:W2:Y:S04]  /*8c960*/  LDL.LU R37, [R1+0x2c54] ;  /* 0x002c540001257983 */ /* 0x000ea80000300800 */
[----:B------:R-:W2:Y:S04]  /*8c970*/  LDL.LU R38, [R1+0x2c58] ;  /* 0x002c580001267983 */ /* 0x000ea80000300800 */
[----:B------:R-:W2:Y:S01]  /*8c980*/  LDL.LU R39, [R1+0x2c5c] ;  /* 0x002c5c0001277983 */ /* 0x000ea20000300800 */
[-C--:B---3--:R-:W-:Y:S08]  /*8c990*/  HMMA.1688.F32.TF32 R140, R64, R178.reuse, R228 ;  /* 0x000000b2408c723c */ /* 0x088ff000000810e4 */
[-C--:B------:R-:W-:Y:S08]  /*8c9a0*/  HMMA.1688.F32.TF32 R152, R48, R178.reuse, R224 ;  /* 0x000000b23098723c */ /* 0x080ff000000810e0 */
[-C--:B------:R-:W-:Y:S07]  /*8c9b0*/  HMMA.1688.F32.TF32 R148, R68, R178.reuse, R220 ;  /* 0x000000b24494723c */ /* 0x080fee00000810dc */
[----:B------:R-:W-:Y:S04]  /*8c9c0*/  STL.64 [R1+0x1320], R140 ;  /* 0x0013208c01007387 */ /* 0x000fe80000100a00 */
[----:B------:R1:W-:Y:S02]  /*8c9d0*/  STL.64 [R1+0x1328], R142 ;  /* 0x0013288e01007387 */ /* 0x0003e40000100a00 */
[-C--:B-1----:R-:W-:Y:S01]  /*8c9e0*/  HMMA.1688.F32.TF32 R140, R52, R178.reuse, R216 ;  /* 0x000000b2348c723c */ /* 0x082fe200000810d8 */
[----:B------:R-:W-:Y:S01]  /*8c9f0*/  MOV R238, R177 ;  /* 0x000000b100ee7202 */ /* 0x000fe20000000f00 */
[----:B------:R-:W-:Y:S01]  /*8ca00*/  IMAD.MOV.U32 R239, RZ, RZ, R176 ;  /* 0x000000ffffef7224 */ /* 0x000fe200078e00b0 */
[----:B------:R-:W-:Y:S04]  /*8ca10*/  STL.64 [R1+0x1310], R152 ;  /* 0x0013109801007387 */ /* 0x000fe80000100a00 */
[----:B------:R1:W-:Y:S04]  /*8ca20*/  STL.64 [R1+0x1318], R154 ;  /* 0x0013189a01007387 */ /* 0x0003e80000100a00 */
[----:B------:R-:W-:Y:S04]  /*8ca30*/  STL.64 [R1+0x1300], R148 ;  /* 0x0013009401007387 */ /* 0x000fe80000100a00 */
[----:B------:R3:W-:Y:S01]  /*8ca40*/  STL.64 [R1+0x1308], R150 ;  /* 0x0013089601007387 */ /* 0x0007e20000100a00 */
[-C--:B-1----:R-:W-:Y:S07]  /*8ca50*/  HMMA.1688.F32.TF32 R152, R72, R178.reuse, R212 ;  /* 0x000000b24898723c */ /* 0x082fee00000810d4 */
[----:B------:R-:W-:Y:S01]  /*8ca60*/  STL.64 [R1+0x12f0], R140 ;  /* 0x0012f08c01007387 */ /* 0x000fe20000100a00 */
[-C--:B---3--:R-:W-:Y:S03]  /*8ca70*/  HMMA.1688.F32.TF32 R148, R56, R178.reuse, R204 ;  /* 0x000000b23894723c */ /* 0x088fe600000810cc */
[----:B------:R1:W-:Y:S05]  /*8ca80*/  STL.64 [R1+0x12f8], R142 ;  /* 0x0012f88e01007387 */ /* 0x0003ea0000100a00 */
[----:B-1----:R-:W-:Y:S01]  /*8ca90*/  HMMA.1688.F32.TF32 R140, R76, R178, R236 ;  /* 0x000000b24c8c723c */ /* 0x002fe200000810ec */
[----:B------:R-:W1:Y:S06]  /*8caa0*/  LDSM.16.M88.4 R176, [R0+0xe400] ;  /* 0x00e4000000b0783b */ /* 0x000e6c0000000200 */
[----:B------:R-:W-:Y:S04]  /*8cab0*/  STL.64 [R1+0x12e0], R152 ;  /* 0x0012e09801007387 */ /* 0x000fe80000100a00 */
[----:B------:R-:W-:Y:S04]  /*8cac0*/  STL.64 [R1+0x12e8], R154 ;  /* 0x0012e89a01007387 */ /* 0x000fe80000100a00 */
[----:B------:R-:W3:Y:S04]  /*8cad0*/  LDL.LU R220, [R1+0x2970] ;  /* 0x0029700001dc7983 */ /* 0x000ee80000300800 */
[----:B------:R-:W-:Y:S04]  /*8cae0*/  STL.64 [R1+0x12d0], R148 ;  /* 0x0012d09401007387 */ /* 0x000fe80000100a00 */
[----:B------:R-:W-:Y:S04]  /*8caf0*/  STL.64 [R1+0x12d8], R150 ;  /* 0x0012d89601007387 */ /* 0x000fe80000100a00 */
[----:B------:R-:W-:Y:S04]  /*8cb00*/  STL.64 [R1+0x1010], R140 ;  /* 0x0010108c01007387 */ /* 0x000fe80000100a00 */
[----:B------:R3:W-:Y:S04]  /*8cb10*/  STL.64 [R1+0x1018], R142 ;  /* 0x0010188e01007387 */ /* 0x0007e80000100a00 */
        /* <DEDUP_REMOVED lines=19> */
[----:B-1----:R-:W-:Y:S04]  /*8cc50*/  STL [R1+0x4e54], R178 ;  /* 0x004e54b201007387 */ /* 0x002fe80000100800 */
[----:B------:R-:W-:Y:S01]  /*8cc60*/  STL [R1+0x4e50], R179 ;  /* 0x004e50b301007387 */ /* 0x000fe20000100800 */
[----:B--2---:R-:W-:Y:S11]  /*8cc70*/  HMMA.1688.F32.TF32 R36, R4, R176, R36 ;  /* 0x000000b00424723c */ /* 0x004ff60000081024 */
[----:B------:R-:W-:Y:S11]  /*8cc80*/  @!UPT UIADD3 URZ, URZ, URZ, URZ ;  /* 0x0000003f3f3ff290 */ /* 0x000ff6000fffe03f */
[----:B------:R-:W-:Y:S02]  /*8cc90*/  @!UPT UIADD3 URZ, URZ, URZ, URZ ;  /* 0x0000003f3f3ff290 */ /* 0x000fe4000fffe03f */
[----:B------:R-:W-:Y:S01]  /*8cca0*/  IMAD.MOV.U32 R166, RZ, RZ, R36 ;  /* 0x000000ffffa67224 */ /* 0x000fe200078e0024 */
[----:B------:R-:W-:Y:S01]  /*8ccb0*/  MOV R174, R38 ;  /* 0x0000002600ae7202 */ /* 0x000fe20000000f00 */
[----:B------:R-:W-:Y:S01]  /*8ccc0*/  IMAD.MOV.U32 R167, RZ, RZ, R37 ;  /* 0x000000ffffa77224 */ /* 0x000fe200078e0025 */
[----:B------:R-:W2:Y:S01]  /*8ccd0*/  LDL.LU R36, [R1+0x2aa0] ;  /* 0x002aa00001247983 */ /* 0x000ea20000300800 */
[----:B------:R-:W-:-:S03]  /*8cce0*/  IMAD.MOV.U32 R175, RZ, RZ, R39 ;  /* 0x000000ffffaf7224 */ /* 0x000fc600078e0027 */
[----:B------:R-:W2:Y:S04]  /*8ccf0*/  LDL.LU R37, [R1+0x2aa4] ;  /* 0x002aa40001257983 */ /* 0x000ea80000300800 */
[----:B------:R-:W2:Y:S04]  /*8cd00*/  LDL.LU R38, [R1+0x2aa8] ;  /* 0x002aa80001267983 */ /* 0x000ea80000300800 */
[----:B------:R-:W2:Y:S04]  /*8cd10*/  LDL.LU R39, [R1+0x2aac] ;  /* 0x002aac0001277983 */ /* 0x000ea80000300800 */
[----:B------:R-:W-:Y:S04]  /*8cd20*/  STL [R1+0x4e5c], R167 ;  /* 0x004e5ca701007387 */ /* 0x000fe80000100800 */
[----:B------:R-:W-:Y:S01]  /*8cd30*/  STL [R1+0x4e58], R166 ;  /* 0x004e58a601007387 */ /* 0x000fe20000100800 */
[-C--:B---3--:R-:W-:Y:S11]  /*8cd40*/  HMMA.1688.F32.TF32 R140, R8, R176.reuse, R220 ;  /* 0x000000b0088c723c */ /* 0x088ff600000810dc */
[----:B------:R-:W-:Y:S11]  /*8cd50*/  @!UPT UIADD3 URZ, URZ, URZ, URZ ;  /* 0x0000003f3f3ff290 */ /* 0x000ff6000fffe03f */
[----:B------:R-:W-:Y:S02]  /*8cd60*/  @!UPT UIADD3 URZ, URZ, URZ, URZ ;  /* 0x0000003f3f3ff290 */ /* 0x000fe4000fffe03f */
[----:B------:R-:W-:Y:S02]  /*8cd70*/  IMAD.MOV.U32 R109, RZ, RZ, R140 ;  /* 0x000000ffff6d7224 */ /* 0x000fe400078e008c */
[----:B------:R-:W-:Y:S02]  /*8cd80*/  IMAD.MOV.U32 R108, RZ, RZ, R141 ;  /* 0x000000ffff6c7224 */ /* 0x000fe400078e008d */
[----:B------:R-:W-:Y:S02]  /*8cd90*/  IMAD.MOV.U32 R105, RZ, RZ, R142 ;  /* 0x000000ffff697224 */ /* 0x000fe400078e008e */
[----:B------:R-:W-:Y:S02]  /*8cda0*/  IMAD.MOV.U32 R160, RZ, RZ, R143 ;  /* 0x000000ffffa07224 */ /* 0x000fe400078e008f */
[-C--:B----4-:R-:W-:Y:S08]  /*8cdb0*/  HMMA.1688.F32.TF32 R140, R16, R176.reuse, R212 ;  /* 0x000000b0108c723c */ /* 0x090ff000000810d4 */
[----:B-----5:R-:W-:Y:S01]  /*8cdc0*/  HMMA.1688.F32.TF32 R148, R12, R176, R216 ;  /* 0x000000b00c94723c */ /* 0x020fe200000810d8 */
[----:B------:R-:W-:Y:S04]  /*8cdd0*/  STL [R1+0x4c78], R160 ;  /* 0x004c78a001007387 */ /* 0x000fe80000100800 */
[----:B------:R-:W-:Y:S04]  /*8cde0*/  STL [R1+0x4c74], R105 ;  /* 0x004c746901007387 */ /* 0x000fe80000100800 */
[----:B------:R-:W-:Y:S04]  /*8cdf0*/  STL [R1+0x4c70], R108 ;  /* 0x004c706c01007387 */ /* 0x000fe80000100800 */
[----:B------:R-:W-:Y:S03]  /*8ce00*/  STL [R1+0x4c6c], R109 ;  /* 0x004c6c6d01007387 */ /* 0x000fe60000100800 */
[----:B------:R-:W-:-:S02]  /*8ce10*/  IMAD.MOV.U32 R101, RZ, RZ, R140 ;  /* 0x000000ffff657224 */ /* 0x000fc400078e008c */
[----:B------:R-:W-:Y:S02]  /*8ce20*/  IMAD.MOV.U32 R132, RZ, RZ, R141 ;  /* 0x000000ffff847224 */ /* 0x000fe400078e008d */
[----:B------:R-:W-:Y:S02]  /*8ce30*/  IMAD.MOV.U32 R144, RZ, RZ, R142 ;  /* 0x000000ffff907224 */ /* 0x000fe400078e008e */
[----:B------:R-:W-:Y:S02]  /*8ce40*/  IMAD.MOV.U32 R96, RZ, RZ, R143 ;  /* 0x000000ffff607224 */ /* 0x000fe400078e008f */
[-C--:B------:R-:W-:Y:S01]  /*8ce50*/  HMMA.1688.F32.TF32 R140, R24, R176.reuse, R236 ;  /* 0x000000b0188c723c */ /* 0x080fe200000810ec */
[----:B------:R-:W-:Y:S04]  /*8ce60*/  STL.64 [R1+0x200], R148 ;  /* 0x0002009401007387 */ /* 0x000fe80000100a00 */
[----:B------:R1:W-:Y:S03]  /*8ce70*/  STL.64 [R1+0x208], R150 ;  /* 0x0002089601007387 */ /* 0x0003e60000100a00 */
[----:B-1----:R-:W-:Y:S01]  /*8ce80*/  HMMA.1688.F32.TF32 R148, R20, R176, R204 ;  /* 0x000000b01494723c */ /* 0x002fe200000810cc */
[----:B------:R-:W-:Y:S04]  /*8ce90*/  STL [R1+0x4cb8], R96 ;  /* 0x004cb86001007387 */ /* 0x000fe80000100800 */
[----:B------:R-:W-:Y:S11]  /*8cea0*/  STL [R1+0x4cb4], R144 ;  /* 0x004cb49001007387 */ /* 0x000ff60000100800 */
[----:B------:R-:W-:Y:S01]  /*8ceb0*/  IMAD.MOV.U32 R104, RZ, RZ, R143 ;  /* 0x000000ffff687224 */ /* 0x000fe200078e008f */
[----:B------:R-:W-:Y:S01]  /*8cec0*/  MOV R117, R142 ;  /* 0x0000008e00757202 */ /* 0x000fe20000000f00 */
[----:B------:R-:W-:Y:S01]  /*8ced0*/  STL [R1+0x4cb0], R132 ;  /* 0x004cb08401007387 */ /* 0x000fe20000100800 */
[----:B------:R-:W-:-:S02]  /*8cee0*/  IMAD.MOV.U32 R116, RZ, RZ, R141 ;  /* 0x000000ffff747224 */ /* 0x000fc400078e008d */
[----:B------:R-:W-:Y:S01]  /*8cef0*/  IMAD.MOV.U32 R113, RZ, RZ, R140 ;  /* 0x000000ffff717224 */ /* 0x000fe200078e008c */
[----:B------:R-:W-:Y:S04]  /*8cf00*/  STL [R1+0x4c7c], R101 ;  /* 0x004c7c6501007387 */ /* 0x000fe80000100800 */
[----:B------:R-:W-:Y:S04]  /*8cf10*/  STL.64 [R1+0x1e0], R148 ;  /* 0x0001e09401007387 */ /* 0x000fe80000100a00 */
[----:B------:R-:W-:Y:S04]  /*8cf20*/  STL.64 [R1+0x1e8], R150 ;  /* 0x0001e89601007387 */ /* 0x000fe80000100a00 */
[----:B------:R-:W-:Y:S04]  /*8cf30*/  STL [R1+0x4cc8], R104 ;  /* 0x004cc86801007387 */ /* 0x000fe80000100800 */
[----:B------:R-:W-:Y:S04]  /*8cf40*/  STL [R1+0x4cc4], R117 ;  /* 0x004cc47501007387 */ /* 0x000fe80000100800 */
[----:B------:R-:W-:Y:S04]  /*8cf50*/  STL [R1+0x4cc0], R116 ;  /* 0x004cc07401007387 */ /* 0x000fe80000100800 */
[----:B------:R-:W-:Y:S04]  /*8cf60*/  STL [R1+0x4cbc], R113 ;  /* 0x004cbc7101007387 */ /* 0x000fe80000100800 */
[----:B------:R-:W3:Y:S01]  /*8cf70*/  LDL.LU R216, [R1+0x1190] ;  /* 0x0011900001d87983 */ /* 0x000ee20000300800 */
[----:B------:R-:W-:-:S02]  /*8cf80*/  IMAD.MOV.U32 R222, RZ, RZ, R182 ;  /* 0x000000ffffde7224 */ /* 0x000fc400078e00b6 */
[----:B------:R-:W-:Y:S01]  /*8cf90*/  IMAD.MOV.U32 R223, RZ, RZ, R183 ;  /* 0x000000ffffdf7224 */ /* 0x000fe200078e00b7 */
[----:B--2---:R-:W-:Y:S11]  /*8cfa0*/  HMMA.1688.F32.TF32 R36, R28, R176, R36 ;  /* 0x000000b01c24723c */ /* 0x004ff60000081024 */
[----:B------:R-:W-:Y:S11]  /*8cfb0*/  @!UPT UIADD3 URZ, URZ, URZ, URZ ;  /* 0x0000003f3f3ff290 */ /* 0x000ff6000fffe03f */
[----:B------:R-:W-:Y:S01]  /*8cfc0*/  @!UPT UIADD3 URZ, URZ, URZ, URZ ;  /* 0x0000003f3f3ff290 */ /* 0x000fe2000fffe03f */
[----:B------:R1:W-:Y:S04]  /*8cfd0*/  STL.64 [R1+0x1c0], R36 ;  /* 0x0001c02401007387 */ /* 0x0003e80000100a00 */
[----:B------:R2:W-:Y:S04]  /*8cfe0*/  STL.64 [R1+0x1c8], R38 ;  /* 0x0001c82601007387 */ /* 0x0005e80000100a00 */
[----:B------:R-:W3:Y:S04]  /*8cff0*/  LDL.LU R217, [R1+0x1194] ;  /* 0x0011940001d97983 */ /* 0x000ee80000300800 */
[----:B------:R-:W3:Y:S04]  /*8d000*/  LDL.LU R218, [R1+0x1198] ;  /* 0x0011980001da7983 */ /* 0x000ee80000300800 */
[----:B------:R-:W3:Y:S04]  /*8d010*/  LDL.LU R219, [R1+0x119c] ;  /* 0x00119c0001db7983 */ /* 0x000ee80000300800 */
        /* <DEDUP_REMOVED lines=33> */
[----:B------:R-:W3:Y:S01]  /*8d230*/  LDL.LU R239, [R1+0x2c9c] ;  /* 0x002c9c0001ef7983 */ /* 0x000ee20000300800 */
[----:B------:R-:W-:-:S02]  /*8d240*/  IMAD.MOV.U32 R206, RZ, RZ, R181 ;  /* 0x000000ffffce7224 */ /* 0x000fc400078e00b5 */
[----:B------:R-:W-:Y:S01]  /*8d250*/  IMAD.MOV.U32 R207, RZ, RZ, R180 ;  /* 0x000000ffffcf7224 */ /* 0x000fe200078e00b4 */
[----:B----4-:R-:W-:Y:S11]  /*8d260*/  HMMA.1688.F32.TF32 R36, R32, R176, R36 ;  /* 0x000000b02024723c */ /* 0x010ff60000081024 */
[----:B------:R-:W-:Y:S11]  /*8d270*/  @!UPT UIADD3 URZ, URZ, URZ, URZ ;  /* 0x0000003f3f3ff290 */ /* 0x000ff6000fffe03f */
[----:B------:R-:W-:Y:S02]  /*8d280*/  @!UPT UIADD3 URZ, URZ, URZ, URZ ;  /* 0x0000003f3f3ff290 */ /* 0x000fe4000fffe03f */
[----:B------:R-:W-:Y:S02]  /*8d290*/  IMAD.MOV.U32 R93, RZ, RZ, R36 ;  /* 0x000000ffff5d7224 */ /* 0x000fe400078e0024 */
[----:B------:R-:W-:Y:S01]  /*8d2a0*/  IMAD.MOV.U32 R88, RZ, RZ, R39 ;  /* 0x000000ffff587224 */ /* 0x000fe200078e0027 */
[----:B------:R-:W4:Y:S01]  /*8d2b0*/  LDL.LU R36, [R1+0x29e0] ;  /* 0x0029e00001247983 */ /* 0x000f220000300800 */
[----:B------:R-:W-:Y:S02]  /*8d2c0*/  IMAD.MOV.U32 R92, RZ, RZ, R37 ;  /* 0x000000ffff5c7224 */ /* 0x000fe400078e0025 */
[----:B------:R-:W-:Y:S01]  /*8d2d0*/  IMAD.MOV.U32 R89, RZ, RZ, R38 ;  /* 0x000000ffff597224 */ /* 0x000fe200078e0026 */
[----:B------:R-:W4:Y:S04]  /*8d2e0*/  LDL.LU R37, [R1+0x29e4] ;  /* 0x0029e40001257983 */ /* 0x000f280000300800 */
[----:B------:R-:W4:Y:S04]  /*8d2f0*/  LDL.LU R38, [R1+0x29e8] ;  /* 0x0029e80001267983 */ /* 0x000f280000300800 */
[----:B------:R-:W4:Y:S04]  /*8d300*/  LDL.LU R39, [R1+0x29ec] ;  /* 0x0029ec0001277983 */ /* 0x000f280000300800 */
        /* <DEDUP_REMOVED lines=15> */
[-C--:B-1----:R-:W-:Y:S07]  /*8d400*/  HMMA.1688.F32.TF32 R140, R72, R182.reuse, R212 ;  /* 0x000000b6488c723c */ /* 0x082fee00000810d4 */
[----:B------:R-:W-:Y:S04]  /*8d410*/  STL.64 [R1+0x11a0], R152 ;  /* 0x0011a09801007387 */ /* 0x000fe80000100a00 */
[----:B------:R-:W-:Y:S04]  /*8d420*/  STL.64 [R1+0x11a8], R154 ;  /* 0x0011a89a01007387 */ /* 0x000fe80000100a00 */
[----:B------:R-:W2:Y:S04]  /*8d430*/  LDL.LU R216, [R1+0x2c20] ;  /* 0x002c200001d87983 */ /* 0x000ea80000300800 */
[----:B------:R-:W-:Y:S04]  /*8d440*/  STL.64 [R1+0x10d0], R148 ;  /* 0x0010d09401007387 */ /* 0x000fe80000100a00 */
[----:B------:R1:W-:Y:S04]  /*8d450*/  STL.64 [R1+0x10d8], R150 ;  /* 0x0010d89601007387 */ /* 0x0003e80000100a00 */
[----:B------:R-:W-:Y:S04]  /*8d460*/  STL.64 [R1+0x10a0], R140 ;  /* 0x0010a08c01007387 */ /* 0x000fe80000100a00 */
[----:B------:R3:W-:Y:S01]  /*8d470*/  STL.64 [R1+0x10a8], R142 ;  /* 0x0010a88e01007387 */ /* 0x0007e20000100a00 */
[-C--:B-1----:R-:W-:Y:S03]  /*8d480*/  HMMA.1688.F32.TF32 R148, R56, R182.reuse, R220 ;  /* 0x000000b63894723c */ /* 0x082fe600000810dc */
[----:B------:R-:W2:Y:S04]  /*8d490*/  LDL.LU R217, [R1+0x2c24] ;  /* 0x002c240001d97983 */ /* 0x000ea80000300800 */
[----:B------:R-:W2:Y:S01]  /*8d4a0*/  LDL.LU R218, [R1+0x2c28] ;  /* 0x002c280001da7983 */ /* 0x000ea20000300800 */
[----:B---3--:R-:W-:Y:S03]  /*8d4b0*/  HMMA.1688.F32.TF32 R140, R76, R182, R204 ;  /* 0x000000b64c8c723c */ /* 0x008fe600000810cc */
[----:B------:R-:W1:Y:S04]  /*8d4c0*/  LDSM.16.M88.4 R180, [R0+0xe800] ;  /* 0x00e8000000b4783b */ /* 0x000e680000000200 */
[----:B------:R-:W2:Y:S04]  /*8d4d0*/  LDL.LU R219, [R1+0x2c2c] ;  /* 0x002c2c0001db7983 */ /* 0x000ea80000300800 */
[----:B------:R-:W3:Y:S04]  /*8d4e0*/  LDL.LU R212, [R1+0x2920] ;  /* 0x0029200001d47983 */ /* 0x000ee80000300800 */
[----:B------:R-:W3:Y:S04]  /*8d4f0*/  LDL.LU R213, [R1+0x2924] ;  /* 0x0029240001d57983 */ /* 0x000ee80000300800 */
[----:B------:R-:W3:Y:S04]  /*8d500*/  LDL.LU R214, [R1+0x2928] ;  /* 0x0029280001d67983 */ /* 0x000ee80000300800 */
[----:B------:R-:W3:Y:S04]  /*8d510*/  LDL.LU R215, [R1+0x292c] ;  /* 0x00292c0001d77983 */ /* 0x000ee80000300800 */
[----:B------:R-:W5:Y:S04]  /*8d520*/  LDL.LU R204, [R1+0x2ba0] ;  /* 0x002ba00001cc7983 */ /* 0x000f680000300800 */
[----:B------:R-:W-:Y:S04]  /*8d530*/  STL.64 [R1+0x1020], R148 ;  /* 0x0010209401007387 */ /* 0x000fe80000100a00 */
[----:B------:R-:W-:Y:S04]  /*8d540*/  STL.64 [R1+0x1028], R150 ;  /* 0x0010289601007387 */ /* 0x000fe80000100a00 */
[----:B------:R-:W-:Y:S04]  /*8d550*/  STL.64 [R1+0x1000], R140 ;  /* 0x0010008c01007387 */ /* 0x000fe80000100a00 */
[----:B------:R1:W-:Y:S04]  /*8d560*/  STL.64 [R1+0x1008], R142 ;  /* 0x0010088e01007387 */ /* 0x0003e80000100a00 */
[----:B------:R-:W5:Y:S04]  /*8d570*/  LDL.LU R205, [R1+0x2ba4] ;  /* 0x002ba40001cd7983 */ /* 0x000f680000300800 */
[----:B------:R-:W5:Y:S04]  /*8d580*/  LDL.LU R206, [R1+0x2ba8] ;  /* 0x002ba80001ce7983 */ /* 0x000f680000300800 */
[----:B------:R-:W5:Y:S01]  /*8d590*/  LDL.LU R207, [R1+0x2bac] ;  /* 0x002bac0001cf7983 */ /* 0x000f620000300800 */
[-C--:B-1----:R-:W-:Y:S03]  /*8d5a0*/  HMMA.1688.F32.TF32 R140, R4, R180.reuse, R236 ;  /* 0x000000b4048c723c */ /* 0x082fe600000810ec */
[----:B------:R-:W5:Y:S04]  /*8d5b0*/  LDL.LU R236, [R1+0x2800] ;  /* 0x0028000001ec7983 */ /* 0x000f680000300800 */
[----:B------:R-:W5:Y:S04]  /*8d5c0*/  LDL.LU R237, [R1+0x2804] ;  /* 0x0028040001ed7983 */ /* 0x000f680000300800 */
[----:B------:R-:W5:Y:S04]  /*8d5d0*/  LDL.LU R238, [R1+0x2808] ;  /* 0x0028080001ee7983 */ /* 0x000f680000300800 */
[----:B------:R-:W5:Y:S09]  /*8d5e0*/  LDL.LU R239, [R1+0x280c] ;  /* 0x00280c0001ef7983 */ /* 0x000f720000300800 */
[----:B------:R-:W-:Y:S01]  /*8d5f0*/  IMAD.MOV.U32 R151, RZ, RZ, R141 ;  /* 0x000000ffff977224 */ /* 0x000fe200078e008d */
[----:B------:R-:W-:Y:S01]  /*8d600*/  MOV R163, R142 ;  /* 0x0000008e00a37202 */ /* 0x000fe20000000f00 */
        /* <DEDUP_REMOVED lines=11> */
[----:B------:R2:W-:Y:S04]  /*8d6c0*/  STL [R1+0x4d38], R164 ;  /* 0x004d38a401007387 */ /* 0x0005e80000100800 */
[----:B------:R-:W-:Y:S04]  /*8d6d0*/  STL [R1+0x4d34], R61 ;  /* 0x004d343d01007387 */ /* 0x000fe80000100800 */
[----:B------:R-:W-:Y:S04]  /*8d6e0*/  STL [R1+0x4d30], R41 ;  /* 0x004d302901007387 */ /* 0x000fe80000100800 */
[----:B------:R-:W-:Y:S01]  /*8d6f0*/  STL [R1+0x4cdc], R137 ;  /* 0x004cdc8901007387 */ /* 0x000fe20000100800 */
[----:B------:R-:W-:-:S02]  /*8d700*/  IMAD.MOV.U32 R150, RZ, RZ, R140 ;  /* 0x000000ffff967224 */ /* 0x000fc400078e008c */
[----:B------:R-:W-:Y:S01]  /*8d710*/  IMAD.MOV.U32 R162, RZ, RZ, R143 ;  /* 0x000000ffffa27224 */ /* 0x000fe200078e008f */
[----:B------:R-:W-:Y:S01]  /*8d720*/  MOV R227, R186 ;  /* 0x000000ba00e37202 */ /* 0x000fe20000000f00 */
[----:B------:R-:W-:Y:S01]  /*8d730*/  IMAD.MOV.U32 R226, RZ, RZ, R187 ;  /* 0x000000ffffe27224 */ /* 0x000fe200078e00bb */
[-C--:B--2---:R-:W-:Y:S08]  /*8d740*/  HMMA.1688.F32.TF32 R164, R12, R180.reuse, R216 ;  /* 0x000000b40ca4723c */ /* 0x084ff000000810d8 */
[----:B---3--:R-:W-:Y:S11]  /*8d750*/  HMMA.1688.F32.TF32 R152, R16, R180, R212 ;  /* 0x000000b41098723c */ /* 0x008ff600000810d4 */
[----:B------:R-:W-:Y:S04]  /*8d760*/  @!UPT UIADD3 URZ, URZ, URZ, URZ ;  /* 0x0000003f3f3ff290 */ /* 0x000fe8000fffe03f */
[----:B------:R-:W-:Y:S04]  /*8d770*/  STL.64 [R1+0x180], R164 ;  /* 0x000180a401007387 */ /* 0x000fe80000100a00 */
[----:B------:R-:W-:Y:S05]  /*8d780*/  STL.64 [R1+0x188], R166 ;  /* 0x000188a601007387 */ /* 0x000fea0000100a00 */
[----:B------:R-:W-:Y:S02]  /*8d790*/  IMAD.MOV.U32 R100, RZ, RZ, R155 ;  /* 0x000000ffff647224 */ /* 0x000fe400078e009b */
[----:B------:R-:W-:-:S02]  /*8d7a0*/  IMAD.MOV.U32 R97, RZ, RZ, R154 ;  /* 0x000000ffff617224 */ /* 0x000fc400078e009a */
[----:B------:R-:W-:Y:S02]  /*8d7b0*/  IMAD.MOV.U32 R112, RZ, RZ, R153 ;  /* 0x000000ffff707224 */ /* 0x000fe400078e0099 */
[----:B------:R-:W-:Y:S01]  /*8d7c0*/  IMAD.MOV.U32 R141, RZ, RZ, R152 ;  /* 0x000000ffff8d7224 */ /* 0x000fe200078e0098 */
[----:B------:R-:W-:Y:S01]  /*8d7d0*/  STL [R1+0x4d48], R100 ;  /* 0x004d486401007387 */ /* 0x000fe20000100800 */
[-C--:B-----5:R-:W-:Y:S03]  /*8d7e0*/  HMMA.1688.F32.TF32 R152, R20, R180.reuse, R204 ;  /* 0x000000b41498723c */ /* 0x0a0fe600000810cc */
[----:B------:R-:W-:Y:S04]  /*8d7f0*/  STL [R1+0x4d44], R97 ;  /* 0x004d446101007387 */ /* 0x000fe80000100800 */
[----:B------:R-:W-:Y:S04]  /*8d800*/  STL [R1+0x4d40], R112 ;  /* 0x004d407001007387 */ /* 0x000fe80000100800 */
[----:B------:R1:W-:Y:S02]  /*8d810*/  STL [R1+0x4d3c], R141 ;  /* 0x004d3c8d01007387 */ /* 0x0003e40000100800 */
[----:B-1----:R-:W-:Y:S11]  /*8d820*/  HMMA.1688.F32.TF32 R140, R24, R180, R236 ;  /* 0x000000b4188c723c */ /* 0x002ff600000810ec */
[----:B------:R-:W-:Y:S01]  /*8d830*/  MOV R41, R155 ;  /* 0x0000009b00297202 */ /* 0x000fe20000000f00 */
[----:B------:R-:W-:-:S02]  /*8d840*/  IMAD.MOV.U32 R61, RZ, RZ, R154 ;  /* 0x000000ffff3d7224 */ /* 0x000fc400078e009a */
[----:B------:R-:W-:Y:S01]  /*8d850*/  IMAD.MOV.U32 R164, RZ, RZ, R153 ;  /* 0x000000ffffa47224 */ /* 0x000fe200078e0099 */
[----:B------:R-:W-:Y:S04]  /*8d860*/  STL [R1+0x160], R152 ;  /* 0x0001609801007387 */ /* 0x000fe80000100800 */
[----:B------:R-:W-:Y:S04]  /*8d870*/  STL [R1+0x4d54], R41 ;  /* 0x004d542901007387 */ /* 0x000fe80000100800 */
[----:B------:R-:W-:Y:S04]  /*8d880*/  STL [R1+0x4d50], R61 ;  /* 0x004d503d01007387 */ /* 0x000fe80000100800 */
[----:B------:R1:W-:Y:S01]  /*8d890*/  STL [R1+0x4d4c], R164 ;  /* 0x004d4ca401007387 */ /* 0x0003e20000100800 */
        /* <DEDUP_REMOVED lines=8> */
[----:B------:R-:W2:Y:S04]  /*8d920*/  LDL.LU R216, [R1+0x2cc0] ;  /* 0x002cc00001d87983 */ /* 0x000ea80000300800 */
[----:B------:R-:W2:Y:S04]  /*8d930*/  LDL.LU R217, [R1+0x2cc4] ;  /* 0x002cc40001d97983 */ /* 0x000ea80000300800 */
[----:B------:R-:W2:Y:S04]  /*8d940*/  LDL.LU R218, [R1+0x2cc8] ;  /* 0x002cc80001da7983 */ /* 0x000ea80000300800 */
[----:B------:R-:W2:Y:S04]  /*8d950*/  LDL.LU R219, [R1+0x2ccc] ;  /* 0x002ccc0001db7983 */ /* 0x000ea80000300800 */
        /* <DEDUP_REMOVED lines=9> */
[----:B------:R-:W3:Y:S01]  /*8d9f0*/  LDL.LU R186, [R1+0x4f48] ;  /* 0x004f480001ba7983 */ /* 0x000ee20000300800 */
[----:B----4-:R-:W-:Y:S03]  /*8da00*/  HMMA.1688.F32.TF32 R36, R28, R180, R36 ;  /* 0x000000b41c24723c */ /* 0x010fe60000081024 */
[----:B------:R-:W4:Y:S04]  /*8da10*/  LDL.LU R228, [R1+0x17f0] ;  /* 0x0017f00001e47983 */ /* 0x000f280000300800 */
[----:B------:R-:W4:Y:S04]  /*8da20*/  LDL.LU R229, [R1+0x17f4] ;  /* 0x0017f40001e57983 */ /* 0x000f280000300800 */
[----:B------:R-:W4:Y:S04]  /*8da30*/  LDL.LU R230, [R1+0x17f8] ;  /* 0x0017f80001e67983 */ /* 0x000f280000300800 */
[----:B------:R-:W4:Y:S09]  /*8da40*/  LDL.LU R231, [R1+0x17fc] ;  /* 0x0017fc0001e77983 */ /* 0x000f320000300800 */
[----:B------:R-:W-:-:S02]  /*8da50*/  IMAD.MOV.U32 R113, RZ, RZ, R36 ;  /* 0x000000ffff717224 */ /* 0x000fc400078e0024 */
[----:B------:R-:W-:Y:S01]  /*8da60*/  IMAD.MOV.U32 R96, RZ, RZ, R37 ;  /* 0x000000ffff607224 */ /* 0x000fe200078e0025 */
[----:B------:R-:W4:Y:S01]  /*8da70*/  LDL.LU R36, [R1+0x16d0] ;  /* 0x0016d00001247983 */ /* 0x000f220000300800 */
[----:B------:R-:W-:Y:S02]  /*8da80*/  IMAD.MOV.U32 R144, RZ, RZ, R38 ;  /* 0x000000ffff907224 */ /* 0x000fe400078e0026 */
[----:B------:R-:W-:Y:S01]  /*8da90*/  IMAD.MOV.U32 R132, RZ, RZ, R39 ;  /* 0x000000ffff847224 */ /* 0x000fe200078e0027 */
        /* <DEDUP_REMOVED lines=11> */
[----:B------:R-:W1:Y:S04]  /*8db50*/  LDL.LU R244, [R1+0x16b0] ;  /* 0x0016b00001f47983 */ /* 0x000e680000300800 */
[----:B------:R-:W1:Y:S04]  /*8db60*/  LDL.LU R245, [R1+0x16b4] ;  /* 0x0016b40001f57983 */ /* 0x000e680000300800 */
[----:B------:R-:W1:Y:S04]  /*8db70*/  LDL.LU R246, [R1+0x16b8] ;  /* 0x0016b80001f67983 */ /* 0x000e680000300800 */
[----:B------:R-:W1:Y:S04]  /*8db80*/  LDL.LU R247, [R1+0x16bc] ;  /* 0x0016bc0001f77983 */ /* 0x000e680000300800 */
[----:B------:R-:W4:Y:S04]  /*8db90*/  LDL.LU R232, [R1+0x16f0] ;  /* 0x0016f00001e87983 */ /* 0x000f280000300800 */
[----:B------:R-:W4:Y:S01]  /*8dba0*/  LDL.LU R233, [R1+0x16f4] ;  /* 0x0016f40001e97983 */ /* 0x000f220000300800 */
[----:B--2---:R-:W-:-:S02]  /*8dbb0*/  IMAD.MOV.U32 R235, RZ, RZ, R187 ;  /* 0x000000ffffeb7224 */ /* 0x004fc400078e00bb */
[----:B---3--:R-:W-:Y:S02]  /*8dbc0*/  IMAD.MOV.U32 R234, RZ, RZ, R186 ;  /* 0x000000ffffea7224 */ /* 0x008fe400078e00ba */
[----:B------:R-:W4:Y:S04]  /*8dbd0*/  LDL.LU R186, [R1+0x4f44] ;  /* 0x004f440001ba7983 */ /* 0x000f280000300800 */
[----:B------:R-:W4:Y:S04]  /*8dbe0*/  LDL.LU R187, [R1+0x4f40] ;  /* 0x004f400001bb7983 */ /* 0x000f280000300800 */
[----:B------:R-:W-:Y:S04]  /*8dbf0*/  STL [R1+0x4db8], R132 ;  /* 0x004db88401007387 */ /* 0x000fe80000100800 */
[----:B------:R-:W-:Y:S01]  /*8dc00*/  STL [R1+0x4db4], R144 ;  /* 0x004db49001007387 */ /* 0x000fe20000100800 */
[----:B-----5:R-:W-:Y:S03]  /*8dc10*/  HMMA.1688.F32.TF32 R140, R32, R180, R204 ;  /* 0x000000b4208c723c */ /* 0x020fe600000810cc */
[----:B------:R-:W-:Y:S04]  /*8dc20*/  STL [R1+0x4db0], R96 ;  /* 0x004db06001007387 */ /* 0x000fe80000100800 */
[----:B------:R-:W-:Y:S04]  /*8dc30*/  STL [R1+0x4dac], R113 ;  /* 0x004dac7101007387 */ /* 0x000fe80000100800 */
[----:B------:R-:W2:Y:S04]  /*8dc40*/  LDL.LU R212, [R1+0x2a50] ;  /* 0x002a500001d47983 */ /* 0x000ea80000300800 */
[----:B------:R-:W2:Y:S04]  /*8dc50*/  LDL.LU R213, [R1+0x2a54] ;  /* 0x002a540001d57983 */ /* 0x000ea80000300800 */
[----:B------:R-:W2:Y:S04]  /*8dc60*/  LDL.LU R214, [R1+0x2a58] ;  /* 0x002a580001d67983 */ /* 0x000ea80000300800 */
[----:B------:R-:W2:Y:S01]  /*8dc70*/  LDL.LU R215, [R1+0x2a5c] ;  /* 0x002a5c0001d77983 */ /* 0x000ea20000300800 */
[----:B------:R-:W-:-:S02]  /*8dc80*/  IMAD.MOV.U32 R181, RZ, RZ, R140 ;  /* 0x000000ffffb57224 */ /* 0x000fc400078e008c */
[----:B------:R-:W-:Y:S01]  /*8dc90*/  IMAD.MOV.U32 R180, RZ, RZ, R141 ;  /* 0x000000ffffb47224 */ /* 0x000fe200078e008d */
[----:B------:R-:W3:Y:S01]  /*8dca0*/  LDL.LU R204, [R1+0x2c60] ;  /* 0x002c600001cc7983 */ /* 0x000ee20000300800 */
[----:B------:R-:W-:Y:S02]  /*8dcb0*/  IMAD.MOV.U32 R177, RZ, RZ, R142 ;  /* 0x000000ffffb17224 */ /* 0x000fe400078e008e */
[----:B------:R-:W-:Y:S01]  /*8dcc0*/  IMAD.MOV.U32 R176, RZ, RZ, R143 ;  /* 0x000000ffffb07224 */ /* 0x000fe200078e008f */
[----:B------:R-:W3:Y:S04]  /*8dcd0*/  LDL.LU R205, [R1+0x2c64] ;  /* 0x002c640001cd7983 */ /* 0x000ee80000300800 */
[----:B------:R-:W3:Y:S04]  /*8dce0*/  LDL.LU R206, [R1+0x2c68] ;  /* 0x002c680001ce7983 */ /* 0x000ee80000300800 */
[----:B------:R-:W3:Y:S04]  /*8dcf0*/  LDL.LU R207, [R1+0x2c6c] ;  /* 0x002c6c0001cf7983 */ /* 0x000ee80000300800 */
[----:B------:R-:W-:Y:S04]  /*8dd00*/  STL [R1+0x4dc8], R176 ;  /* 0x004dc8b001007387 */ /* 0x000fe80000100800 */
[----:B------:R-:W-:Y:S04]  /*8dd10*/  STL [R1+0x4dc4], R177 ;  /* 0x004dc4b101007387 */ /* 0x000fe80000100800 */
[----:B------:R-:W-:Y:S04]  /*8dd20*/  STL [R1+0x4dc0], R180 ;  /* 0x004dc0b401007387 */ /* 0x000fe80000100800 */
[----:B------:R-:W-:Y:S01]  /*8dd30*/  STL [R1+0x4dbc], R181 ;  /* 0x004dbcb501007387 */ /* 0x000fe20000100800 */
[----:B------:R-:W-:-:S02]  /*8dd40*/  IMAD.MOV.U32 R222, RZ, RZ, R185 ;  /* 0x000000ffffde7224 */ /* 0x000fc400078e00b9 */
[----:B------:R-:W-:Y:S01]  /*8dd50*/  IMAD.MOV.U32 R223, RZ, RZ, R184 ;  /* 0x000000ffffdf7224 */ /* 0x000fe200078e00b8 */
[-C--:B----4-:R-:W-:Y:S01]  /*8dd60*/  HMMA.1688.F32.TF32 R140, R44, R186.reuse, R236 ;  /* 0x000000ba2c8c723c */ /* 0x090fe200000810ec */
[----:B------:R-:W4:Y:S11]  /*8dd70*/  LDL.LU R236, [R1+0x2990] ;  /* 0x0029900001ec7983 */ /* 0x000f360000300800 */
[----:B------:R-:W-:Y:S11]  /*8dd80*/  @!UPT UIADD3 URZ, URZ, URZ, URZ ;  /* 0x0000003f3f3ff290 */ /* 0x000ff6000fffe03f */
[----:B------:R-:W-:Y:S04]  /*8dd90*/  STL.64 [R1+0x1190], R140 ;  /* 0x0011908c01007387 */ /* 0x000fe80000100a00 */
[----:B------:R5:W-:Y:S04]  /*8dda0*/  STL.64 [R1+0x1198], R142 ;  /* 0x0011988e01007387 */ /* 0x000be80000100a00 */
[----:B------:R-:W4:Y:S04]  /*8ddb0*/  LDL.LU R237, [R1+0x2994] ;  /* 0x0029940001ed7983 */ /* 0x000f280000300800 */
[----:B------:R-:W4:Y:S04]  /*8ddc0*/  LDL.LU R238, [R1+0x2998] ;  /* 0x0029980001ee7983 */ /* 0x000f280000300800 */
[----:B------:R-:W4:Y:S01]  /*8ddd0*/  LDL.LU R239, [R1+0x299c] ;  /* 0x00299c0001ef7983 */ /* 0x000f220000300800 */
[-C--:B-1----:R-:W-:Y:S08]  /*8dde0*/  HMMA.1688.F32.TF32 R164, R64, R186.reuse, R244 ;  /* 0x000000ba40a4723c */ /* 0x082ff000000810f4 */
[-C--:B------:R-:W-:Y:S08]  /*8ddf0*/  HMMA.1688.F32.TF32 R152, R48, R186.reuse, R248 ;  /* 0x000000ba3098723c */ /* 0x080ff000000810f8 */
[-C--:B-----5:R-:W-:Y:S07]  /*8de00*/  HMMA.1688.F32.TF32 R140, R68, R186.reuse, R36 ;  /* 0x000000ba448c723c */ /* 0x0a0fee0000081024 */
[----:B------:R-:W-:Y:S04]  /*8de10*/  STL.64 [R1+0x1560], R164 ;  /* 0x001560a401007387 */ /* 0x000fe80000100a00 */
[----:B------:R-:W-:Y:S04]  /*8de20*/  STL.64 [R1+0x1568], R166 ;  /* 0x001568a601007387 */ /* 0x000fe80000100a00 */
[----:B------:R-:W5:Y:S04]  /*8de30*/  LDL.LU R36, [R1+0x2bf0] ;  /* 0x002bf00001247983 */ /* 0x000f680000300800 */
[----:B------:R-:W-:Y:S04]  /*8de40*/  STL.64 [R1+0x15d0], R152 ;  /* 0x0015d09801007387 */ /* 0x000fe80000100a00 */
[----:B------:R1:W-:Y:S02]  /*8de50*/  STL.64 [R1+0x15d8], R154 ;  /* 0x0015d89a01007387 */ /* 0x0003e40000100a00 */
[-C--:B-1----:R-:W-:Y:S02]  /*8de60*/  HMMA.1688.F32.TF32 R152, R52, R186.reuse, R232 ;  /* 0x000000ba3498723c */ /* 0x082fe400000810e8 */
[----:B------:R-:W-:Y:S04]  /*8de70*/  STL.64 [R1+0x1610], R140 ;  /* 0x0016108c01007387 */ /* 0x000fe80000100a00 */
[----:B------:R1:W-:Y:S04]  /*8de80*/  STL.64 [R1+0x1618], R142 ;  /* 0x0016188e01007387 */ /* 0x0003e80000100a00 */
[----:B------:R-:W5:Y:S04]  /*8de90*/  LDL.LU R37, [R1+0x2bf4] ;  /* 0x002bf40001257983 */ /* 0x000f680000300800 */
[----:B------:R-:W5:Y:S01]  /*8dea0*/  LDL.LU R38, [R1+0x2bf8] ;  /* 0x002bf80001267983 */ /* 0x000f620000300800 */
[-C--:B------:R-:W-:Y:S03]  /*8deb0*/  HMMA.1688.F32.TF32 R164, R72, R186.reuse, R228 ;  /* 0x000000ba48a4723c */ /* 0x080fe600000810e4 */
[----:B------:R-:W5:Y:S05]  /*8dec0*/  LDL.LU R39, [R1+0x2bfc] ;  /* 0x002bfc0001277983 */ /* 0x000f6a0000300800 */
[----:B------:R-:W-:Y:S01]  /*8ded0*/  STL.64 [R1+0x1630], R152 ;  /* 0x0016309801007387 */ /* 0x000fe20000100a00 */
[-C--:B-1----:R-:W-:Y:S03]  /*8dee0*/  HMMA.1688.F32.TF32 R140, R56, R186.reuse, R224 ;  /* 0x000000ba388c723c */ /* 0x082fe600000810e0 */
[----:B------:R1:W-:Y:S05]  /*8def0*/  STL.64 [R1+0x1638], R154 ;  /* 0x0016389a01007387 */ /* 0x0003ea0000100a00 */
[----:B-1----:R-:W-:Y:S01]  /*8df00*/  HMMA.1688.F32.TF32 R152, R76, R186, R220 ;  /* 0x000000ba4c98723c */ /* 0x002fe200000810dc */
[----:B------:R-:W1:Y:S05]  /*8df10*/  LDSM.16.M88.4 R184, [R0+0xec00] ;  /* 0x00ec000000b8783b */ /* 0x000e6a0000000200 */
[----:B------:R-:W-:Y:S04]  /*8df20*/  STL.64 [R1+0x16b0], R164 ;  /* 0x0016b0a401007387 */ /* 0x000fe80000100a00 */
[----:B------:R-:W-:Y:S05]  /*8df30*/  STL.64 [R1+0x16b8], R166 ;  /* 0x0016b8a601007387 */ /* 0x000fea0000100a00 */
[----:B------:R-:W-:Y:S04]  /*8df40*/  STL.64 [R1+0x16d0], R140 ;  /* 0x0016d08c01007387 */ /* 0x000fe80000100a00 */
[----:B------:R1:W-:Y:S02]  /*8df50*/  STL.64 [R1+0x16d8], R142 ;  /* 0x0016d88e01007387 */ /* 0x0003e40000100a00 */
[-C--:B-1----:R-:W-:Y:S11]  /*8df60*/  HMMA.1688.F32.TF32 R140, R4, R184.reuse, R216 ;  /* 0x000000b8048c723c */ /* 0x082ff600000810d8 */
[----:B------:R-:W-:Y:S11]  /*8df70*/  @!UPT UIADD3 URZ, URZ, URZ, URZ ;  /* 0x0000003f3f3ff290 */ /* 0x000ff6000fffe03f */
[----:B------:R-:W-:Y:S02]  /*8df80*/  @!UPT UIADD3 URZ, URZ, URZ, URZ ;  /* 0x0000003f3f3ff290 */ /* 0x000fe4000fffe03f */
[----:B------:R-:W-:Y:S02]  /*8df90*/  IMAD.MOV.U32 R167, RZ, RZ, R140 ;  /* 0x000000ffffa77224 */ /* 0x000fe400078e008c */
[----:B------:R-:W-:Y:S02]  /*8dfa0*/  IMAD.MOV.U32 R166, RZ, RZ, R141 ;  /* 0x000000ffffa67224 */ /* 0x000fe400078e008d */
[----:B------:R-:W-:Y:S02]  /*8dfb0*/  IMAD.MOV.U32 R178, RZ, RZ, R142 ;  /* 0x000000ffffb27224 */ /* 0x000fe400078e008e */
[----:B------:R-:W-:Y:S02]  /*8dfc0*/  IMAD.MOV.U32 R179, RZ, RZ, R143 ;  /* 0x000000ffffb37224 */ /* 0x000fe400078e008f */
[-C--:B--2---:R-:W-:Y:S11]  /*8dfd0*/  HMMA.1688.F32.TF32 R140, R8, R184.reuse, R212 ;  /* 0x000000b8088c723c */ /* 0x084ff600000810d4 */
[----:B------:R-:W-:Y:S11]  /*8dfe0*/  @!UPT UIADD3 URZ, URZ, URZ, URZ ;  /* 0x0000003f3f3ff290 */ /* 0x000ff6000fffe03f */
[----:B------:R-:W-:Y:S02]  /*8dff0*/  @!UPT UIADD3 URZ, URZ, URZ, URZ ;  /* 0x0000003f3f3ff290 */ /* 0x000fe4000fffe03f */
[----:B------:R-:W-:Y:S01]  /*8e000*/  IMAD.MOV.U32 R173, RZ, RZ, R140 ;  /* 0x000000ffffad7224 */ /* 0x000fe200078e008c */
[----:B------:R-:W-:Y:S01]  /*8e010*/  MOV R120, R141 ;  /* 0x0000008d00787202 */ /* 0x000fe20000000f00 */
[----:B------:R-:W-:Y:S02]  /*8e020*/  IMAD.MOV.U32 R252, RZ, RZ, R142 ;  /* 0x000000fffffc7224 */ /* 0x000fe400078e008e */
[----:B------:R-:W-:Y:S02]  /*8e030*/  IMAD.MOV.U32 R145, RZ, RZ, R143 ;  /* 0x000000ffff917224 */ /* 0x000fe400078e008f */
[----:B---3--:R-:W-:Y:S11]  /*8e040*/  HMMA.1688.F32.TF32 R140, R12, R184, R204 ;  /* 0x000000b80c8c723c */ /* 0x008ff600000810cc */
[----:B------:R-:W-:Y:S11]  /*8e050*/  @!UPT UIADD3 URZ, URZ, URZ, URZ ;  /* 0x0000003f3f3ff290 */ /* 0x000ff6000fffe03f */
[----:B------:R-:W-:Y:S02]  /*8e060*/  @!UPT UIADD3 URZ, URZ, URZ, URZ ;  /* 0x0000003f3f3ff290 */ /* 0x000fe4000fffe03f */
[----:B------:R-:W-:Y:S02]  /*8e070*/  IMAD.MOV.U32 R181, RZ, RZ, R140 ;  /* 0x000000ffffb57224 */ /* 0x000fe400078e008c */
[----:B------:R-:W-:Y:S02]  /*8e080*/  IMAD.MOV.U32 R132, RZ, RZ, R141 ;  /* 0x000000ffff847224 */ /* 0x000fe400078e008d */
[----:B------:R-:W-:Y:S02]  /*8e090*/  IMAD.MOV.U32 R144, RZ, RZ, R142 ;  /* 0x000000ffff907224 */ /* 0x000fe400078e008e */
[----:B------:R-:W-:Y:S01]  /*8e0a0*/  IMAD.MOV.U32 R96, RZ, RZ, R143 ;  /* 0x000000ffff607224 */ /* 0x000fe200078e008f */
[----:B------:R1:W-:Y:S04]  /*8e0b0*/  STL.64 [R1+0x16c0], R152 ;  /* 0x0016c09801007387 */ /* 0x0003e80000100a00 */
[----:B------:R-:W-:Y:S04]  /*8e0c0*/  STL.64 [R1+0x16c8], R154 ;  /* 0x0016c89a01007387 */ /* 0x000fe80000100a00 */
[----:B------:R-:W-:Y:S04]  /*8e0d0*/  STL [R1+0x4dcc], R173 ;  /* 0x004dccad01007387 */ /* 0x000fe80000100800 */
[----:B------:R-:W-:Y:S04]  /*8e0e0*/  STL.64 [R1+0x4df8], R146 ;  /* 0x004df89201007387 */ /* 0x000fe80000100a00 */
[----:B------:R2:W-:Y:S04]  /*8e0f0*/  STL.64 [R1+0x4df0], R144 ;  /* 0x004df09001007387 */ /* 0x0005e80000100a00 */
[----:B------:R-:W-:Y:S01]  /*8e100*/  STL.64 [R1+0x4dd8], R170 ;  /* 0x004dd8aa01007387 */ /* 0x000fe20000100a00 */
[----:B------:R-:W-:-:S02]  /*8e110*/  IMAD.MOV.U32 R212, RZ, RZ, R191 ;  /* 0x000000ffffd47224 */ /* 0x000fc400078e00bf */
[----:B------:R-:W-:Y:S01]  /*8e120*/  IMAD.MOV.U32 R213, RZ, RZ, R190 ;  /* 0x000000ffffd57224 */ /* 0x000fe200078e00be */
[----:B----4-:R-:W-:Y:S11]  /*8e130*/  HMMA.1688.F32.TF32 R140, R16, R184, R236 ;  /* 0x000000b8108c723c */ /* 0x010ff600000810ec */
[----:B------:R-:W-:Y:S11]  /*8e140*/  @!UPT UIADD3 URZ, URZ, URZ, URZ ;  /* 0x0000003f3f3ff290 */ /* 0x000ff6000fffe03f */
[----:B------:R-:W-:Y:S02]  /*8e150*/  @!UPT UIADD3 URZ, URZ, URZ, URZ ;  /* 0x0000003f3f3ff290 */ /* 0x000fe4000fffe03f */
[----:B------:R-:W-:Y:S02]  /*8e160*/  IMAD.MOV.U32 R168, RZ, RZ, R141 ;  /* 0x000000ffffa87224 */ /* 0x000fe400078e008d */
[----:B------:R-:W-:-:S05]  /*8e170*/  IMAD.MOV.U32 R169, RZ, RZ, R142 ;  /* 0x000000ffffa97224 */ /* 0x000fca00078e008e */
[----:B------:R-:W-:Y:S04]  /*8e180*/  STL.64 [R1+0x4dd0], R168 ;  /* 0x004dd0a801007387 */ /* 0x000fe80000100a00 */
[----:B------:R-:W3:Y:S04]  /*8e190*/  LDL.LU R204, [R1+0x2cf0] ;  /* 0x002cf00001cc7983 */ /* 0x000ee80000300800 */
[----:B------:R-:W3:Y:S04]  /*8e1a0*/  LDL.LU R205, [R1+0x2cf4] ;  /* 0x002cf40001cd7983 */ /* 0x000ee80000300800 */
[----:B------:R-:W3:Y:S04]  /*8e1b0*/  LDL.LU R206, [R1+0x2cf8] ;  /* 0x002cf80001ce7983 */ /* 0x000ee80000300800 */
[----:B------:R-:W3:Y:S04]  /*8e1c0*/  LDL.LU R207, [R1+0x2cfc] ;  /* 0x002cfc0001cf7983 */ /* 0x000ee80000300800 */
[----:B------:R-:W4:Y:S04]  /*8e1d0*/  LDL.LU R191, [R1+0x4f3c] ;  /* 0x004f3c0001bf7983 */ /* 0x000f280000300800 */
[----:B------:R-:W2:Y:S04]  /*8e1e0*/  LDL.LU R190, [R1+0x4f38] ;  /* 0x004f380001be7983 */ /* 0x000ea80000300800 */
[----:B------:R-:W3:Y:S04]  /*8e1f0*/  LDL.LU R216, [R1+0x18c0] ;  /* 0x0018c00001d87983 */ /* 0x000ee80000300800 */
[----:B------:R-:W3:Y:S04]  /*8e200*/  LDL.LU R217, [R1+0x18c4] ;  /* 0x0018c40001d97983 */ /* 0x000ee80000300800 */
[----:B------:R-:W3:Y:S01]  /*8e210*/  LDL.LU R218, [R1+0x18c8] ;  /* 0x0018c80001da7983 */ /* 0x000ee20000300800 */
[----:B-----5:R-:W-:Y:S03]  /*8e220*/  HMMA.1688.F32.TF32 R36, R20, R184, R36 ;  /* 0x000000b81424723c */ /* 0x020fe60000081024 */
[----:B------:R-:W3:Y:S11]  /*8e230*/  LDL.LU R219, [R1+0x18cc] ;  /* 0x0018cc0001db7983 */ /* 0x000ef60000300800 */
[----:B------:R-:W-:Y:S10]  /*8e240*/  @!UPT UIADD3 URZ, URZ, URZ, URZ ;  /* 0x0000003f3f3ff290 */ /* 0x000ff4000fffe03f */
[----:B------:R-:W-:Y:S01]  /*8e250*/  IMAD.MOV.U32 R100, RZ, RZ, R36 ;  /* 0x000000ffff647224 */ /* 0x000fe200078e0024 */
[----:B------:R-:W-:Y:S01]  /*8e260*/  MOV R97, R37 ;  /* 0x0000002500617202 */ /* 0x000fe20000000f00 */
[----:B------:R-:W5:Y:S01]  /*8e270*/  LDL.LU R36, [R1+0x2880] ;  /* 0x0028800001247983 */ /* 0x000f620000300800 */
[----:B------:R-:W-:Y:S02]  /*8e280*/  IMAD.MOV.U32 R112, RZ, RZ, R38 ;  /* 0x000000ffff707224 */ /* 0x000fe400078e0026 */
[----:B------:R-:W-:Y:S01]  /*8e290*/  IMAD.MOV.U32 R141, RZ, RZ, R39 ;  /* 0x000000ffff8d7224 */ /* 0x000fe200078e0027 */
        /* <DEDUP_REMOVED lines=34> */
[----:B--2---:R-:W-:Y:S02]  /*8e4c0*/  IMAD.MOV.U32 R222, RZ, RZ, R190 ;  /* 0x000000ffffde7224 */ /* 0x004fe400078e00be */
[----:B------:R-:W2:Y:S04]  /*8e4d0*/  LDL.LU R190, [R1+0x4f34] ;  /* 0x004f340001be7983 */ /* 0x000ea80000300800 */
[----:B------:R-:W2:Y:S04]  /*8e4e0*/  LDL.LU R191, [R1+0x4f30] ;  /* 0x004f300001bf7983 */ /* 0x000ea80000300800 */
[----:B------:R-:W4:Y:S04]  /*8e4f0*/  LDL.LU R236, [R1+0x2ac0] ;  /* 0x002ac00001ec7983 */ /* 0x000f280000300800 */
[----:B------:R-:W4:Y:S04]  /*8e500*/  LDL.LU R237, [R1+0x2ac4] ;  /* 0x002ac40001ed7983 */ /* 0x000f280000300800 */
[----:B------:R-:W4:Y:S04]  /*8e510*/  LDL.LU R238, [R1+0x2ac8] ;  /* 0x002ac80001ee7983 */ /* 0x000f280000300800 */
[----:B------:R-:W4:Y:S01]  /*8e520*/  LDL.LU R239, [R1+0x2acc] ;  /* 0x002acc0001ef7983 */ /* 0x000f220000300800 */
[----:B------:R-:W-:Y:S01]  /*8e530*/  IMAD.MOV.U32 R165, RZ, RZ, R140 ;  /* 0x000000ffffa57224 */ /* 0x000fe200078e008c */
[-C--:B-----5:R-:W-:Y:S11]  /*8e540*/  HMMA.1688.F32.TF32 R36, R24, R184.reuse, R36 ;  /* 0x000000b81824723c */ /* 0x0a0ff60000081024 */
[----:B------:R-:W-:Y:S11]  /*8e550*/  @!UPT UIADD3 URZ, URZ, URZ, URZ ;  /* 0x0000003f3f3ff290 */ /* 0x000ff6000fffe03f */
[----:B------:R-:W-:Y:S02]  /*8e560*/  @!UPT UIADD3 URZ, URZ, URZ, URZ ;  /* 0x0000003f3f3ff290 */ /* 0x000fe4000fffe03f */
[----:B-1----:R-:W-:Y:S02]  /*8e570*/  IMAD.MOV.U32 R153, RZ, RZ, R36 ;  /* 0x000000ffff997224 */ /* 0x002fe400078e0024 */
[----:B------:R-:W-:Y:S01]  /*8e580*/  IMAD.MOV.U32 R156, RZ, RZ, R37 ;  /* 0x000000ffff9c7224 */ /* 0x000fe200078e0025 */
[----:B------:R-:W5:Y:S01]  /*8e590*/  LDL.LU R36, [R1+0x2ca0] ;  /* 0x002ca00001247983 */ /* 0x000f620000300800 */
[----:B------:R-:W-:Y:S01]  /*8e5a0*/  IMAD.MOV.U32 R157, RZ, RZ, R38 ;  /* 0x000000ffff9d7224 */ /* 0x000fe200078e0026 */
[----:B------:R-:W-:Y:S02]  /*8e5b0*/  MOV R140, R39 ;  /* 0x00000027008c7202 */ /* 0x000fe40000000f00 */
        /* <DEDUP_REMOVED lines=9> */
[----:B------:R-:W-:Y:S02]  /*8e650*/  IMAD.MOV.U32 R116, RZ, RZ, R147 ;  /* 0x000000ffff747224 */ /* 0x000fe400078e0093 */
[----:B------:R-:W-:Y:S01]  /*8e660*/  HMMA.1688.F32.TF32 R144, R32, R184, R240 ;  /* 0x000000b82090723c */ /* 0x000fe200000810f0 */
[----:B------:R-:W-:Y:S04]  /*8e670*/  STL.64 [R1+0x4de8], R158 ;  /* 0x004de89e01007387 */ /* 0x000fe80000100a00 */
[----:B------:R1:W-:Y:S11]  /*8e680*/  STL.64 [R1+0x4de0], R156 ;  /* 0x004de09c01007387 */ /* 0x0003f60000100a00 */
[----:B------:R-:W-:Y:S08]  /*8e690*/  @!UPT UIADD3 URZ, URZ, URZ, URZ ;  /* 0x0000003f3f3ff290 */ /* 0x000ff0000fffe03f */
[----:B------:R-:W-:Y:S02]  /*8e6a0*/  IMAD.MOV.U32 R129, RZ, RZ, R144 ;  /* 0x000000ffff817224 */ /* 0x000fe400078e0090 */
[----:B------:R-:W-:Y:S02]  /*8e6b0*/  IMAD.MOV.U32 R2, RZ, RZ, R145 ;  /* 0x000000ffff027224 */ /* 0x000fe400078e0091 */
[----:B------:R-:W-:Y:S02]  /*8e6c0*/  IMAD.MOV.U32 R185, RZ, RZ, R146 ;  /* 0x000000ffffb97224 */ /* 0x000fe400078e0092 */
[----:B------:R-:W-:Y:S02]  /*8e6d0*/  IMAD.MOV.U32 R184, RZ, RZ, R147 ;  /* 0x000000ffffb87224 */ /* 0x000fe400078e0093 */
[----:B------:R-:W-:Y:S02]  /*8e6e0*/  IMAD.MOV.U32 R214, RZ, RZ, R189 ;  /* 0x000000ffffd67224 */ /* 0x000fe400078e00bd */
        /* <DEDUP_REMOVED lines=24> */
[----:B------:R1:W-:Y:S02]  /*8e870*/  STL.64 [R1+0x18c8], R146 ;  /* 0x0018c89201007387 */ /* 0x0003e40000100a00 */
[-C--:B-1----:R-:W-:Y:S02]  /*8e880*/  HMMA.1688.F32.TF32 R144, R4, R188.reuse, R204 ;  /* 0x000000bc0490723c */ /* 0x082fe400000810cc */
[----:B------:R-:W-:Y:S04]  /*8e890*/  STL.64 [R1+0x18b0], R156 ;  /* 0x0018b09c01007387 */ /* 0x000fe80000100a00 */
[----:B------:R1:W-:Y:S11]  /*8e8a0*/  STL.64 [R1+0x18b8], R158 ;  /* 0x0018b89e01007387 */ /* 0x0003f60000100a00 */
[----:B------:R-:W-:Y:S07]  /*8e8b0*/  @!UPT UIADD3 URZ, URZ, URZ, URZ ;  /* 0x0000003f3f3ff290 */ /* 0x000fee000fffe03f */
[----:B------:R-:W-:Y:S01]  /*8e8c0*/  IMAD.MOV.U32 R154, RZ, RZ, R144 ;  /* 0x000000ffff9a7224 */ /* 0x000fe200078e0090 */
[----:B------:R-:W-:Y:S01]  /*8e8d0*/  MOV R143, R147 ;  /* 0x00000093008f7202 */ /* 0x000fe20000000f00 */
[----:B------:R-:W-:Y:S02]  /*8e8e0*/  IMAD.MOV.U32 R155, RZ, RZ, R145 ;  /* 0x000000ffff9b7224 */ /* 0x000fe400078e0091 */
[----:B------:R-:W-:Y:S02]  /*8e8f0*/  IMAD.MOV.U32 R142, RZ, RZ, R146 ;  /* 0x000000ffff8e7224 */ /* 0x000fe400078e0092 */
[-C--:B----4-:R-:W-:Y:S01]  /*8e900*/  HMMA.1688.F32.TF32 R144, R8, R188.reuse, R236 ;  /* 0x000000bc0890723c */ /* 0x090fe200000810ec */
        /* <DEDUP_REMOVED lines=28> */
[----:B-----5:R-:W-:Y:S03]  /*8ead0*/  HMMA.1688.F32.TF32 R36, R12, R188, R36 ;  /* 0x000000bc0c24723c */ /* 0x020fe60000081024 */
[----:B------:R-:W5:Y:S04]  /*8eae0*/  LDL.LU R224, [R1+0x2720] ;  /* 0x0027200001e07983 */ /* 0x000f680000300800 */
[----:B------:R-:W5:Y:S04]  /*8eaf0*/  LDL.LU R225, [R1+0x2724] ;  /* 0x0027240001e17983 */ /* 0x000f680000300800 */
[----:B------:R-:W5:Y:S04]  /*8eb00*/  LDL.LU R226, [R1+0x2728] ;  /* 0x0027280001e27983 */ /* 0x000f680000300800 */
[----:B------:R-:W5:Y:S04]  /*8eb10*/  LDL.LU R227, [R1+0x272c] ;  /* 0x00272c0001e37983 */ /* 0x000f680000300800 */
[----:B------:R-:W1:Y:S04]  /*8eb20*/  LDL.LU R220, [R1+0x1ac0] ;  /* 0x001ac00001dc7983 */ /* 0x000e680000300800 */
[----:B------:R-:W1:Y:S04]  /*8eb30*/  LDL.LU R221, [R1+0x1ac4] ;  /* 0x001ac40001dd7983 */ /* 0x000e680000300800 */
[----:B------:R-:W1:Y:S04]  /*8eb40*/  LDL.LU R222, [R1+0x1ac8] ;  /* 0x001ac80001de7983 */ /* 0x000e680000300800 */
[----:B------:R-:W1:Y:S01]  /*8eb50*/  LDL.LU R223, [R1+0x1acc] ;  /* 0x001acc0001df7983 */ /* 0x000e620000300800 */
[----:B------:R-:W-:-:S03]  /*8eb60*/  IMAD.MOV.U32 R113, RZ, RZ, R36 ;  /* 0x000000ffff717224 */ /* 0x000fc600078e0024 */
        /* <DEDUP_REMOVED lines=12> */
[----:B------:R-:W1:Y:S01]  /*8ec30*/  LDL.LU R195, [R1+0x4f28] ;  /* 0x004f280001c37983 */ /* 0x000e620000300800 */
[----:B------:R-:W-:Y:S02]  /*8ec40*/  IMAD.MOV.U32 R105, RZ, RZ, R144 ;  /* 0x000000ffff697224 */ /* 0x000fe400078e0090 */
[----:B------:R-:W-:-:S02]  /*8ec50*/  IMAD.MOV.U32 R108, RZ, RZ, R145 ;  /* 0x000000ffff6c7224 */ /* 0x000fc400078e0091 */
[----:B------:R-:W-:Y:S02]  /*8ec60*/  IMAD.MOV.U32 R109, RZ, RZ, R146 ;  /* 0x000000ffff6d7224 */ /* 0x000fe400078e0092 */
[----:B------:R-:W-:Y:S02]  /*8ec70*/  IMAD.MOV.U32 R172, RZ, RZ, R147 ;  /* 0x000000ffffac7224 */ /* 0x000fe400078e0093 */
[-C--:B----4-:R-:W-:Y:S11]  /*8ec80*/  HMMA.1688.F32.TF32 R144, R16, R188.reuse, R244 ;  /* 0x000000bc1090723c */ /* 0x090ff600000810f4 */
[----:B------:R-:W-:Y:S11]  /*8ec90*/  @!UPT UIADD3 URZ, URZ, URZ, URZ ;  /* 0x0000003f3f3ff290 */ /* 0x000ff6000fffe03f */
[----:B------:R-:W-:Y:S02]  /*8eca0*/  @!UPT UIADD3 URZ, URZ, URZ, URZ ;  /* 0x0000003f3f3ff290 */ /* 0x000fe4000fffe03f */
[----:B------:R-:W-:Y:S01]  /*8ecb0*/  IMAD.MOV.U32 R161, RZ, RZ, R144 ;  /* 0x000000ffffa17224 */ /* 0x000fe200078e0090 */
[----:B------:R-:W-:Y:S01]  /*8ecc0*/  MOV R124, R145 ;  /* 0x00000091007c7202 */ /* 0x000fe20000000f00 */
[----:B------:R-:W-:Y:S02]  /*8ecd0*/  IMAD.MOV.U32 R121, RZ, RZ, R146 ;  /* 0x000000ffff797224 */ /* 0x000fe400078e0092 */
[----:B------:R-:W-:Y:S02]  /*8ece0*/  IMAD.MOV.U32 R136, RZ, RZ, R147 ;  /* 0x000000ffff887224 */ /* 0x000fe400078e0093 */
[-C--:B--2---:R-:W-:Y:S11]  /*8ecf0*/  HMMA.1688.F32.TF32 R144, R20, R188.reuse, R248 ;  /* 0x000000bc1490723c */ /* 0x084ff600000810f8 */
[----:B------:R-:W-:Y:S11]  /*8ed00*/  @!UPT UIADD3 URZ, URZ, URZ, URZ ;  /* 0x0000003f3f3ff290 */ /* 0x000ff6000fffe03f */
[----:B------:R-:W-:Y:S02]  /*8ed10*/  @!UPT UIADD3 URZ, URZ, URZ, URZ ;  /* 0x0000003f3f3ff290 */ /* 0x000fe4000fffe03f */
[----:B------:R-:W-:Y:S02]  /*8ed20*/  IMAD.MOV.U32 R133, RZ, RZ, R144 ;  /* 0x000000ffff857224 */ /* 0x000fe400078e0090 */
[----:B------:R-:W-:Y:S02]  /*8ed30*/  IMAD.MOV.U32 R41, RZ, RZ, R145 ;  /* 0x000000ffff297224 */ /* 0x000fe400078e0091 */
[----:B------:R-:W-:Y:S02]  /*8ed40*/  IMAD.MOV.U32 R61, RZ, RZ, R146 ;  /* 0x000000ffff3d7224 */ /* 0x000fe400078e0092 */
[----:B------:R-:W-:Y:S02]  /*8ed50*/  IMAD.MOV.U32 R164, RZ, RZ, R147 ;  /* 0x000000ffffa47224 */ /* 0x000fe400078e0093 */
[-C--:B---3--:R-:W-:Y:S11]  /*8ed60*/  HMMA.1688.F32.TF32 R144, R24, R188.reuse, R232 ;  /* 0x000000bc1890723c */ /* 0x088ff600000810e8 */
[----:B------:R-:W-:Y:S11]  /*8ed70*/  @!UPT UIADD3 URZ, URZ, URZ, URZ ;  /* 0x0000003f3f3ff290 */ /* 0x000ff6000fffe03f */
[----:B------:R-:W-:Y:S02]  /*8ed80*/  @!UPT UIADD3 URZ, URZ, URZ, URZ ;  /* 0x0000003f3f3ff290 */ /* 0x000fe4000fffe03f */
[----:B------:R-:W-:Y:S02]  /*8ed90*/  IMAD.MOV.U32 R125, RZ, RZ, R144 ;  /* 0x000000ffff7d7224 */ /* 0x000fe400078e0090 */
[----:B------:R-:W-:Y:S02]  /*8eda0*/  IMAD.MOV.U32 R60, RZ, RZ, R145 ;  /* 0x000000ffff3c7224 */ /* 0x000fe400078e0091 */
[----:B------:R-:W-:Y:S02]  /*8edb0*/  IMAD.MOV.U32 R149, RZ, RZ, R146 ;  /* 0x000000ffff957224 */ /* 0x000fe400078e0092 */
[----:B------:R-:W-:Y:S02]  /*8edc0*/  IMAD.MOV.U32 R152, RZ, RZ, R147 ;  /* 0x000000ffff987224 */ /* 0x000fe400078e0093 */
[-C--:B------:R-:W-:Y:S11]  /*8edd0*/  HMMA.1688.F32.TF32 R144, R28, R188.reuse, R228 ;  /* 0x000000bc1c90723c */ /* 0x080ff600000810e4 */
[----:B------:R-:W-:Y:S11]  /*8ede0*/  @!UPT UIADD3 URZ, URZ, URZ, URZ ;  /* 0x0000003f3f3ff290 */ /* 0x000ff6000fffe03f */
[----:B------:R-:W-:Y:S02]  /*8edf0*/  @!UPT UIADD3 URZ, URZ, URZ, URZ ;  /* 0x0000003f3f3ff290 */ /* 0x000fe4000fffe03f */
[----:B------:R-:W-:Y:S01]  /*8ee00*/  IMAD.MOV.U32 R137, RZ, RZ, R144 ;  /* 0x000000ffff897224 */ /* 0x000fe200078e0090 */
[----:B------:R-:W-:Y:S01]  /*8ee10*/  MOV R88, R145 ;  /* 0x0000009100587202 */ /* 0x000fe20000000f00 */
[----:B------:R-:W-:Y:S02]  /*8ee20*/  IMAD.MOV.U32 R89, RZ, RZ, R146 ;  /* 0x000000ffff597224 */ /* 0x000fe400078e0092 */
[----:B------:R-:W-:Y:S02]  /*8ee30*/  IMAD.MOV.U32 R92, RZ, RZ, R147 ;  /* 0x000000ffff5c7224 */ /* 0x000fe400078e0093 */
[----:B-----5:R-:W-:Y:S08]  /*8ee40*/  HMMA.1688.F32.TF32 R144, R32, R188, R224 ;  /* 0x000000bc2090723c */ /* 0x020ff000000810e0 */
[-C--:B-1----:R-:W-:Y:S11]  /*8ee50*/  HMMA.1688.F32.TF32 R156, R44, R194.reuse, R220 ;  /* 0x000000c22c9c723c */ /* 0x082ff600000810dc */
[----:B------:R-:W-:Y:S05]  /*8ee60*/  @!UPT UIADD3 URZ, URZ, URZ, URZ ;  /* 0x0000003f3f3ff290 */ /* 0x000fea000fffe03f */
[----:B------:R-:W-:Y:S02]  /*8ee70*/  IMAD.MOV.U32 R85, RZ, RZ, R144 ;  /* 0x000000ffff557224 */ /* 0x000fe400078e0090 */
[----:B------:R-:W-:Y:S02]  /*8ee80*/  IMAD.MOV.U32 R84, RZ, RZ, R145 ;  /* 0x000000ffff547224 */ /* 0x000fe400078e0091 */
[----:B------:R-:W-:Y:S02]  /*8ee90*/  IMAD.MOV.U32 R81, RZ, RZ, R146 ;  /* 0x000000ffff517224 */ /* 0x000fe400078e0092 */
[----:B------:R-:W-:Y:S02]  /*8eea0*/  IMAD.MOV.U32 R80, RZ, RZ, R147 ;  /* 0x000000ffff507224 */ /* 0x000fe400078e0093 */
[-C--:B------:R-:W-:Y:S01]  /*8eeb0*/  HMMA.1688.F32.TF32 R144, R64, R194.reuse, R216 ;  /* 0x000000c24090723c */ /* 0x080fe200000810d8 */
[----:B------:R-:W-:Y:S04]  /*8eec0*/  STL.64 [R1+0x1940], R156 ;  /* 0x0019409c01007387 */ /* 0x000fe80000100a00 */
[----:B------:R1:W-:Y:S03]  /*8eed0*/  STL.64 [R1+0x1948], R158 ;  /* 0x0019489e01007387 */ /* 0x0003e60000100a00 */
[-C--:B------:R-:W-:Y:S08]  /*8eee0*/  HMMA.1688.F32.TF32 R168, R48, R194.reuse, R212 ;  /* 0x000000c230a8723c */ /* 0x080ff000000810d4 */
[-C--:B-1----:R-:W-:Y:S07]  /*8eef0*/  HMMA.1688.F32.TF32 R156, R68, R194.reuse, R204 ;  /* 0x000000c2449c723c */ /* 0x082fee00000810cc */
[----:B------:R-:W-:Y:S04]  /*8ef00*/  STL.64 [R1+0x1950], R144 ;  /* 0x0019509001007387 */ /* 0x000fe80000100a00 */
[----:B------:R1:W-:Y:S01]  /*8ef10*/  STL.64 [R1+0x1958], R146 ;  /* 0x0019589201007387 */ /* 0x0003e20000100a00 */
[-C--:B------:R-:W-:Y:S08]  /*8ef20*/  HMMA.1688.F32.TF32 R36, R72, R194.reuse, R36 ;  /* 0x000000c24824723c */ /* 0x080ff00000081024 */
[----:B-1----:R-:W-:Y:S01]  /*8ef30*/  HMMA.1688.F32.TF32 R144, R52, R194, R236 ;  /* 0x000000c23490723c */ /* 0x002fe200000810ec */
[----:B------:R-:W-:Y:S04]  /*8ef40*/  STL.64 [R1+0x1970], R168 ;  /* 0x001970a801007387 */ /* 0x000fe80000100a00 */
[----:B------:R-:W-:Y:S04]  /*8ef50*/  STL.64 [R1+0x1978], R170 ;  /* 0x001978aa01007387 */ /* 0x000fe80000100a00 */
        /* <DEDUP_REMOVED lines=42> */
[----:B-1----:R-:W5:Y:S04]  /*8f200*/  LDL.LU R36, [R1+0x27a0] ;  /* 0x0027a00001247983 */ /* 0x002f680000300800 */
[----:B------:R-:W5:Y:S04]  /*8f210*/  LDL.LU R37, [R1+0x27a4] ;  /* 0x0027a40001257983 */ /* 0x000f680000300800 */
[----:B---3--:R-:W3:Y:S04]  /*8f220*/  LDL.LU R38, [R1+0x27a8] ;  /* 0x0027a80001267983 */ /* 0x008ee80000300800 */
[----:B------:R-:W3:Y:S01]  /*8f230*/  LDL.LU R39, [R1+0x27ac] ;  /* 0x0027ac0001277983 */ /* 0x000ee20000300800 */
[-C--:B--2---:R-:W-:Y:S08]  /*8f240*/  HMMA.1688.F32.TF32 R144, R76, R194.reuse, R232 ;  /* 0x000000c24c90723c */ /* 0x084ff000000810e8 */
[----:B----4-:R-:W-:Y:S01]  /*8f250*/  HMMA.1688.F32.TF32 R156, R56, R194, R248 ;  /* 0x000000c2389c723c */ /* 0x010fe200000810f8 */
[----:B------:R-:W5:Y:S11]  /*8f260*/  LDSM.16.M88.4 R192, [R0+0xf400] ;  /* 0x00f4000000c0783b */ /* 0x000f760000000200 */
[----:B------:R-:W-:Y:S11]  /*8f270*/  @!UPT UIADD3 URZ, URZ, URZ, URZ ;  /* 0x0000003f3f3ff290 */ /* 0x000ff6000fffe03f */
[----:B------:R-:W-:Y:S04]  /*8f280*/  STL.64 [R1+0x1a80], R156 ;  /* 0x001a809c01007387 */ /* 0x000fe80000100a00 */
[----:B------:R5:W-:Y:S02]  /*8f290*/  STL.64 [R1+0x1a88], R158 ;  /* 0x001a889e01007387 */ /* 0x000be40000100a00 */
[-C--:B-----5:R-:W-:Y:S02]  /*8f2a0*/  HMMA.1688.F32.TF32 R156, R4, R192.reuse, R228 ;  /* 0x000000c0049c723c */ /* 0x0a0fe400000810e4 */
[----:B------:R-:W-:Y:S04]  /*8f2b0*/  STL.64 [R1+0x1a70], R144 ;  /* 0x001a709001007387 */ /* 0x000fe80000100a00 */
[----:B------:R1:W-:Y:S11]  /*8f2c0*/  STL.64 [R1+0x1a78], R146 ;  /* 0x001a789201007387 */ /* 0x0003f60000100a00 */
[----:B------:R-:W-:Y:S07]  /*8f2d0*/  @!UPT UIADD3 URZ, URZ, URZ, URZ ;  /* 0x0000003f3f3ff290 */ /* 0x000fee000fffe03f */
[----:B-1----:R-:W-:Y:S01]  /*8f2e0*/  IMAD.MOV.U32 R147, RZ, RZ, R156 ;  /* 0x000000ffff937224 */ /* 0x002fe200078e009c */
[----:B------:R-:W-:Y:S01]  /*8f2f0*/  MOV R144, R159 ;  /* 0x0000009f00907202 */ /* 0x000fe20000000f00 */
[----:B------:R-:W-:Y:S02]  /*8f300*/  IMAD.MOV.U32 R146, RZ, RZ, R157 ;  /* 0x000000ffff927224 */ /* 0x000fe400078e009d */
[----:B------:R-:W-:Y:S02]  /*8f310*/  IMAD.MOV.U32 R145, RZ, RZ, R158 ;  /* 0x000000ffff917224 */ /* 0x000fe400078e009e */
[-C--:B------:R-:W-:Y:S08]  /*8f320*/  HMMA.1688.F32.TF32 R156, R8, R192.reuse, R224 ;  /* 0x000000c0089c723c */ /* 0x080ff000000810e0 */
[-C--:B------:R-:W-:Y:S08]  /*8f330*/  HMMA.1688.F32.TF32 R248, R16, R192.reuse, R216 ;  /* 0x000000c010f8723c */ /* 0x080ff000000810d8 */
[-C--:B------:R-:W-:Y:S08]  /*8f340*/  HMMA.1688.F32.TF32 R244, R20, R192.reuse, R212 ;  /* 0x000000c014f4723c */ /* 0x080ff000000810d4 */
[----:B------:R-:W-:Y:S01]  /*8f350*/  HMMA.1688.F32.TF32 R196, R24, R192, R204 ;  /* 0x000000c018c4723c */ /* 0x000fe200000810cc */
[----:B------:R-:W-:-:S02]  /*8f360*/  IMAD.MOV.U32 R101, RZ, RZ, R156 ;  /* 0x000000ffff657224 */ /* 0x000fc400078e009c */
[----:B------:R-:W-:Y:S02]  /*8f370*/  IMAD.MOV.U32 R160, RZ, RZ, R157 ;  /* 0x000000ffffa07224 */ /* 0x000fe400078e009d */
[----:B------:R-:W-:Y:S02]  /*8f380*/  IMAD.MOV.U32 R189, RZ, RZ, R158 ;  /* 0x000000ffffbd7224 */ /* 0x000fe400078e009e */
[----:B------:R-:W-:Y:S01]  /*8f390*/  IMAD.MOV.U32 R188, RZ, RZ, R159 ;  /* 0x000000ffffbc7224 */ /* 0x000fe200078e009f */
[-C--:B------:R-:W-:Y:S01]  /*8f3a0*/  HMMA.1688.F32.TF32 R200, R28, R192.reuse, R236 ;  /* 0x000000c01cc8723c */ /* 0x080fe200000810ec */
[----:B------:R-:W-:Y:S07]  /*8f3b0*/  STL.64 [R1+0x4b60], R250 ;  /* 0x004b60fa01007387 */ /* 0x000fee0000100a00 */
[----:B------:R-:W-:Y:S01]  /*8f3c0*/  HMMA.1688.F32.TF32 R156, R12, R192, R220 ;  /* 0x000000c00c9c723c */ /* 0x000fe200000810dc */
[----:B------:R1:W-:Y:S04]  /*8f3d0*/  STL.64 [R1+0x4b58], R248 ;  /* 0x004b58f801007387 */ /* 0x0003e80000100a00 */
[----:B------:R-:W-:Y:S04]  /*8f3e0*/  STL.64 [R1+0x4ce8], R246 ;  /* 0x004ce8f601007387 */ /* 0x000fe80000100a00 */
[----:B------:R-:W-:Y:S04]  /*8f3f0*/  STL.64 [R1+0x4ce0], R244 ;  /* 0x004ce0f401007387 */ /* 0x000fe80000100a00 */
[----:B------:R-:W-:Y:S04]  /*8f400*/  STL.64 [R1+0x4a38], R198 ;  /* 0x004a38c601007387 */ /* 0x000fe80000100a00 */
[----:B------:R2:W-:Y:S04]  /*8f410*/  STL.64 [R1+0x4a30], R196 ;  /* 0x004a30c401007387 */ /* 0x0005e80000100a00 */
[----:B------:R-:W-:Y:S04]  /*8f420*/  STL.64 [R1+0x4c88], R202 ;  /* 0x004c88ca01007387 */ /* 0x000fe80000100a00 */
[----:B------:R4:W-:Y:S04]  /*8f430*/  STL.64 [R1+0x4c80], R200 ;  /* 0x004c80c801007387 */ /* 0x0009e80000100a00 */
[----:B------:R-:W5:Y:S04]  /*8f440*/  LDL.LU R228, [R1+0x2cb0] ;  /* 0x002cb00001e47983 */ /* 0x000f680000300800 */
[----:B------:R-:W5:Y:S04]  /*8f450*/  LDL.LU R229, [R1+0x2cb4] ;  /* 0x002cb40001e57983 */ /* 0x000f680000300800 */
[----:B------:R-:W5:Y:S04]  /*8f460*/  LDL.LU R230, [R1+0x2cb8] ;  /* 0x002cb80001e67983 */ /* 0x000f680000300800 */
[----:B------:R-:W5:Y:S04]  /*8f470*/  LDL.LU R231, [R1+0x2cbc] ;  /* 0x002cbc0001e77983 */ /* 0x000f680000300800 */
[----:B------:R-:W3:Y:S04]  /*8f480*/  LDL.LU R216, [R1+0x2b80] ;  /* 0x002b800001d87983 */ /* 0x000ee80000300800 */
[----:B------:R-:W3:Y:S01]  /*8f490*/  LDL.LU R217, [R1+0x2b84] ;  /* 0x002b840001d97983 */ /* 0x000ee20000300800 */
[----:B------:R-:W-:-:S03]  /*8f4a0*/  IMAD.MOV.U32 R173, RZ, RZ, R156 ;  /* 0x000000ffffad7224 */ /* 0x000fc600078e009c */
[----:B------:R-:W3:Y:S01]  /*8f4b0*/  LDL.LU R218, [R1+0x2b88] ;  /* 0x002b880001da7983 */ /* 0x000ee20000300800 */
[----:B------:R-:W-:-:S03]  /*8f4c0*/  IMAD.MOV.U32 R176, RZ, RZ, R157 ;  /* 0x000000ffffb07224 */ /* 0x000fc600078e009d */
[----:B------:R-:W3:Y:S01]  /*8f4d0*/  LDL.LU R219, [R1+0x2b8c] ;  /* 0x002b8c0001db7983 */ /* 0x000ee20000300800 */
[----:B------:R-:W-:-:S03]  /*8f4e0*/  IMAD.MOV.U32 R177, RZ, RZ, R158 ;  /* 0x000000ffffb17224 */ /* 0x000fc600078e009e */
[----:B------:R-:W3:Y:S01]  /*8f4f0*/  LDL.LU R168, [R1+0x1b40] ;  /* 0x001b400001a87983 */ /* 0x000ee20000300800 */
[----:B------:R-:W-:-:S03]  /*8f500*/  IMAD.MOV.U32 R180, RZ, RZ, R159 ;  /* 0x000000ffffb47224 */ /* 0x000fc600078e009f */
[----:B------:R-:W3:Y:S01]  /*8f510*/  LDL.LU R169, [R1+0x1b44] ;  /* 0x001b440001a97983 */ /* 0x000ee20000300800 */
[----:B------:R-:W-:Y:S01]  /*8f520*/  IMAD.MOV.U32 R158, RZ, RZ, R211 ;  /* 0x000000ffff9e7224 */ /* 0x000fe200078e00d3 */
[----:B------:R-:W-:Y:S02]  /*8f530*/  MOV R159, R210 ;  /* 0x000000d2009f7202 */ /* 0x000fe40000000f00 */
[----:B------:R-:W3:Y:S04]  /*8f540*/  LDL.LU R156, [R1+0x1b50] ;  /* 0x001b5000019c7983 */ /* 0x000ee80000300800 */
[----:B------:R-:W3:Y:S04]  /*8f550*/  LDL.LU R157, [R1+0x1b54] ;  /* 0x001b5400019d7983 */ /* 0x000ee80000300800 */
[----:B------:R-:W3:Y:S04]  /*8f560*/  LDL.LU R211, [R1+0x4f24] ;  /* 0x004f240001d37983 */ /* 0x000ee80000300800 */
[----:B------:R-:W5:Y:S04]  /*8f570*/  LDL.LU R210, [R1+0x4f20] ;  /* 0x004f200001d27983 */ /* 0x000f680000300800 */
[----:B-1----:R-:W5:Y:S04]  /*8f580*/  LDL.LU R248, [R1+0x1b30] ;  /* 0x001b300001f87983 */ /* 0x002f680000300800 */
[----:B------:R-:W5:Y:S04]  /*8f590*/  LDL.LU R249, [R1+0x1b34] ;  /* 0x001b340001f97983 */ /* 0x000f680000300800 */
[----:B------:R-:W5:Y:S04]  /*8f5a0*/  LDL.LU R250, [R1+0x1b38] ;  /* 0x001b380001fa7983 */ /* 0x000f680000300800 */
[----:B------:R-:W5:Y:S04]  /*8f5b0*/  LDL.LU R251, [R1+0x1b3c] ;  /* 0x001b3c0001fb7983 */ /* 0x000f680000300800 */
[----:B--2---:R-:W2:Y:S04]  /*8f5c0*/  LDL.LU R196, [R1+0x1ae0] ;  /* 0x001ae00001c47983 */ /* 0x004ea80000300800 */
[----:B------:R-:W2:Y:S04]  /*8f5d0*/  LDL.LU R197, [R1+0x1ae4] ;  /* 0x001ae40001c57983 */ /* 0x000ea80000300800 */
[----:B------:R-:W2:Y:S04]  /*8f5e0*/  LDL.LU R198, [R1+0x1ae8] ;  /* 0x001ae80001c67983 */ /* 0x000ea80000300800 */
[----:B------:R-:W2:Y:S04]  /*8f5f0*/  LDL.LU R199, [R1+0x1aec] ;  /* 0x001aec0001c77983 */ /* 0x000ea80000300800 */
[----:B----4-:R-:W4:Y:S04]  /*8f600*/  LDL.LU R200, [R1+0x1b60] ;  /* 0x001b600001c87983 */ /* 0x010f280000300800 */
[----:B------:R-:W4:Y:S04]  /*8f610*/  LDL.LU R201, [R1+0x1b64] ;  /* 0x001b640001c97983 */ /* 0x000f280000300800 */
[----:B------:R-:W4:Y:S04]  /*8f620*/  LDL.LU R202, [R1+0x1b68] ;  /* 0x001b680001ca7983 */ /* 0x000f280000300800 */
[----:B------:R-:W4:Y:S01]  /*8f630*/  LDL.LU R203, [R1+0x1b6c] ;  /* 0x001b6c0001cb7983 */ /* 0x000f220000300800 */
[----:B---3--:R-:W-:-:S02]  /*8f640*/  IMAD.MOV.U32 R245, RZ, RZ, R211 ;  /* 0x000000fffff57224 */ /* 0x008fc400078e00d3 */
[----:B-----5:R-:W-:Y:S02]  /*8f650*/  IMAD.MOV.U32 R244, RZ, RZ, R210 ;  /* 0x000000fffff47224 */ /* 0x020fe400078e00d2 */
[----:B------:R-:W3:Y:S04]  /*8f660*/  LDL.LU R210, [R1+0x4f1c] ;  /* 0x004f1c0001d27983 */ /* 0x000ee80000300800 */
[----:B------:R-:W5:Y:S01]  /*8f670*/  LDL.LU R211, [R1+0x4f18] ;  /* 0x004f180001d37983 */ /* 0x000f620000300800 */
[----:B------:R-:W-:Y:S03]  /*8f680*/  HMMA.1688.F32.TF32 R204, R32, R192, R36 ;  /* 0x000000c020cc723c */ /* 0x000fe60000081024 */
[----:B------:R-:W2:Y:S04]  /*8f690*/  LDL.LU R246, [R1+0x1b18] ;  /* 0x001b180001f67983 */ /* 0x000ea80000300800 */
[----:B------:R-:W2:Y:S04]  /*8f6a0*/  LDL.LU R247, [R1+0x1b1c] ;  /* 0x001b1c0001f77983 */ /* 0x000ea80000300800 */
[----:B------:R-:W2:Y:S04]  /*8f6b0*/  LDL.LU R36, [R1+0x1b90] ;  /* 0x001b900001247983 */ /* 0x000ea80000300800 */
[----:B------:R-:W2:Y:S01]  /*8f6c0*/  LDL.LU R37, [R1+0x1b94] ;  /* 0x001b940001257983 */ /* 0x000ea20000300800 */
[----:B---3--:R-:W-:-:S03]  /*8f6d0*/  IMAD.MOV.U32 R38, RZ, RZ, R210 ;  /* 0x000000ffff267224 */ /* 0x008fc600078e00d2 */
[----:B------:R-:W2:Y:S01]  /*8f6e0*/  LDL.LU R210, [R1+0x4f14] ;  /* 0x004f140001d27983 */ /* 0x000ea20000300800 */
[----:B-----5:R-:W-:-:S03]  /*8f6f0*/  IMAD.MOV.U32 R39, RZ, RZ, R211 ;  /* 0x000000ffff277224 */ /* 0x020fc600078e00d3 */
        /* <DEDUP_REMOVED lines=25> */
[----:B------:R-:W-:Y:S04]  /*8f890*/  STL.64 [R1+0x4a48], R206 ;  /* 0x004a48ce01007387 */ /* 0x000fe80000100a00 */
[----:B------:R1:W-:Y:S04]  /*8f8a0*/  STL.64 [R1+0x4a40], R204 ;  /* 0x004a40cc01007387 */ /* 0x0003e80000100a00 */
[----:B-1----:R-:W3:Y:S04]  /*8f8b0*/  LDL.LU R204, [R1+0x1b80] ;  /* 0x001b800001cc7983 */ /* 0x002ee80000300800 */
[----:B------:R-:W3:Y:S04]  /*8f8c0*/  LDL.LU R205, [R1+0x1b84] ;  /* 0x001b840001cd7983 */ /* 0x000ee80000300800 */
[----:B------:R-:W3:Y:S04]  /*8f8d0*/  LDL.LU R206, [R1+0x1b88] ;  /* 0x001b880001ce7983 */ /* 0x000ee80000300800 */
[----:B------:R-:W3:Y:S01]  /*8f8e0*/  LDL.LU R207, [R1+0x1b8c] ;  /* 0x001b8c0001cf7983 */ /* 0x000ee20000300800 */
[-C--:B--2---:R-:W-:Y:S11]  /*8f8f0*/  HMMA.1688.F32.TF32 R36, R44, R210.reuse, R36 ;  /* 0x000000d22c24723c */ /* 0x084ff60000081024 */
[----:B------:R-:W-:Y:S11]  /*8f900*/  @!UPT UIADD3 URZ, URZ, URZ, URZ ;  /* 0x0000003f3f3ff290 */ /* 0x000ff6000fffe03f */
[----:B------:R-:W-:Y:S01]  /*8f910*/  @!UPT UIADD3 URZ, URZ, URZ, URZ ;  /* 0x0000003f3f3ff290 */ /* 0x000fe2000fffe03f */
[----:B------:R-:W-:Y:S04]  /*8f920*/  STL.64 [R1+0x1aa0], R36 ;  /* 0x001aa02401007387 */ /* 0x000fe80000100a00 */
[----:B------:R1:W-:Y:S04]  /*8f930*/  STL.64 [R1+0x1aa8], R38 ;  /* 0x001aa82601007387 */ /* 0x0003e80000100a00 */
[----:B-1----:R-:W2:Y:S01]  /*8f940*/  LDL.LU.64 R38, [R1+0x4f08] ;  /* 0x004f080001267983 */ /* 0x002ea20000300a00 */
[----:B----4-:R-:W-:Y:S01]  /*8f950*/  HMMA.1688.F32.TF32 R200, R48, R210, R200 ;  /* 0x000000d230c8723c */ /* 0x010fe200000810c8 */
[----:B------:R-:W-:-:S02]  /*8f960*/  IMAD.MOV.U32 R170, RZ, RZ, R209 ;  /* 0x000000ffffaa7224 */ /* 0x000fc400078e00d1 */
[----:B------:R-:W2:Y:S05]  /*8f970*/  LDL.LU.64 R36, [R1+0x4f00] ;  /* 0x004f000001247983 */ /* 0x000eaa0000300a00 */
[----:B------:R-:W-:Y:S01]  /*8f980*/  HMMA.1688.F32.TF32 R196, R68, R210, R196 ;  /* 0x000000d244c4723c */ /* 0x000fe200000810c4 */
[----:B------:R-:W-:-:S07]  /*8f990*/  IMAD.MOV.U32 R171, RZ, RZ, R208 ;  /* 0x000000ffffab7224 */ /* 0x000fce00078e00d0 */
[-C--:B---3--:R-:W-:Y:S11]  /*8f9a0*/  HMMA.1688.F32.TF32 R204, R64, R210.reuse, R204 ;  /* 0x000000d240cc723c */ /* 0x088ff600000810cc */
[----:B------:R-:W-:Y:S11]  /*8f9b0*/  @!UPT UIADD3 URZ, URZ, URZ, URZ ;  /* 0x0000003f3f3ff290 */ /* 0x000ff6000fffe03f */
[----:B------:R-:W-:Y:S01]  /*8f9c0*/  @!UPT UIADD3 URZ, URZ, URZ, URZ ;  /* 0x0000003f3f3ff290 */ /* 0x000fe2000fffe03f */
[----:B------:R-:W-:Y:S04]  /*8f9d0*/  STL.64 [R1+0x1ab0], R204 ;  /* 0x001ab0cc01007387 */ /* 0x000fe80000100a00 */
[----:B------:R1:W-:Y:S04]  /*8f9e0*/  STL.64 [R1+0x1ab8], R206 ;  /* 0x001ab8ce01007387 */ /* 0x0003e80000100a00 */
[----:B------:R-:W-:Y:S04]  /*8f9f0*/  STL.64 [R1+0x1ac0], R200 ;  /* 0x001ac0c801007387 */ /* 0x000fe80000100a00 */
[----:B------:R3:W-:Y:S04]  /*8fa00*/  STL.64 [R1+0x1ac8], R202 ;  /* 0x001ac8ca01007387 */ /* 0x0007e80000100a00 */
[----:B------:R-:W-:Y:S01]  /*8fa10*/  STL.64 [R1+0x1ae0], R196 ;  /* 0x001ae0c401007387 */ /* 0x000fe20000100a00 */
[-C--:B-1----:R-:W-:Y:S03]  /*8fa20*/  HMMA.1688.F32.TF32 R204, R52, R210.reuse, R244 ;  /* 0x000000d234cc723c */ /* 0x082fe600000810f4 */
[----:B------:R1:W-:Y:S05]  /*8fa30*/  STL.64 [R1+0x1ae8], R198 ;  /* 0x001ae8c601007387 */ /* 0x0003ea0000100a00 */
[-C--:B---3--:R-:W-:Y:S08]  /*8fa40*/  HMMA.1688.F32.TF32 R200, R72, R210.reuse, R248 ;  /* 0x000000d248c8723c */ /* 0x088ff000000810f8 */
[-C--:B-1----:R-:W-:Y:S08]  /*8fa50*/  HMMA.1688.F32.TF32 R196, R56, R210.reuse, R156 ;  /* 0x000000d238c4723c */ /* 0x082ff0000008109c */
[----:B------:R-:W-:Y:S01]  /*8fa60*/  HMMA.1688.F32.TF32 R156, R76, R210, R168 ;  /* 0x000000d24c9c723c */ /* 0x000fe200000810a8 */
[----:B------:R-:W1:Y:S04]  /*8fa70*/  LDSM.16.M88.4 R208, [R0+0xf800] ;  /* 0x00f8000000d0783b */ /* 0x000e680000000200 */
[----:B------:R3:W-:Y:S04]  /*8fa80*/  STL.64 [R1+0x1b10], R204 ;  /* 0x001b10cc01007387 */ /* 0x0007e80000100a00 */
[----:B------:R1:W-:Y:S04]  /*8fa90*/  STL.64 [R1+0x1b18], R206 ;  /* 0x001b18ce01007387 */ /* 0x0003e80000100a00 */
[----:B------:R-:W-:Y:S04]  /*8faa0*/  STL.64 [R1+0x1b30], R200 ;  /* 0x001b30c801007387 */ /* 0x000fe80000100a00 */
[----:B------:R-:W-:Y:S04]  /*8fab0*/  STL.64 [R1+0x1b38], R202 ;  /* 0x001b38ca01007387 */ /* 0x000fe80000100a00 */
[----:B------:R-:W-:Y:S01]  /*8fac0*/  STL.64 [R1+0x1b60], R196 ;  /* 0x001b60c401007387 */ /* 0x000fe20000100a00 */
[-C--:B-1----:R-:W-:Y:S08]  /*8fad0*/  HMMA.1688.F32.TF32 R216, R8, R208.reuse, R216 ;  /* 0x000000d008d8723c */ /* 0x082ff000000810d8 */
        /* <DEDUP_REMOVED lines=20> */
[----:B------:R-:W4:Y:S04]  /*8fc20*/  LDL.LU R248, [R1+0x2bc0] ;  /* 0x002bc00001f87983 */ /* 0x000f280000300800 */
[----:B------:R-:W4:Y:S04]  /*8fc30*/  LDL.LU R249, [R1+0x2bc4] ;  /* 0x002bc40001f97983 */ /* 0x000f280000300800 */
[----:B------:R-:W4:Y:S04]  /*8fc40*/  LDL.LU R250, [R1+0x2bc8] ;  /* 0x002bc80001fa7983 */ /* 0x000f280000300800 */
[----:B------:R-:W4:Y:S04]  /*8fc50*/  LDL.LU R251, [R1+0x2bcc] ;  /* 0x002bcc0001fb7983 */ /* 0x000f280000300800 */
[----:B---3--:R-:W3:Y:S04]  /*8fc60*/  LDL.LU R204, [R1+0x1be0] ;  /* 0x001be00001cc7983 */ /* 0x008ee80000300800 */
[----:B------:R-:W3:Y:S04]  /*8fc70*/  LDL.LU R205, [R1+0x1be4] ;  /* 0x001be40001cd7983 */ /* 0x000ee80000300800 */
[----:B------:R-:W3:Y:S04]  /*8fc80*/  LDL.LU R206, [R1+0x1be8] ;  /* 0x001be80001ce7983 */ /* 0x000ee80000300800 */
[----:B------:R-:W3:Y:S04]  /*8fc90*/  LDL.LU R207, [R1+0x1bec] ;  /* 0x001bec0001cf7983 */ /* 0x000ee80000300800 */
[----:B-1----:R-:W3:Y:S04]  /*8fca0*/  LDL.LU R220, [R1+0x1c00] ;  /* 0x001c000001dc7983 */ /* 0x002ee80000300800 */
[----:B------:R-:W3:Y:S04]  /*8fcb0*/  LDL.LU R221, [R1+0x1c04] ;  /* 0x001c040001dd7983 */ /* 0x000ee80000300800 */
[----:B------:R-:W3:Y:S04]  /*8fcc0*/  LDL.LU R222, [R1+0x1c08] ;  /* 0x001c080001de7983 */ /* 0x000ee80000300800 */
[----:B------:R-:W3:Y:S04]  /*8fcd0*/  LDL.LU R223, [R1+0x1c0c] ;  /* 0x001c0c0001df7983 */ /* 0x000ee80000300800 */
[----:B-----5:R-:W5:Y:S04]  /*8fce0*/  LDL.LU R228, [R1+0x1c30] ;  /* 0x001c300001e47983 */ /* 0x020f680000300800 */
        /* <DEDUP_REMOVED lines=15> */
[----:B--2---:R-:W-:-:S03]  /*8fde0*/  IMAD.MOV.U32 R196, RZ, RZ, R38 ;  /* 0x000000ffffc47224 */ /* 0x004fc600078e0026 */
[----:B------:R-:W2:Y:S01]  /*8fdf0*/  LDL.LU R200, [R1+0x1bc0] ;  /* 0x001bc00001c87983 */ /* 0x000ea20000300800 */
[----:B------:R-:W-:-:S03]  /*8fe00*/  IMAD.MOV.U32 R197, RZ, RZ, R39 ;  /* 0x000000ffffc57224 */ /* 0x000fc600078e0027 */
[----:B------:R-:W2:Y:S04]  /*8fe10*/  LDL.LU R201, [R1+0x1bc4] ;  /* 0x001bc40001c97983 */ /* 0x000ea80000300800 */
[----:B------:R-:W2:Y:S04]  /*8fe20*/  LDL.LU R202, [R1+0x1bc8] ;  /* 0x001bc80001ca7983 */ /* 0x000ea80000300800 */
[----:B------:R-:W2:Y:S04]  /*8fe30*/  LDL.LU R203, [R1+0x1bcc] ;  /* 0x001bcc0001cb7983 */ /* 0x000ea80000300800 */
        /* <DEDUP_REMOVED lines=10> */
[----:B------:R-:W-:Y:S03]  /*8fee0*/  HMMA.1688.F32.TF32 R240, R32, R208, R240 ;  /* 0x000000d020f0723c */ /* 0x000fe600000810f0 */
[----:B------:R-:W2:Y:S04]  /*8fef0*/  LDL.LU R168, [R1+0x2b30] ;  /* 0x002b300001a87983 */ /* 0x000ea80000300800 */
[----:B------:R-:W2:Y:S04]  /*8ff00*/  LDL.LU R169, [R1+0x2b34] ;  /* 0x002b340001a97983 */ /* 0x000ea80000300800 */
[----:B------:R-:W2:Y:S04]  /*8ff10*/  LDL.LU R170, [R1+0x2b38] ;  /* 0x002b380001aa7983 */ /* 0x000ea80000300800 */
[----:B------:R-:W2:Y:S08]  /*8ff20*/  LDL.LU R171, [R1+0x2b3c] ;  /* 0x002b3c0001ab7983 */ /* 0x000eb00000300800 */
[----:B------:R-:W-:Y:S04]  /*8ff30*/  STL.64 [R1+0x4a68], R242 ;  /* 0x004a68f201007387 */ /* 0x000fe80000100a00 */
[----:B------:R-:W-:Y:S04]  /*8ff40*/  STL.64 [R1+0x4a60], R240 ;  /* 0x004a60f001007387 */ /* 0x000fe80000100a00 */
[----:B------:R-:W-:Y:S01]  /*8ff50*/  STL.64 [R1+0x4ca8], R66 ;  /* 0x004ca84201007387 */ /* 0x000fe20000100a00 */
[----:B------:R-:W-:-:S02]  /*8ff60*/  IMAD.MOV.U32 R198, RZ, RZ, R37 ;  /* 0x000000ffffc67224 */ /* 0x000fc400078e0025 */
[----:B------:R-:W-:Y:S01]  /*8ff70*/  IMAD.MOV.U32 R199, RZ, RZ, R36 ;  /* 0x000000ffffc77224 */ /* 0x000fe200078e0024 */
[----:B------:R-:W-:Y:S08]  /*8ff80*/  HMMA.1688.F32.TF32 R212, R4, R208, R212 ;  /* 0x000000d004d4723c */ /* 0x000ff000000810d4 */
[-C--:B---3--:R-:W-:Y:S08]  /*8ff90*/  HMMA.1688.F32.TF32 R232, R44, R38.reuse, R232 ;  /* 0x000000262ce8723c */ /* 0x088ff000000810e8 */
[-C--:B-----5:R-:W-:Y:S08]  /*8ffa0*/  HMMA.1688.F32.TF32 R228, R64, R38.reuse, R228 ;  /* 0x0000002640e4723c */ /* 0x0a0ff000000810e4 */
[-C--:B------:R-:W-:Y:S07]  /*8ffb0*/  HMMA.1688.F32.TF32 R224, R48, R38.reuse, R224 ;  /* 0x0000002630e0723c */ /* 0x080fee00000810e0 */
[----:B------:R-:W-:Y:S04]  /*8ffc0*/  STL.64 [R1+0x1c20], R232 ;  /* 0x001c20e801007387 */ /* 0x000fe80000100a00 */
[----:B------:R-:W-:Y:S04]  /*8ffd0*/  STL.64 [R1+0x1c28], R234 ;  /* 0x001c28ea01007387 */ /* 0x000fe80000100a00 */
[----:B------:R1:W-:Y:S02]  /*8ffe0*/  STL.64 [R1+0x4ca0], R64 ;  /* 0x004ca04001007387 */ /* 0x0003e40000100a00 */
[-C--:B-1----:R-:W-:Y:S02]  /*8fff0*/  HMMA.1688.F32.TF32 R64, R68, R38.reuse, R220 ;  /* 0x000000264440723c */ /* 0x082fe400000810dc */
        /* <DEDUP_REMOVED lines=10> */
[-C--:B-1----:R-:W-:Y:S08]  /*900a0*/  HMMA.1688.F32.TF32 R64, R52, R38.reuse, R216 ;  /* 0x000000263440723c */ /* 0x082ff000000810d8 */
[-C--:B---3--:R-:W-:Y:S11]  /*900b0*/  HMMA.1688.F32.TF32 R52, R72, R38.reuse, R204 ;  /* 0x000000264834723c */ /* 0x088ff600000810cc */
[----:B------:R-:W-:Y:S04]  /*900c0*/  @!UPT UIADD3 URZ, URZ, URZ, URZ ;  /* 0x0000003f3f3ff290 */ /* 0x000fe8000fffe03f */
[----:B------:R-:W-:Y:S04]  /*900d0*/  STL.64 [R1+0x1cf0], R64 ;  /* 0x001cf04001007387 */ /* 0x000fe80000100a00 */
[----:B------:R-:W-:Y:S04]  /*900e0*/  STL.64 [R1+0x1cf8], R66 ;  /* 0x001cf84201007387 */ /* 0x000fe80000100a00 */
[----:B------:R-:W-:Y:S04]  /*900f0*/  STL.64 [R1+0x4b80], R74 ;  /* 0x004b804a01007387 */ /* 0x000fe80000100a00 */
[----:B------:R-:W-:Y:S04]  /*90100*/  STL.64 [R1+0x4b78], R72 ;  /* 0x004b784801007387 */ /* 0x000fe80000100a00 */
[----:B------:R-:W-:Y:S04]  /*90110*/  STL.64 [R1+0x1d00], R52 ;  /* 0x001d003401007387 */ /* 0x000fe80000100a00 */
[----:B------:R2:W-:Y:S02]  /*90120*/  STL.64 [R1+0x1d08], R54 ;  /* 0x001d083601007387 */ /* 0x0005e40000100a00 */
[-C--:B--2---:R-:W-:Y:S08]  /*90130*/  HMMA.1688.F32.TF32 R52, R56, R38.reuse, R200 ;  /* 0x000000263834723c */ /* 0x084ff000000810c8 */
[----:B------:R-:W-:Y:S01]  /*90140*/  HMMA.1688.F32.TF32 R36, R76, R38, R196 ;  /* 0x000000264c24723c */ /* 0x000fe200000810c4 */
[----:B------:R-:W-:Y:S04]  /*90150*/  STL.64 [R1+0x4d08], R58 ;  /* 0x004d083a01007387 */ /* 0x000fe80000100a00 */
[----:B------:R-:W-:Y:S10]  /*90160*/  STL.64 [R1+0x4d00], R56 ;  /* 0x004d003801007387 */ /* 0x000ff40000100a00 */
[----:B------:R-:W-:Y:S04]  /*90170*/  STL.64 [R1+0x1d20], R52 ;  /* 0x001d203401007387 */ /* 0x000fe80000100a00 */
[----:B------:R-:W-:Y:S04]  /*90180*/  STL.64 [R1+0x1d28], R54 ;  /* 0x001d283601007387 */ /* 0x000fe80000100a00 */
[----:B------:R-:W-:Y:S04]  /*90190*/  STL.64 [R1+0x4a78], R78 ;  /* 0x004a784e01007387 */ /* 0x000fe80000100a00 */
[----:B------:R-:W-:Y:S04]  /*901a0*/  STL.64 [R1+0x4a70], R76 ;  /* 0x004a704c01007387 */ /* 0x000fe80000100a00 */
[----:B------:R-:W-:Y:S04]  /*901b0*/  STL.64 [R1+0x1d10], R36 ;  /* 0x001d102401007387 */ /* 0x000fe80000100a00 */
[----:B------:R-:W-:Y:S04]  /*901c0*/  STL.64 [R1+0x1d18], R38 ;  /* 0x001d182601007387 */ /* 0x000fe80000100a00 */
[----:B------:R-:W4:Y:S02]  /*901d0*/  LDSM.16.M88.4 R36, [R0+0xfc00] ;  /* 0x00fc00000024783b */ /* 0x000f240000000200 */
[-C--:B----4-:R-:W-:Y:S08]  /*901e0*/  HMMA.1688.F32.TF32 R8, R8, R36.reuse, R248 ;  /* 0x000000240808723c */ /* 0x090ff000000810f8 */
[----:B------:R-:W-:Y:S01]  /*901f0*/  HMMA.1688.F32.TF32 R12, R12, R36, R156 ;  /* 0x000000240c0c723c */ /* 0x000fe2000008109c */
[----:B------:R-:W-:-:S06]  /*90200*/  IMAD.MOV.U32 R248, RZ, RZ, R94 ;  /* 0x000000fffff87224 */ /* 0x000fcc00078e005e */
[----:B------:R-:W-:Y:S02]  /*90210*/  IMAD.MOV.U32 R156, RZ, RZ, R118 ;  /* 0x000000ffff9c7224 */ /* 0x000fe400078e0076 */
[----:B------:R-:W-:-:S06]  /*90220*/  IMAD.MOV.U32 R157, RZ, RZ, R119 ;  /* 0x000000ffff9d7224 */ /* 0x000fcc00078e0077 */
[----:B------:R-:W-:Y:S04]  /*90230*/  STL.64 [R1+0x4c20], R10 ;  /* 0x004c200a01007387 */ /* 0x000fe80000100a00 */
[----:B------:R1:W-:Y:S01]  /*90240*/  STL.64 [R1+0x4c18], R8 ;  /* 0x004c180801007387 */ /* 0x0003e20000100a00 */
[----:B------:R-:W-:-:S03]  /*90250*/  IMAD.MOV.U32 R158, RZ, RZ, R107 ;  /* 0x000000ffff9e7224 */ /* 0x000fc600078e006b */
[----:B------:R-:W-:Y:S01]  /*90260*/  STL.64 [R1+0x4d88], R14 ;  /* 0x004d880e01007387 */ /* 0x000fe20000100a00 */
[----:B------:R-:W-:-:S03]  /*90270*/  MOV R159, R106 ;  /* 0x0000006a009f7202 */ /* 0x000fc60000000f00 */
[----:B------:R2:W-:Y:S04]  /*90280*/  STL.64 [R1+0x4d80], R12 ;  /* 0x004d800c01007387 */ /* 0x0005e80000100a00 */
[----:B------:R-:W3:Y:S01]  /*90290*/  LDL.LU R118, [R1+0x4ef4] ;  /* 0x004ef40001767983 */ /* 0x000ee20000300800 */
[----:B------:R-:W-:-:S03]  /*902a0*/  IMAD.MOV.U32 R249, RZ, RZ, R95 ;  /* 0x000000fffff97224 */ /* 0x000fc600078e005f */
[----:B------:R-:W3:Y:S01]  /*902b0*/  LDL.LU R119, [R1+0x4ef0] ;  /* 0x004ef00001777983 */ /* 0x000ee20000300800 */
[----:B------:R-:W-:-:S03]  /*902c0*/  IMAD.MOV.U32 R250, RZ, RZ, R114 ;  /* 0x000000fffffa7224 */ /* 0x000fc600078e0072 */
[----:B------:R-:W4:Y:S01]  /*902d0*/  LDL.LU R107, [R1+0x4eec] ;  /* 0x004eec00016b7983 */ /* 0x000f220000300800 */
[----:B------:R-:W-:Y:S03]  /*902e0*/  HMMA.1688.F32.TF32 R4, R4, R36, R244 ;  /* 0x000000240404723c */ /* 0x000fe600000810f4 */
[----:B------:R-:W5:Y:S01]  /*902f0*/  LDL.LU R106, [R1+0x4ee8] ;  /* 0x004ee800016a7983 */ /* 0x000f620000300800 */
[----:B------:R-:W-:-:S03]  /*90300*/  IMAD.MOV.U32 R251, RZ, RZ, R115 ;  /* 0x000000fffffb7224 */ /* 0x000fc600078e0073 */
[----:B------:R-:W2:Y:S01]  /*90310*/  LDL.LU R94, [R1+0x4ee4] ;  /* 0x004ee400015e7983 */ /* 0x000ea20000300800 */
[----:B------:R-:W-:-:S03]  /*90320*/  IMAD.MOV.U32 R244, RZ, RZ, R103 ;  /* 0x000000fffff47224 */ /* 0x000fc600078e0067 */
[----:B------:R-:W3:Y:S01]  /*90330*/  LDL.LU R95, [R1+0x4ee0] ;  /* 0x004ee000015f7983 */ /* 0x000ee20000300800 */
[----:B------:R-:W-:-:S03]  /*90340*/  IMAD.MOV.U32 R245, RZ, RZ, R102 ;  /* 0x000000fffff57224 */ /* 0x000fc600078e0066 */
[----:B------:R-:W3:Y:S01]  /*90350*/  LDL.LU R114, [R1+0x4edc] ;  /* 0x004edc0001727983 */ /* 0x000ee20000300800 */
[----:B------:R-:W-:-:S03]  /*90360*/  IMAD.MOV.U32 R246, RZ, RZ, R99 ;  /* 0x000000fffff67224 */ /* 0x000fc600078e0063 */
[----:B------:R-:W3:Y:S01]  /*90370*/  LDL.LU R115, [R1+0x4ed8] ;  /* 0x004ed80001737983 */ /* 0x000ee20000300800 */
[----:B------:R-:W-:-:S03]  /*90380*/  IMAD.MOV.U32 R247, RZ, RZ, R98 ;  /* 0x000000fffff77224 */ /* 0x000fc600078e0062 */
[----:B------:R-:W3:Y:S04]  /*90390*/  LDL.LU R103, [R1+0x4ed4] ;  /* 0x004ed40001677983 */ /* 0x000ee80000300800 */
[----:B------:R-:W3:Y:S04]  /*903a0*/  LDL.LU R102, [R1+0x4ed0] ;  /* 0x004ed00001667983 */ /* 0x000ee80000300800 */
[----:B------:R-:W3:Y:S04]  /*903b0*/  LDL.LU R99, [R1+0x4ecc] ;  /* 0x004ecc0001637983 */ /* 0x000ee80000300800 */
[----:B------:R-:W3:Y:S01]  /*903c0*/  LDL.LU R98, [R1+0x4ec8] ;  /* 0x004ec80001627983 */ /* 0x000ee20000300800 */
[----:B------:R-:W-:-:S02]  /*903d0*/  IMAD.MOV.U32 R200, RZ, RZ, R110 ;  /* 0x000000ffffc87224 */ /* 0x000fc400078e006e */
[----:B------:R-:W-:Y:S01]  /*903e0*/  IMAD.MOV.U32 R201, RZ, RZ, R111 ;  /* 0x000000ffffc97224 */ /* 0x000fe200078e006f */
[----:B------:R-:W3:Y:S01]  /*903f0*/  LDL.LU R110, [R1+0x4ec4] ;  /* 0x004ec400016e7983 */ /* 0x000ee20000300800 */
[----:B------:R-:W-:Y:S01]  /*90400*/  IMAD.MOV.U32 R202, RZ, RZ, R91 ;  /* 0x000000ffffca7224 */ /* 0x000fe200078e005b */
[----:B------:R-:W-:Y:S02]  /*90410*/  MOV R203, R90 ;  /* 0x0000005a00cb7202 */ /* 0x000fe40000000f00 */
[----:B------:R-:W3:Y:S04]  /*90420*/  LDL.LU R111, [R1+0x4ec0] ;  /* 0x004ec000016f7983 */ /* 0x000ee80000300800 */
[----:B------:R-:W3:Y:S04]  /*90430*/  LDL.LU R91, [R1+0x4ebc] ;  /* 0x004ebc00015b7983 */ /* 0x000ee80000300800 */
[----:B------:R-:W3:Y:S01]  /*90440*/  LDL.LU R90, [R1+0x4eb8] ;  /* 0x004eb800015a7983 */ /* 0x000ee20000300800 */
[----:B------:R-:W-:-:S02]  /*90450*/  IMAD.MOV.U32 R196, RZ, RZ, R86 ;  /* 0x000000ffffc47224 */ /* 0x000fc400078e0056 */
[----:B------:R-:W-:Y:S02]  /*90460*/  IMAD.MOV.U32 R197, RZ, RZ, R87 ;  /* 0x000000ffffc57224 */ /* 0x000fe400078e0057 */
[----:B------:R-:W-:Y:S02]  /*90470*/  IMAD.MOV.U32 R198, RZ, RZ, R82 ;  /* 0x000000ffffc67224 */ /* 0x000fe400078e0052 */
[----:B------:R-:W-:Y:S01]  /*90480*/  IMAD.MOV.U32 R199, RZ, RZ, R83 ;  /* 0x000000ffffc77224 */ /* 0x000fe200078e0053 */
[----:B------:R-:W-:Y:S01]  /*90490*/  BAR.SYNC.DEFER_BLOCKING 0x0 ;  /* 0x0000000000007b1d */ /* 0x000fe20000010000 */
[----:B----4-:R-:W-:Y:S02]  /*904a0*/  IMAD.MOV.U32 R207, RZ, RZ, R107 ;  /* 0x000000ffffcf7224 */ /* 0x010fe400078e006b */
[----:B-----5:R-:W-:Y:S02]  /*904b0*/  IMAD.MOV.U32 R206, RZ, RZ, R106 ;  /* 0x000000ffffce7224 */ /* 0x020fe400078e006a */
[----:B--2---:R-:W-:-:S02]  /*904c0*/  IMAD.MOV.U32 R205, RZ, RZ, R94 ;  /* 0x000000ffffcd7224 */ /* 0x004fc400078e005e */
[----:B---3--:R-:W-:Y:S02]  /*904d0*/  IMAD.MOV.U32 R204, RZ, RZ, R95 ;  /* 0x000000ffffcc7224 */ /* 0x008fe400078e005f */
[----:B------:R-:W2:Y:S04]  /*904e0*/  LDL.LU R95, [R1+0x4eb4] ;  /* 0x004eb400015f7983 */ /* 0x000ea80000300800 */
[----:B------:R-:W3:Y:S04]  /*904f0*/  LDL.LU R94, [R1+0x4eb0] ;  /* 0x004eb000015e7983 */ /* 0x000ee80000300800 */
[----:B------:R-:W4:Y:S04]  /*90500*/  LDL.LU R106, [R1+0x4eac] ;  /* 0x004eac00016a7983 */ /* 0x000f280000300800 */
[----:B------:R-:W4:Y:S01]  /*90510*/  LDL.LU R107, [R1+0x4ea8] ;  /* 0x004ea800016b7983 */ /* 0x000f220000300800 */
[----:B------:R-:W-:-:S02]  /*90520*/  IMAD.MOV.U32 R217, RZ, RZ, R99 ;  /* 0x000000ffffd97224 */ /* 0x000fc400078e0063 */
[----:B------:R-:W-:Y:S02]  /*90530*/  IMAD.MOV.U32 R216, RZ, RZ, R98 ;  /* 0x000000ffffd87224 */ /* 0x000fe400078e0062 */
[----:B------:R-:W5:Y:S04]  /*90540*/  LDL.LU R98, [R1+0x4ea4] ;  /* 0x004ea40001627983 */ /* 0x000f680000300800 */
[----:B------:R-:W2:Y:S01]  /*90550*/  LDL.LU R99, [R1+0x4ea0] ;  /* 0x004ea00001637983 */ /* 0x000ea20000300800 */
[----:B------:R-:W-:Y:S02]  /*90560*/  IMAD.MOV.U32 R218, RZ, RZ, R102 ;  /* 0x000000ffffda7224 */ /* 0x000fe400078e0066 */
[----:B------:R-:W-:Y:S01]  /*90570*/  IMAD.MOV.U32 R219, RZ, RZ, R103 ;  /* 0x000000ffffdb7224 */ /* 0x000fe200078e0067 */
[----:B------:R-:W3:Y:S04]  /*90580*/  LDL.LU R102, [R1+0x4e9c] ;  /* 0x004e9c0001667983 */ /* 0x000ee80000300800 */
[----:B------:R-:W3:Y:S04]  /*90590*/  LDL.LU R103, [R1+0x4e98] ;  /* 0x004e980001677983 */ /* 0x000ee80000300800 */
[----:B------:R-:W3:Y:S04]  /*905a0*/  LDL.LU R224, [R1+0xf40] ;  /* 0x000f400001e07983 */ /* 0x000ee80000300800 */
[----:B------:R-:W3:Y:S01]  /*905b0*/  LDL.LU R225, [R1+0xf44] ;  /* 0x000f440001e17983 */ /* 0x000ee20000300800 */
[----:B------:R-:W-:-:S02]  /*905c0*/  IMAD.MOV.U32 R222, RZ, RZ, R90 ;  /* 0x000000ffffde7224 */ /* 0x000fc400078e005a */
[----:B------:R-:W-:Y:S01]  /*905d0*/  IMAD.MOV.U32 R223, RZ, RZ, R91 ;  /* 0x000000ffffdf7224 */ /* 0x000fe200078e005b */
[----:B------:R-:W-:Y:S07]  /*905e0*/  HMMA.1688.F32.TF32 R16, R16, R36, R168 ;  /* 0x000000241010723c */ /* 0x000fee00000810a8 */
[----:B------:R-:W-:Y:S02]  /*905f0*/  IMAD.MOV.U32 R168, RZ, RZ, R62 ;  /* 0x000000ffffa87224 */ /* 0x000fe400078e003e */
[----:B------:R-:W-:-:S02]  /*90600*/  IMAD.MOV.U32 R169, RZ, RZ, R63 ;  /* 0x000000ffffa97224 */ /* 0x000fc400078e003f */
[----:B------:R-:W-:Y:S02]  /*90610*/  IMAD.MOV.U32 R170, RZ, RZ, R42 ;  /* 0x000000ffffaa7224 */ /* 0x000fe400078e002a */
[----:B------:R-:W-:Y:S02]  /*90620*/  IMAD.MOV.U32 R171, RZ, RZ, R43 ;  /* 0x000000ffffab7224 */ /* 0x000fe400078e002b */
[----:B-----5:R-:W-:Y:S02]  /*90630*/  IMAD.MOV.U32 R226, RZ, RZ, R98 ;  /* 0x000000ffffe27224 */ /* 0x020fe400078e0062 */
[----:B------:R-:W5:Y:S01]  /*90640*/  LDL.LU R98, [R1+0x4e94] ;  /* 0x004e940001627983 */ /* 0x000f620000300800 */
[----:B--2---:R-:W-:-:S03]  /*90650*/  IMAD.MOV.U32 R227, RZ, RZ, R99 ;  /* 0x000000ffffe37224 */ /* 0x004fc600078e0063 */
[----:B------:R-:W5:Y:S04]  /*90660*/  LDL.LU R99, [R1+0x4e90] ;  /* 0x004e900001637983 */ /* 0x000f680000300800 */
        /* <DEDUP_REMOVED lines=40> */
[----:B---3--:R-:W-:-:S03]  /*908f0*/  IMAD.MOV.U32 R220, RZ, RZ, R94 ;  /* 0x000000ffffdc7224 */ /* 0x008fc600078e005e */
[----:B------:R-:W3:Y:S01]  /*90900*/  LDL.LU R236, [R1+0x1790] ;  /* 0x0017900001ec7983 */ /* 0x000ee20000300800 */
[----:B------:R-:W-:-:S03]  /*90910*/  MOV R221, R95 ;  /* 0x0000005f00dd7202 */ /* 0x000fc60000000f00 */
        /* <DEDUP_REMOVED lines=16> */
[----:B------:R1:W-:Y:S01]  /*90a20*/  STL.64 [R1+0x4b88], R16 ;  /* 0x004b881001007387 */ /* 0x0003e20000100a00 */
[-C--:B--2---:R-:W-:Y:S08]  /*90a30*/  HMMA.1688.F32.TF32 R24, R24, R36.reuse, R76 ;  /* 0x000000241818723c */ /* 0x084ff0000008104c */
[-C--:B----4-:R-:W-:Y:S08]  /*90a40*/  HMMA.1688.F32.TF32 R20, R20, R36.reuse, R8 ;  /* 0x000000241414723c */ /* 0x090ff00000081008 */
[-C--:B-----5:R-:W-:Y:S08]  /*90a50*/  HMMA.1688.F32.TF32 R28, R28, R36.reuse, R56 ;  /* 0x000000241c1c723c */ /* 0x0a0ff00000081038 */
[----:B------:R-:W-:Y:S07]  /*90a60*/  HMMA.1688.F32.TF32 R32, R32, R36, R72 ;  /* 0x000000242020723c */ /* 0x000fee0000081048 */
        /* <DEDUP_REMOVED lines=8> */
[C---:B---3--:R-:W-:Y:S08]  /*90af0*/  HMMA.1688.F32.TF32 R8, R44.reuse, R62, R68 ;  /* 0x0000003e2c08723c */ /* 0x048ff00000081044 */
[C---:B------:R-:W-:Y:S08]  /*90b00*/  HMMA.1688.F32.TF32 R12, R44.reuse, R42, R52 ;  /* 0x0000002a2c0c723c */ /* 0x040ff00000081034 */
[C---:B-1----:R-:W-:Y:S11]  /*90b10*/  HMMA.1688.F32.TF32 R16, R44.reuse, R82, R64 ;  /* 0x000000522c10723c */ /* 0x042ff60000081040 */
        /* <DEDUP_REMOVED lines=96> */
[----:B------:R-:W4:Y:S01]  /*91120*/  LDL.LU R166, [R1+0x4e58] ;  /* 0x004e580001a67983 */ /* 0x000f220000300800 */
[----:B------:R-:W-:-:S02]  /*91130*/  IMAD.MOV.U32 R78, RZ, RZ, R178 ;  /* 0x000000ffff4e7224 */ /* 0x000fc400078e00b2 */
[----:B------:R-:W-:Y:S01]  /*91140*/  IMAD.MOV.U32 R79, RZ, RZ, R179 ;  /* 0x000000ffff4f7224 */ /* 0x000fe200078e00b3 */
[----:B------:R-:W5:Y:S01]  /*91150*/  LDL.LU R178, [R1+0x4e54] ;  /* 0x004e540001b27983 */ /* 0x000f620000300800 */
[----:B-1----:R-:W-:Y:S02]  /*91160*/  IMAD.MOV.U32 R8, RZ, RZ, R150 ;  /* 0x000000ffff087224 */ /* 0x002fe400078e0096 */
[----:B------:R-:W-:Y:S01]  /*91170*/  IMAD.MOV.U32 R9, RZ, RZ, R151 ;  /* 0x000000ffff097224 */ /* 0x000fe200078e0097 */
[----:B------:R-:W5:Y:S01]  /*91180*/  LDL.LU R179, [R1+0x4e50] ;  /* 0x004e500001b37983 */ /* 0x000f620000300800 */
[----:B---3--:R-:W-:-:S03]  /*91190*/  IMAD.MOV.U32 R10, RZ, RZ, R163 ;  /* 0x000000ffff0a7224 */ /* 0x008fc600078e00a3 */
[----:B------:R-:W3:Y:S01]  /*911a0*/  LDL.LU R150, [R1+0x4e4c] ;  /* 0x004e4c0001967983 */ /* 0x000ee20000300800 */
[----:B------:R-:W-:-:S03]  /*911b0*/  IMAD.MOV.U32 R11, RZ, RZ, R162 ;  /* 0x000000ffff0b7224 */ /* 0x000fc600078e00a2 */
[----:B------:R-:W3:Y:S04]  /*911c0*/  LDL.LU R151, [R1+0x4e48] ;  /* 0x004e480001977983 */ /* 0x000ee80000300800 */
[----:B------:R-:W3:Y:S04]  /*911d0*/  LDL.LU R163, [R1+0x4e44] ;  /* 0x004e440001a37983 */ /* 0x000ee80000300800 */
[----:B------:R-:W3:Y:S01]  /*911e0*/  LDL.LU R162, [R1+0x4e40] ;  /* 0x004e400001a27983 */ /* 0x000ee20000300800 */
[----:B--2---:R-:W-:Y:S01]  /*911f0*/  MOV R13, R167 ;  /* 0x000000a7000d7202 */ /* 0x004fe20000000f00 */
[----:B----4-:R-:W-:-:S02]  /*91200*/  IMAD.MOV.U32 R12, RZ, RZ, R166 ;  /* 0x000000ffff0c7224 */ /* 0x010fc400078e00a6 */
[----:B------:R-:W2:Y:S04]  /*91210*/  LDL.LU R166, [R1+0x4e3c] ;  /* 0x004e3c0001a67983 */ /* 0x000ea80000300800 */
[----:B------:R-:W4:Y:S01]  /*91220*/  LDL.LU R167, [R1+0x4e38] ;  /* 0x004e380001a77983 */ /* 0x000f220000300800 */
[----:B------:R-:W-:Y:S02]  /*91230*/  IMAD.MOV.U32 R14, RZ, RZ, R174 ;  /* 0x000000ffff0e7224 */ /* 0x000fe400078e00ae */
[----:B------:R-:W-:Y:S01]  /*91240*/  IMAD.MOV.U32 R15, RZ, RZ, R175 ;  /* 0x000000ffff0f7224 */ /* 0x000fe200078e00af */
[----:B------:R-:W5:Y:S04]  /*91250*/  LDL.LU R174, [R1+0x4e34] ;  /* 0x004e340001ae7983 */ /* 0x000f680000300800 */
[----:B------:R-:W5:Y:S04]  /*91260*/  LDL.LU R175, [R1+0x4e30] ;  /* 0x004e300001af7983 */ /* 0x000f680000300800 */
[----:B------:R-:W5:Y:S04]  /*91270*/  LDL.LU R20, [R1+0x320] ;  /* 0x0003200001147983 */ /* 0x000f680000300800 */
[----:B------:R-:W5:Y:S01]  /*91280*/  LDL.LU R21, [R1+0x324] ;  /* 0x0003240001157983 */ /* 0x000f620000300800 */
[----:B------:R-:W-:Y:S01]  /*91290*/  IMAD.MOV.U32 R75, RZ, RZ, R144 ;  /* 0x000000ffff4b7224 */ /* 0x000fe200078e0090 */
[----:B------:R-:W-:Y:S01]  /*912a0*/  MOV R73, R146 ;  /* 0x0000009200497202 */ /* 0x000fe20000000f00 */
[----:B------:R-:W-:-:S02]  /*912b0*/  IMAD.MOV.U32 R74, RZ, RZ, R145 ;  /* 0x000000ffff4a7224 */ /* 0x000fc400078e0091 */
[----:B------:R-:W-:Y:S02]  /*912c0*/  IMAD.MOV.U32 R72, RZ, RZ, R147 ;  /* 0x000000ffff487224 */ /* 0x000fe400078e0093 */
[----:B---3--:R-:W-:Y:S02]  /*912d0*/  IMAD.MOV.U32 R16, RZ, RZ, R162 ;  /* 0x000000ffff107224 */ /* 0x008fe400078e00a2 */
[----:B------:R-:W-:Y:S02]  /*912e0*/  IMAD.MOV.U32 R17, RZ, RZ, R163 ;  /* 0x000000ffff117224 */ /* 0x000fe400078e00a3 */
[----:B------:R-:W-:Y:S02]  /*912f0*/  IMAD.MOV.U32 R18, RZ, RZ, R151 ;  /* 0x000000ffff127224 */ /* 0x000fe400078e0097 */
[----:B------:R-:W-:Y:S02]  /*91300*/  IMAD.MOV.U32 R19, RZ, RZ, R150 ;  /* 0x000000ffff137224 */ /* 0x000fe400078e0096 */
[----:B------:R-:W-:-:S02]  /*91310*/  IMAD.MOV.U32 R56, RZ, RZ, R154 ;  /* 0x000000ffff387224 */ /* 0x000fc400078e009a */
[----:B------:R-:W-:Y:S01]  /*91320*/  IMAD.MOV.U32 R57, RZ, RZ, R155 ;  /* 0x000000ffff397224 */ /* 0x000fe200078e009b */
[----:B------:R-:W-:Y:S01]  /*91330*/  MOV R59, R143 ;  /* 0x0000008f003b7202 */ /* 0x000fe20000000f00 */
[----:B------:R-:W-:Y:S02]  /*91340*/  IMAD.MOV.U32 R58, RZ, RZ, R142 ;  /* 0x000000ffff3a7224 */ /* 0x000fe400078e008e */
[----:B--2---:R-:W-:Y:S02]  /*91350*/  IMAD.MOV.U32 R22, RZ, RZ, R166 ;  /* 0x000000ffff167224 */ /* 0x004fe400078e00a6 */
[----:B------:R-:W2:Y:S01]  /*91360*/  LDL.LU R166, [R1+0x4e2c] ;  /* 0x004e2c0001a67983 */ /* 0x000ea20000300800 */
[----:B----4-:R-:W-:-:S03]  /*91370*/  IMAD.MOV.U32 R23, RZ, RZ, R167 ;  /* 0x000000ffff177224 */ /* 0x010fc600078e00a7 */
        /* <DEDUP_REMOVED lines=52> */
[----:B------:R-:W3:Y:S01]  /*916c0*/  LDL.LU R137, [R1+0x524] ;  /* 0x0005240001897983 */ /* 0x000ee20000300800 */
[----:B--2---:R-:W-:Y:S01]  /*916d0*/  HMMA.1688.F32.TF32 R144, R44, R142, R144 ;  /* 0x0000008e2c90723c */ /* 0x004fe20000081090 */
[----:B------:R-:W-:-:S02]  /*916e0*/  IMAD.MOV.U32 R138, RZ, RZ, R150 ;  /* 0x000000ffff8a7224 */ /* 0x000fc400078e0096 */
[----:B------:R-:W2:Y:S01]  /*916f0*/  LDL.LU R150, [R1+0x4e04] ;  /* 0x004e040001967983 */ /* 0x000ea20000300800 */
[----:B------:R-:W-:-:S03]  /*91700*/  IMAD.MOV.U32 R139, RZ, RZ, R151 ;  /* 0x000000ffff8b7224 */ /* 0x000fc600078e0097 */
[----:B------:R-:W2:Y:S11]  /*91710*/  LDL.LU R151, [R1+0x4e00] ;  /* 0x004e000001977983 */ /* 0x000eb60000300800 */
[----:B------:R-:W-:Y:S05]  /*91720*/  @!UPT UIADD3 URZ, URZ, URZ, URZ ;  /* 0x0000003f3f3ff290 */ /* 0x000fea000fffe03f */
[----:B------:R-:W-:Y:S04]  /*91730*/  STL.64 [R1+0x28b0], R144 ;  /* 0x0028b09001007387 */ /* 0x000fe80000100a00 */
[----:B------:R1:W-:Y:S04]  /*91740*/  STL.64 [R1+0x28b8], R146 ;  /* 0x0028b89201007387 */ /* 0x0003e80000100a00 */
[----:B-1----:R-:W3:Y:S04]  /*91750*/  LDL.LU.64 R146, [R1+0x4df8] ;  /* 0x004df80001927983 */ /* 0x002ee80000300a00 */
[----:B------:R-:W4:Y:S01]  /*91760*/  LDL.LU.64 R144, [R1+0x4df0] ;  /* 0x004df00001907983 */ /* 0x000f220000300a00 */
[C---:B--2---:R-:W-:Y:S08]  /*91770*/  HMMA.1688.F32.TF32 R168, R44.reuse, R150, R168 ;  /* 0x000000962ca8723c */ /* 0x044ff000000810a8 */
[C---:B---3--:R-:W-:Y:S11]  /*91780*/  HMMA.1688.F32.TF32 R156, R44.reuse, R146, R156 ;  /* 0x000000922c9c723c */ /* 0x048ff6000008109c */
[----:B------:R-:W-:Y:S11]  /*91790*/  @!UPT UIADD3 URZ, URZ, URZ, URZ ;  /* 0x0000003f3f3ff290 */ /* 0x000ff6000fffe03f */
[----:B------:R-:W-:Y:S01]  /*917a0*/  @!UPT UIADD3 URZ, URZ, URZ, URZ ;  /* 0x0000003f3f3ff290 */ /* 0x000fe2000fffe03f */
[----:B------:R-:W-:Y:S04]  /*917b0*/  STL.64 [R1+0x2960], R156 ;  /* 0x0029609c01007387 */ /* 0x000fe80000100a00 */
[----:B------:R1:W-:Y:S04]  /*917c0*/  STL.64 [R1+0x2968], R158 ;  /* 0x0029689e01007387 */ /* 0x0003e80000100a00 */
[----:B-1----:R-:W4:Y:S04]  /*917d0*/  LDL.LU.64 R158, [R1+0x4de8] ;  /* 0x004de800019e7983 */ /* 0x002f280000300a00 */
[----:B------:R-:W2:Y:S04]  /*917e0*/  LDL.LU.64 R156, [R1+0x4de0] ;  /* 0x004de000019c7983 */ /* 0x000ea80000300a00 */
[----:B------:R-:W-:Y:S04]  /*917f0*/  STL.64 [R1+0x29d0], R168 ;  /* 0x0029d0a801007387 */ /* 0x000fe80000100a00 */
[----:B------:R1:W-:Y:S04]  /*91800*/  STL.64 [R1+0x29d8], R170 ;  /* 0x0029d8aa01007387 */ /* 0x0003e80000100a00 */
[----:B-1----:R-:W5:Y:S01]  /*91810*/  LDL.LU.64 R170, [R1+0x4dd8] ;  /* 0x004dd80001aa7983 */ /* 0x002f620000300a00 */
[C---:B------:R-:W-:Y:S03]  /*91820*/  HMMA.1688.F32.TF32 R136, R44.reuse, R154, R136 ;  /* 0x0000009a2c88723c */ /* 0x040fe60000081088 */
[----:B------:R-:W3:Y:S11]  /*91830*/  LDL.LU.64 R168, [R1+0x4dd0] ;  /* 0x004dd00001a87983 */ /* 0x000ef60000300a00 */
[----:B------:R-:W-:Y:S09]  /*91840*/  @!UPT UIADD3 URZ, URZ, URZ, URZ ;  /* 0x0000003f3f3ff290 */ /* 0x000ff2000fffe03f */
[----:B------:R-:W-:Y:S04]  /*91850*/  STL.64 [R1+0x2a40], R136 ;  /* 0x002a408801007387 */ /* 0x000fe80000100a00 */
[----:B------:R4:W-:Y:S01]  /*91860*/  STL.64 [R1+0x2a48], R138 ;  /* 0x002a488a01007387 */ /* 0x0009e20000100a00 */
[C---:B------:R-:W-:Y:S08]  /*91870*/  HMMA.1688.F32.TF32 R4, R44.reuse, R38, R4 ;  /* 0x000000262c04723c */ /* 0x040ff00000081004 */
[C---:B----4-:R-:W-:Y:S08]  /*91880*/  HMMA.1688.F32.TF32 R136, R44.reuse, R158, R32 ;  /* 0x0000009e2c88723c */ /* 0x050ff00000081020 */
[C---:B------:R-:W-:Y:S08]  /*91890*/  HMMA.1688.F32.TF32 R32, R44.reuse, R162, R28 ;  /* 0x000000a22c20723c */ /* 0x040ff0000008101c */
[C---:B------:R-:W-:Y:S08]  /*918a0*/  HMMA.1688.F32.TF32 R28, R44.reuse, R166, R24 ;  /* 0x000000a62c1c723c */ /* 0x040ff00000081018 */
[C---:B-----5:R-:W-:Y:S08]  /*918b0*/  HMMA.1688.F32.TF32 R24, R44.reuse, R170, R20 ;  /* 0x000000aa2c18723c */ /* 0x060ff00000081014 */
[C---:B------:R-:W-:Y:S08]  /*918c0*/  HMMA.1688.F32.TF32 R20, R44.reuse, R174, R16 ;  /* 0x000000ae2c14723c */ /* 0x040ff00000081010 */
        /* <DEDUP_REMOVED lines=21> */
[----:B-1----:R-:W-:Y:S07]  /*91a20*/  HMMA.1688.F32.TF32 R8, R44, R210, R212 ;  /* 0x000000d22c08723c */ /* 0x002fee00000810d4 */
        /* <DEDUP_REMOVED lines=49> */
[----:B------:R-:W4:Y:S04]  /*91d40*/  LDL.LU R244, [R1+0xb20] ;  /* 0x000b200001f47983 */ /* 0x000f280000300800 */
[----:B------:R1:W-:Y:S04]  /*91d50*/  STL.64 [R1+0x2600], R8 ;  /* 0x0026000801007387 */ /* 0x0003e80000100a00 */
[----:B------:R5:W-:Y:S04]  /*91d60*/  STL.64 [R1+0x2608], R10 ;  /* 0x0026080a01007387 */ /* 0x000be80000100a00 */
[----:B------:R1:W-:Y:S04]  /*91d70*/  STL.64 [R1+0x2670], R4 ;  /* 0x0026700401007387 */ /* 0x0003e80000100a00 */
[----:B------:R1:W-:Y:S04]  /*91d80*/  STL.64 [R1+0x2678], R6 ;  /* 0x0026780601007387 */ /* 0x0003e80000100a00 */
        /* <DEDUP_REMOVED lines=53> */
[----:B-----5:R-:W2:Y:S04]  /*920e0*/  LDL.LU R10, [R1+0x188] ;  /* 0x00018800010a7983 */ /* 0x020ea80000300800 */
        /* <DEDUP_REMOVED lines=47> */
[----:B------:R-:W-:-:S03]  /*923e0*/  MOV R57, R128 ;  /* 0x0000008000397202 */ /* 0x000fc60000000f00 */
[----:B------:R-:W3:Y:S01]  /*923f0*/  LDL.LU R21, [R1+0x284] ;  /* 0x0002840001157983 */ /* 0x000ee20000300800 */
        /* <DEDUP_REMOVED lines=24> */
[C---:B--2---:R-:W-:Y:S11]  /*92580*/  HMMA.1688.F32.TF32 R136, R48.reuse, R134, R136 ;  /* 0x000000863088723c */ /* 0x044ff60000081088 */
[----:B------:R-:W-:Y:S11]  /*92590*/  @!UPT UIADD3 URZ, URZ, URZ, URZ ;  /* 0x0000003f3f3ff290 */ /* 0x000ff6000fffe03f */
[----:B------:R-:W-:Y:S01]  /*925a0*/  @!UPT UIADD3 URZ, URZ, URZ, URZ ;  /* 0x0000003f3f3ff290 */ /* 0x000fe2000fffe03f */
[----:B------:R-:W-:Y:S04]  /*925b0*/  STL.64 [R1+0x26f0], R136 ;  /* 0x0026f08801007387 */ /* 0x000fe80000100a00 */
[----:B------:R1:W-:Y:S04]  /*925c0*/  STL.64 [R1+0x26f8], R138 ;  /* 0x0026f88a01007387 */ /* 0x0003e80000100a00 */
[----:B-1----:R-:W2:Y:S01]  /*925d0*/  LDL.LU.64 R138, [R1+0x4d98] ;  /* 0x004d9800018a7983 */ /* 0x002ea20000300a00 */
[C---:B---3--:R-:W-:Y:S03]  /*925e0*/  HMMA.1688.F32.TF32 R52, R48.reuse, R142, R52 ;  /* 0x0000008e3034723c */ /* 0x048fe60000081034 */
[----:B------:R-:W3:Y:S05]  /*925f0*/  LDL.LU.64 R136, [R1+0x4d90] ;  /* 0x004d900001887983 */ /* 0x000eea0000300a00 */
[C---:B------:R-:W-:Y:S08]  /*92600*/  HMMA.1688.F32.TF32 R220, R48.reuse, R146, R220 ;  /* 0x0000009230dc723c */ /* 0x040ff000000810dc */
[C---:B------:R-:W-:Y:S08]  /*92610*/  HMMA.1688.F32.TF32 R44, R48.reuse, R150, R44 ;  /* 0x00000096302c723c */ /* 0x040ff0000008102c */
        /* <DEDUP_REMOVED lines=18> */
[----:B------:R1:W-:Y:S02]  /*92740*/  STL.64 [R1+0x28a8], R46 ;  /* 0x0028a82e01007387 */ /* 0x0003e40000100a00 */
[C---:B-1----:R-:W-:Y:S08]  /*92750*/  HMMA.1688.F32.TF32 R44, R48.reuse, R154, R4 ;  /* 0x0000009a302c723c */ /* 0x042ff00000081004 */
[C---:B------:R-:W-:Y:S11]  /*92760*/  HMMA.1688.F32.TF32 R4, R48.reuse, R158, R212 ;  /* 0x0000009e3004723c */ /* 0x040ff600000810d4 */
[----:B------:R-:W-:Y:S04]  /*92770*/  @!UPT UIADD3 URZ, URZ, URZ, URZ ;  /* 0x0000003f3f3ff290 */ /* 0x000fe8000fffe03f */
[----:B------:R-:W-:Y:S04]  /*92780*/  STL.64 [R1+0x2950], R44 ;  /* 0x0029502c01007387 */ /* 0x000fe80000100a00 */
[----:B------:R-:W-:Y:S04]  /*92790*/  STL.64 [R1+0x2958], R46 ;  /* 0x0029582e01007387 */ /* 0x000fe80000100a00 */
[----:B------:R-:W-:Y:S04]  /*927a0*/  STL.64 [R1+0x29c0], R4 ;  /* 0x0029c00401007387 */ /* 0x000fe80000100a00 */
[----:B------:R1:W-:Y:S02]  /*927b0*/  STL.64 [R1+0x29c8], R6 ;  /* 0x0029c80601007387 */ /* 0x0003e40000100a00 */
[C---:B-1----:R-:W-:Y:S02]  /*927c0*/  HMMA.1688.F32.TF32 R4, R48.reuse, R170, R24 ;  /* 0x000000aa3004723c */ /* 0x042fe40000081018 */
[----:B------:R-:W-:Y:S04]  /*927d0*/  STL.64 [R1+0x2a30], R32 ;  /* 0x002a302001007387 */ /* 0x000fe80000100a00 */
[----:B------:R-:W-:Y:S02]  /*927e0*/  STL.64 [R1+0x2a38], R34 ;  /* 0x002a382201007387 */ /* 0x000fe40000100a00 */
[C---:B----4-:R-:W-:Y:S02]  /*927f0*/  HMMA.1688.F32.TF32 R24, R48.reuse, R174, R20 ;  /* 0x000000ae3018723c */ /* 0x050fe40000081014 */
[----:B------:R-:W-:Y:S04]  /*92800*/  STL.64 [R1+0x2a90], R28 ;  /* 0x002a901c01007387 */ /* 0x000fe80000100a00 */
[----:B------:R-:W-:Y:S02]  /*92810*/  STL.64 [R1+0x2a98], R30 ;  /* 0x002a981e01007387 */ /* 0x000fe40000100a00 */
[C---:B-----5:R-:W-:Y:S07]  /*92820*/  HMMA.1688.F32.TF32 R20, R48.reuse, R178, R16 ;  /* 0x000000b23014723c */ /* 0x060fee0000081010 */
[----:B------:R-:W-:Y:S04]  /*92830*/  STL.64 [R1+0x2b00], R4 ;  /* 0x002b000401007387 */ /* 0x000fe80000100a00 */
[----:B------:R1:W-:Y:S02]  /*92840*/  STL.64 [R1+0x2b08], R6 ;  /* 0x002b080601007387 */ /* 0x0003e40000100a00 */
[C---:B-1----:R-:W-:Y:S02]  /*92850*/  HMMA.1688.F32.TF32 R4, R48.reuse, R182, R8 ;  /* 0x000000b63004723c */ /* 0x042fe40000081008 */
[----:B------:R-:W-:Y:S04]  /*92860*/  STL.64 [R1+0x2b50], R24 ;  /* 0x002b501801007387 */ /* 0x000fe80000100a00 */
[----:B------:R-:W-:Y:S02]  /*92870*/  STL.64 [R1+0x2b58], R26 ;  /* 0x002b581a01007387 */ /* 0x000fe40000100a00 */
[C---:B------:R-:W-:Y:S02]  /*92880*/  HMMA.1688.F32.TF32 R16, R48.reuse, R186, R76 ;  /* 0x000000ba3010723c */ /* 0x040fe4000008104c */
[----:B------:R-:W-:Y:S04]  /*92890*/  STL.64 [R1+0x2ba0], R20 ;  /* 0x002ba01401007387 */ /* 0x000fe80000100a00 */
[----:B------:R-:W-:Y:S02]  /*928a0*/  STL.64 [R1+0x2ba8], R22 ;  /* 0x002ba81601007387 */ /* 0x000fe40000100a00 */
[C---:B------:R-:W-:Y:S07]  /*928b0*/  HMMA.1688.F32.TF32 R8, R48.reuse, R190, R56 ;  /* 0x000000be3008723c */ /* 0x040fee0000081038 */
[----:B------:R-:W-:Y:S04]  /*928c0*/  STL.64 [R1+0x2bd0], R4 ;  /* 0x002bd00401007387 */ /* 0x000fe80000100a00 */
[----:B------:R1:W-:Y:S02]  /*928d0*/  STL.64 [R1+0x2bd8], R6 ;  /* 0x002bd80601007387 */ /* 0x0003e40000100a00 */
[C---:B-1----:R-:W-:Y:S02]  /*928e0*/  HMMA.1688.F32.TF32 R4, R48.reuse, R194, R72 ;  /* 0x000000c23004723c */ /* 0x042fe40000081048 */
[----:B------:R-:W-:Y:S04]  /*928f0*/  STL.64 [R1+0x2c10], R16 ;  /* 0x002c101001007387 */ /* 0x000fe80000100a00 */
[----:B------:R-:W-:Y:S04]  /*92900*/  STL.64 [R1+0x2c18], R18 ;  /* 0x002c181201007387 */ /* 0x000fe80000100a00 */
[----:B------:R-:W-:Y:S04]  /*92910*/  STL.64 [R1+0x2c40], R8 ;  /* 0x002c400801007387 */ /* 0x000fe80000100a00 */
[----:B------:R2:W-:Y:S09]  /*92920*/  STL.64 [R1+0x2c48], R10 ;  /* 0x002c480a01007387 */ /* 0x0005f20000100a00 */
[----:B------:R-:W-:Y:S04]  /*92930*/  STL.64 [R1+0x2c70], R4 ;  /* 0x002c700401007387 */ /* 0x000fe80000100a00 */
[----:B------:R3:W-:Y:S01]  /*92940*/  STL.64 [R1+0x2c78], R6 ;  /* 0x002c780601007387 */ /* 0x0007e20000100a00 */
[----:B--2---:R-:W-:Y:S08]  /*92950*/  HMMA.1688.F32.TF32 R8, R48, R38, R12 ;  /* 0x000000263008723c */ /* 0x004ff0000008100c */
[----:B---3--:R-:W-:Y:S08]  /*92960*/  HMMA.1688.F32.TF32 R4, R52, R42, R68 ;  /* 0x0000002a3404723c */ /* 0x008ff00000081044 */
[----:B------:R-:W-:Y:S08]  /*92970*/  HMMA.1688.F32.TF32 R16, R48, R210, R220 ;  /* 0x000000d23010723c */ /* 0x000ff000000810dc */
[C---:B------:R-:W-:Y:S11]  /*92980*/  HMMA.1688.F32.TF32 R12, R52.reuse, R62, R64 ;  /* 0x0000003e340c723c */ /* 0x040ff60000081040 */
[----:B------:R-:W-:Y:S04]  /*92990*/  @!UPT UIADD3 URZ, URZ, URZ, URZ ;  /* 0x0000003f3f3ff290 */ /* 0x000fe8000fffe03f */
[----:B------:R-:W-:Y:S04]  /*929a0*/  STL.64 [R1+0x2c90], R16 ;  /* 0x002c901001007387 */ /* 0x000fe80000100a00 */
        /* <DEDUP_REMOVED lines=53> */
[----:B------:R-:W2:Y:S02]  /*92d00*/  LDL.LU R225, [R1+0x1284] ;  /* 0x0012840001e17983 */ /* 0x000ea40000300800 */
[----:B------:R-:W2:Y:S02]  /*92d10*/  LDL.LU R226, [R1+0x1288] ;  /* 0x0012880001e27983 */ /* 0x000ea40000300800 */
[----:B------:R-:W2:Y:S01]  /*92d20*/  LDL.LU R227, [R1+0x128c] ;  /* 0x00128c0001e37983 */ /* 0x000ea20000300800 */
        /* <DEDUP_REMOVED lines=11> */
[----:B------:R-:W2:Y:S02]  /*92de0*/  LDL.LU R67, [R1+0x1ddc] ;  /* 0x001ddc0001437983 */ /* 0x000ea40000300800 */
[----:B------:R-:W-:-:S02]  /*92df0*/  IMAD.MOV.U32 R72, RZ, RZ, R133 ;  /* 0x000000ffff487224 */ /* 0x000fc400078e0085 */
[----:B------:R-:W-:Y:S01]  /*92e00*/  IMAD.MOV.U32 R73, RZ, RZ, R41 ;  /* 0x000000ffff497224 */ /* 0x000fe200078e0029 */
[----:B------:R-:W2:Y:S01]  /*92e10*/  LDL.LU R133, [R1+0x4d58] ;  /* 0x004d580001857983 */ /* 0x000ea20000300800 */
[----:B------:R-:W2:Y:S02]  /*92e20*/  LDL.LU R41, [R1+0x4d54] ;  /* 0x004d540001297983 */ /* 0x000ea40000300800 */
[----:B------:R-:W-:Y:S02]  /*92e30*/  IMAD.MOV.U32 R74, RZ, RZ, R61 ;  /* 0x000000ffff4a7224 */ /* 0x000fe400078e003d */
[----:B------:R-:W-:Y:S01]  /*92e40*/  IMAD.MOV.U32 R75, RZ, RZ, R164 ;  /* 0x000000ffff4b7224 */ /* 0x000fe200078e00a4 */
[----:B------:R-:W4:Y:S01]  /*92e50*/  LDL.LU R61, [R1+0x4d50] ;  /* 0x004d5000013d7983 */ /* 0x000f220000300800 */
[----:B------:R-:W5:Y:S02]  /*92e60*/  LDL.LU R164, [R1+0x4d4c] ;  /* 0x004d4c0001a47983 */ /* 0x000f640000300800 */
[----:B------:R-:W-:-:S02]  /*92e70*/  IMAD.MOV.U32 R76, RZ, RZ, R100 ;  /* 0x000000ffff4c7224 */ /* 0x000fc400078e0064 */
[----:B------:R-:W-:Y:S01]  /*92e80*/  IMAD.MOV.U32 R77, RZ, RZ, R97 ;  /* 0x000000ffff4d7224 */ /* 0x000fe200078e0061 */
[----:B------:R-:W5:Y:S01]  /*92e90*/  LDL.LU R100, [R1+0x4d48] ;  /* 0x004d480001647983 */ /* 0x000f620000300800 */
[----:B------:R-:W5:Y:S02]  /*92ea0*/  LDL.LU R97, [R1+0x4d44] ;  /* 0x004d440001617983 */ /* 0x000f640000300800 */
[----:B------:R-:W-:Y:S02]  /*92eb0*/  IMAD.MOV.U32 R78, RZ, RZ, R112 ;  /* 0x000000ffff4e7224 */ /* 0x000fe400078e0070 */
[----:B------:R-:W-:Y:S01]  /*92ec0*/  IMAD.MOV.U32 R79, RZ, RZ, R141 ;  /* 0x000000ffff4f7224 */ /* 0x000fe200078e008d */
[----:B------:R-:W5:Y:S01]  /*92ed0*/  LDL.LU R112, [R1+0x4d40] ;  /* 0x004d400001707983 */ /* 0x000f620000300800 */
[----:B------:R-:W5:Y:S02]  /*92ee0*/  LDL.LU R141, [R1+0x4d3c] ;  /* 0x004d3c00018d7983 */ /* 0x000f640000300800 */
[----:B------:R-:W5:Y:S02]  /*92ef0*/  LDL.LU R16, [R1+0x1e0] ;  /* 0x0001e00001107983 */ /* 0x000f640000300800 */
[----:B------:R-:W5:Y:S01]  /*92f00*/  LDL.LU R17, [R1+0x1e4] ;  /* 0x0001e40001117983 */ /* 0x000f620000300800 */
        /* <DEDUP_REMOVED lines=10> */
[----:B-1----:R-:W5:Y:S02]  /*92fb0*/  LDL.LU R4, [R1+0x3e0] ;  /* 0x0003e00001047983 */ /* 0x002f640000300800 */
[----:B------:R-:W5:Y:S01]  /*92fc0*/  LDL.LU R5, [R1+0x3e4] ;  /* 0x0003e40001057983 */ /* 0x000f620000300800 */
[----:B---3--:R-:W3:Y:S01]  /*92fd0*/  LDL.LU R6, [R1+0x3e8] ;  /* 0x0003e80001067983 */ /* 0x008ee20000300800 */
[----:B------:R-:W3:Y:S02]  /*92fe0*/  LDL.LU R7, [R1+0x3ec] ;  /* 0x0003ec0001077983 */ /* 0x000ee40000300800 */
[----:B------:R-:W3:Y:S02]  /*92ff0*/  LDL.LU R44, [R1+0x460] ;  /* 0x00046000012c7983 */ /* 0x000ee40000300800 */
[----:B------:R-:W3:Y:S01]  /*93000*/  LDL.LU R45, [R1+0x464] ;  /* 0x00046400012d7983 */ /* 0x000ee20000300800 */
[----:B------:R-:W3:Y:S01]  /*93010*/  LDL.LU R46, [R1+0x468] ;  /* 0x00046800012e7983 */ /* 0x000ee20000300800 */
        /* <DEDUP_REMOVED lines=38> */
[----:B--2---:R-:W-:Y:S01]  /*93280*/  IMAD.MOV.U32 R11, RZ, RZ, R41 ;  /* 0x000000ffff0b7224 */ /* 0x004fe200078e0029 */
[----:B----4-:R-:W-:Y:S01]  /*93290*/  MOV R10, R61 ;  /* 0x0000003d000a7202 */ /* 0x010fe20000000f00 */
[----:B-----5:R-:W-:-:S02]  /*932a0*/  IMAD.MOV.U32 R9, RZ, RZ, R164 ;  /* 0x000000ffff097224 */ /* 0x020fc400078e00a4 */
[----:B------:R-:W2:Y:S01]  /*932b0*/  LDL.LU R164, [R1+0x4d38] ;  /* 0x004d380001a47983 */ /* 0x000ea20000300800 */
[----:B------:R-:W4:Y:S02]  /*932c0*/  LDL.LU R61, [R1+0x4d34] ;  /* 0x004d3400013d7983 */ /* 0x000f240000300800 */
[----:B------:R-:W5:Y:S02]  /*932d0*/  LDL.LU R41, [R1+0x4d30] ;  /* 0x004d300001297983 */ /* 0x000f640000300800 */
        /* <DEDUP_REMOVED lines=15> */
[----:B------:R-:W2:Y:S01]  /*933d0*/  LDL.LU R251, [R1+0xc5c] ;  /* 0x000c5c0001fb7983 */ /* 0x000ea20000300800 */
[C---:B---3--:R-:W-:Y:S08]  /*933e0*/  HMMA.1688.F32.TF32 R20, R52.reuse, R130, R20 ;  /* 0x000000823414723c */ /* 0x048ff00000081014 */
[C---:B------:R-:W-:Y:S08]  /*933f0*/  HMMA.1688.F32.TF32 R28, R52.reuse, R126, R28 ;  /* 0x0000007e341c723c */ /* 0x040ff0000008101c */
[C---:B------:R-:W-:Y:S08]  /*93400*/  HMMA.1688.F32.TF32 R56, R52.reuse, R134, R56 ;  /* 0x000000863438723c */ /* 0x040ff00000081038 */
[C---:B------:R-:W-:Y:S08]  /*93410*/  HMMA.1688.F32.TF32 R228, R52.reuse, R138, R228 ;  /* 0x0000008a34e4723c */ /* 0x040ff000000810e4 */
[C---:B------:R-:W-:Y:S01]  /*93420*/  HMMA.1688.F32.TF32 R244, R52.reuse, R142, R244 ;  /* 0x0000008e34f4723c */ /* 0x040fe200000810f4 */
[----:B------:R-:W-:Y:S01]  /*93430*/  STL.64 [R1+0x1f80], R28 ;  /* 0x001f801c01007387 */ /* 0x000fe20000100a00 */
[----:B------:R1:W-:Y:S03]  /*93440*/  STL.64 [R1+0x1f88], R30 ;  /* 0x001f881e01007387 */ /* 0x0003e60000100a00 */
[----:B-1----:R-:W3:Y:S01]  /*93450*/  LDL.LU.64 R30, [R1+0x4d28] ;  /* 0x004d2800011e7983 */ /* 0x002ee20000300a00 */
[----:B------:R-:W3:Y:S02]  /*93460*/  LDL.LU.64 R28, [R1+0x4d20] ;  /* 0x004d2000011c7983 */ /* 0x000ee40000300a00 */
[----:B------:R-:W-:Y:S02]  /*93470*/  STL.64 [R1+0x2560], R20 ;  /* 0x0025601401007387 */ /* 0x000fe40000100a00 */
[----:B------:R1:W-:Y:S02]  /*93480*/  STL.64 [R1+0x2568], R22 ;  /* 0x0025681601007387 */ /* 0x0003e40000100a00 */
[----:B-1----:R-:W2:Y:S01]  /*93490*/  LDL.LU.64 R22, [R1+0x4d18] ;  /* 0x004d180001167983 */ /* 0x002ea20000300a00 */
[----:B------:R-:W2:Y:S02]  /*934a0*/  LDL.LU.64 R20, [R1+0x4d10] ;  /* 0x004d100001147983 */ /* 0x000ea40000300a00 */
[----:B------:R-:W-:Y:S02]  /*934b0*/  STL.64 [R1+0x25f0], R56 ;  /* 0x0025f03801007387 */ /* 0x000fe40000100a00 */
[----:B------:R1:W-:Y:S02]  /*934c0*/  STL.64 [R1+0x25f8], R58 ;  /* 0x0025f83a01007387 */ /* 0x0003e40000100a00 */
[----:B-1----:R-:W3:Y:S01]  /*934d0*/  LDL.LU.64 R58, [R1+0x4d08] ;  /* 0x004d0800013a7983 */ /* 0x002ee20000300a00 */
[----:B------:R-:W3:Y:S02]  /*934e0*/  LDL.LU.64 R56, [R1+0x4d00] ;  /* 0x004d000001387983 */ /* 0x000ee40000300a00 */
[----:B------:R-:W-:Y:S02]  /*934f0*/  STL.64 [R1+0x2660], R228 ;  /* 0x002660e401007387 */ /* 0x000fe40000100a00 */
[----:B------:R1:W-:Y:S02]  /*93500*/  STL.64 [R1+0x2668], R230 ;  /* 0x002668e601007387 */ /* 0x0003e40000100a00 */
[----:B-1----:R-:W3:Y:S01]  /*93510*/  LDL.LU.64 R230, [R1+0x4cf8] ;  /* 0x004cf80001e67983 */ /* 0x002ee20000300a00 */
[----:B------:R-:W3:Y:S02]  /*93520*/  LDL.LU.64 R228, [R1+0x4cf0] ;  /* 0x004cf00001e47983 */ /* 0x000ee40000300a00 */
[----:B------:R-:W-:Y:S02]  /*93530*/  STL.64 [R1+0x26e0], R244 ;  /* 0x0026e0f401007387 */ /* 0x000fe40000100a00 */
[----:B------:R1:W-:Y:S02]  /*93540*/  STL.64 [R1+0x26e8], R246 ;  /* 0x0026e8f601007387 */ /* 0x0003e40000100a00 */
[----:B-1----:R-:W4:Y:S01]  /*93550*/  LDL.LU.64 R246, [R1+0x4ce8] ;  /* 0x004ce80001f67983 */ /* 0x002f220000300a00 */
[----:B------:R-:W4:Y:S01]  /*93560*/  LDL.LU.64 R244, [R1+0x4ce0] ;  /* 0x004ce00001f47983 */ /* 0x000f220000300a00 */
[C---:B------:R-:W-:Y:S08]  /*93570*/  HMMA.1688.F32.TF32 R48, R52.reuse, R146, R48 ;  /* 0x000000923430723c */ /* 0x040ff00000081030 */
[C---:B------:R-:W-:Y:S08]  /*93580*/  HMMA.1688.F32.TF32 R44, R52.reuse, R158, R44 ;  /* 0x0000009e342c723c */ /* 0x040ff0000008102c */
[C---:B------:R-:W-:Y:S07]  /*93590*/  HMMA.1688.F32.TF32 R4, R52.reuse, R162, R4 ;  /* 0x000000a23404723c */ /* 0x040fee0000081004 */
[----:B------:R-:W-:Y:S01]  /*935a0*/  STL.64 [R1+0x2740], R48 ;  /* 0x0027403001007387 */ /* 0x000fe20000100a00 */
[----:B------:R1:W-:Y:S02]  /*935b0*/  STL.64 [R1+0x2748], R50 ;  /* 0x0027483201007387 */ /* 0x0003e40000100a00 */
[C---:B-1----:R-:W-:Y:S08]  /*935c0*/  HMMA.1688.F32.TF32 R48, R52.reuse, R150, R12 ;  /* 0x000000963430723c */ /* 0x042ff0000008100c */
[C---:B------:R-:W-:Y:S08]  /*935d0*/  HMMA.1688.F32.TF32 R12, R52.reuse, R154, R220 ;  /* 0x0000009a340c723c */ /* 0x040ff000000810dc */
[C---:B------:R-:W-:Y:S07]  /*935e0*/  HMMA.1688.F32.TF32 R32, R52.reuse, R170, R32 ;  /* 0x000000aa3420723c */ /* 0x040fee0000081020 */
[----:B------:R-:W-:Y:S01]  /*935f0*/  STL.64 [R1+0x27b0], R48 ;  /* 0x0027b03001007387 */ /* 0x000fe20000100a00 */
[----:B------:R-:W-:Y:S07]  /*93600*/  STL.64 [R1+0x27b8], R50 ;  /* 0x0027b83201007387 */ /* 0x000fee0000100a00 */
[----:B------:R-:W-:Y:S02]  /*93610*/  STL.64 [R1+0x2820], R12 ;  /* 0x0028200c01007387 */ /* 0x000fe40000100a00 */
[----:B------:R1:W-:Y:S01]  /*93620*/  STL.64 [R1+0x2828], R14 ;  /* 0x0028280e01007387 */ /* 0x0003e20000100a00 */
[----:B------:R-:W-:Y:S01]  /*93630*/  STL.64 [R1+0x2890], R44 ;  /* 0x0028902c01007387 */ /* 0x000fe20000100a00 */
[----:B------:R-:W-:Y:S02]  /*93640*/  STL.64 [R1+0x2898], R46 ;  /* 0x0028982e01007387 */ /* 0x000fe40000100a00 */
[----:B------:R-:W-:Y:S02]  /*93650*/  STL.64 [R1+0x2940], R4 ;  /* 0x0029400401007387 */ /* 0x000fe40000100a00 */
[----:B------:R1:W-:Y:S02]  /*93660*/  STL.64 [R1+0x2948], R6 ;  /* 0x0029480601007387 */ /* 0x0003e40000100a00 */
[C---:B-1----:R-:W-:Y:S08]  /*93670*/  HMMA.1688.F32.TF32 R12, R52.reuse, R166, R212 ;  /* 0x000000a6340c723c */ /* 0x042ff000000810d4 */
[C---:B------:R-:W-:Y:S08]  /*93680*/  HMMA.1688.F32.TF32 R4, R52.reuse, R174, R24 ;  /* 0x000000ae3404723c */ /* 0x040ff00000081018 */
[C---:B------:R-:W-:Y:S07]  /*93690*/  HMMA.1688.F32.TF32 R8, R52.reuse, R182, R8 ;  /* 0x000000b63408723c */ /* 0x040fee0000081008 */
[----:B------:R-:W-:Y:S01]  /*936a0*/  STL.64 [R1+0x29b0], R12 ;  /* 0x0029b00c01007387 */ /* 0x000fe20000100a00 */
[----:B------:R1:W-:Y:S02]  /*936b0*/  STL.64 [R1+0x29b8], R14 ;  /* 0x0029b80e01007387 */ /* 0x0003e40000100a00 */
[----:B------:R-:W-:Y:S02]  /*936c0*/  STL.64 [R1+0x2a20], R32 ;  /* 0x002a202001007387 */ /* 0x000fe40000100a00 */
[----:B------:R-:W-:Y:S03]  /*936d0*/  STL.64 [R1+0x2a28], R34 ;  /* 0x002a282201007387 */ /* 0x000fe60000100a00 */
[----:B------:R-:W-:Y:S01]  /*936e0*/  STL.64 [R1+0x2a80], R4 ;  /* 0x002a800401007387 */ /* 0x000fe20000100a00 */
[----:B------:R1:W-:Y:S02]  /*936f0*/  STL.64 [R1+0x2a88], R6 ;  /* 0x002a880601007387 */ /* 0x0003e40000100a00 */
[C---:B-1----:R-:W-:Y:S08]  /*93700*/  HMMA.1688.F32.TF32 R12, R52.reuse, R178, R16 ;  /* 0x000000b2340c723c */ /* 0x042ff00000081010 */
[C---:B------:R-:W-:Y:S11]  /*93710*/  HMMA.1688.F32.TF32 R4, R52.reuse, R186, R76 ;  /* 0x000000ba3404723c */ /* 0x040ff6000008104c */
[----:B------:R-:W-:Y:S04]  /*93720*/  @!UPT UIADD3 URZ, URZ, URZ, URZ ;  /* 0x0000003f3f3ff290 */ /* 0x000fe8000fffe03f */
[----:B------:R-:W-:Y:S01]  /*93730*/  STL.64 [R1+0x2af0], R12 ;  /* 0x002af00c01007387 */ /* 0x000fe20000100a00 */
[----:B------:R1:W-:Y:S02]  /*93740*/  STL.64 [R1+0x2af8], R14 ;  /* 0x002af80e01007387 */ /* 0x0003e40000100a00 */
[----:B------:R-:W-:Y:S02]  /*93750*/  STL.64 [R1+0x2b40], R8 ;  /* 0x002b400801007387 */ /* 0x000fe40000100a00 */
[----:B------:R-:W-:Y:S03]  /*93760*/  STL.64 [R1+0x2b48], R10 ;  /* 0x002b480a01007387 */ /* 0x000fe60000100a00 */
[----:B------:R-:W-:Y:S01]  /*93770*/  STL.64 [R1+0x2b90], R4 ;  /* 0x002b900401007387 */ /* 0x000fe20000100a00 */
[----:B------:R-:W-:Y:S01]  /*93780*/  STL.64 [R1+0x2b98], R6 ;  /* 0x002b980601007387 */ /* 0x000fe20000100a00 */
[C---:B-1----:R-:W-:Y:S11]  /*93790*/  HMMA.1688.F32.TF32 R12, R52.reuse, R190, R72 ;  /* 0x000000be340c723c */ /* 0x042ff60000081048 */
[----:B------:R-:W-:Y:S11]  /*937a0*/  @!UPT UIADD3 URZ, URZ, URZ, URZ ;  /* 0x0000003f3f3ff290 */ /* 0x000ff6000fffe03f */
[----:B------:R-:W-:Y:S01]  /*937b0*/  @!UPT UIADD3 URZ, URZ, URZ, URZ ;  /* 0x0000003f3f3ff290 */ /* 0x000fe2000fffe03f */
[----:B------:R-:W-:Y:S01]  /*937c0*/  STL.64 [R1+0x2bc0], R12 ;  /* 0x002bc00c01007387 */ /* 0x000fe20000100a00 */
[----:B------:R2:W-:Y:S02]  /*937d0*/  STL.64 [R1+0x2bc8], R14 ;  /* 0x002bc80e01007387 */ /* 0x0005e40000100a00 */
[C---:B--2---:R-:W-:Y:S08]  /*937e0*/  HMMA.1688.F32.TF32 R12, R52.reuse, R38, R20 ;  /* 0x00000026340c723c */ /* 0x044ff00000081014 */
[C---:B---3--:R-:W-:Y:S08]  /*937f0*/  HMMA.1688.F32.TF32 R4, R52.reuse, R210, R228 ;  /* 0x000000d23404723c */ /* 0x048ff000000810e4 */
[----:B----4-:R-:W-:Y:S11]  /*93800*/  HMMA.1688.F32.TF32 R8, R52, R194, R244 ;  /* 0x000000c23408723c */ /* 0x010ff600000810f4 */
[----:B------:R-:W-:Y:S11]  /*93810*/  @!UPT UIADD3 URZ, URZ, URZ, URZ ;  /* 0x0000003f3f3ff290 */ /* 0x000ff6000fffe03f */
[----:B------:R-:W-:Y:S01]  /*93820*/  @!UPT UIADD3 URZ, URZ, URZ, URZ ;  /* 0x0000003f3f3ff290 */ /* 0x000fe2000fffe03f */
[----:B------:R-:W-:Y:S01]  /*93830*/  STL.64 [R1+0x2c00], R8 ;  /* 0x002c000801007387 */ /* 0x000fe20000100a00 */
[----:B------:R1:W-:Y:S02]  /*93840*/  STL.64 [R1+0x2c08], R10 ;  /* 0x002c080a01007387 */ /* 0x0003e40000100a00 */
[----:B------:R-:W-:Y:S02]  /*93850*/  STL.64 [R1+0x2c30], R4 ;  /* 0x002c300401007387 */ /* 0x000fe40000100a00 */
[----:B------:R2:W-:Y:S01]  /*93860*/  STL.64 [R1+0x2c38], R6 ;  /* 0x002c380601007387 */ /* 0x0005e20000100a00 */
[C---:B-1----:R-:W-:Y:S08]  /*93870*/  HMMA.1688.F32.TF32 R8, R56.reuse, R42, R68 ;  /* 0x0000002a3808723c */ /* 0x042ff00000081044 */
[C---:B--2---:R-:W-:Y:S01]  /*93880*/  HMMA.1688.F32.TF32 R4, R56.reuse, R62, R64 ;  /* 0x0000003e3804723c */ /* 0x044fe20000081040 */
[----:B------:R-:W-:Y:S01]  /*93890*/  STL.64 [R1+0x2c60], R12 ;  /* 0x002c600c01007387 */ /* 0x000fe20000100a00 */
[----:B------:R1:W-:Y:S06]  /*938a0*/  STL.64 [R1+0x2c68], R14 ;  /* 0x002c680e01007387 */ /* 0x0003ec0000100a00 */
[C---:B-1----:R-:W-:Y:S07]  /*938b0*/  HMMA.1688.F32.TF32 R12, R56.reuse, R82, R240 ;  /* 0x00000052380c723c */ /* 0x042fee00000810f0 */
[----:B------:R-:W-:Y:S01]  /*938c0*/  STL.64 [R1+0xd90], R8 ;  /* 0x000d900801007387 */ /* 0x000fe20000100a00 */
[----:B------:R1:W-:Y:S07]  /*938d0*/  STL.64 [R1+0xd98], R10 ;  /* 0x000d980a01007387 */ /* 0x0003ee0000100a00 */
        /* <DEDUP_REMOVED lines=21> */
[----:B--2---:R-:W-:Y:S01]  /*93a30*/  HMMA.1688.F32.TF32 R4, R56, R114, R248 ;  /* 0x000000723804723c */ /* 0x004fe200000810f8 */
[----:B------:R-:W-:Y:S01]  /*93a40*/  STL.64 [R1+0x17e0], R12 ;  /* 0x0017e00c01007387 */ /* 0x000fe20000100a00 */
[----:B------:R-:W-:Y:S02]  /*93a50*/  STL.64 [R1+0x17e8], R14 ;  /* 0x0017e80e01007387 */ /* 0x000fe40000100a00 */
[----:B------:R-:W2:Y:S11]  /*93a60*/  LDL.LU R248, [R1+0xfb0] ;  /* 0x000fb00001f87983 */ /* 0x000eb60000300800 */
[----:B------:R1:W-:Y:S01]  /*93a70*/  STL.64 [R1+0x1a90], R8 ;  /* 0x001a900801007387 */ /* 0x0003e20000100a00 */
[----:B------:R3:W-:Y:S07]  /*93a80*/  STL.64 [R1+0x1a98], R10 ;  /* 0x001a980a01007387 */ /* 0x0007ee0000100a00 */
[----:B------:R4:W-:Y:S02]  /*93a90*/  STL.64 [R1+0x1b80], R4 ;  /* 0x001b800401007387 */ /* 0x0009e40000100a00 */
[----:B------:R1:W-:Y:S01]  /*93aa0*/  STL.64 [R1+0x1b88], R6 ;  /* 0x001b880601007387 */ /* 0x0003e20000100a00 */
        /* <DEDUP_REMOVED lines=29> */
[----:B------:R-:W2:Y:S01]  /*93c80*/  LDL.LU R89, [R1+0x4cd4] ;  /* 0x004cd40001597983 */ /* 0x000ea20000300800 */
[----:B------:R-:W2:Y:S02]  /*93c90*/  LDL.LU R92, [R1+0x4cd0] ;  /* 0x004cd000015c7983 */ /* 0x000ea40000300800 */
[----:B-1----:R-:W-:-:S02]  /*93ca0*/  IMAD.MOV.U32 R8, RZ, RZ, R93 ;  /* 0x000000ffff087224 */ /* 0x002fc400078e005d */
[----:B------:R-:W-:Y:S01]  /*93cb0*/  IMAD.MOV.U32 R9, RZ, RZ, R104 ;  /* 0x000000ffff097224 */ /* 0x000fe200078e0068 */
[----:B------:R-:W2:Y:S01]  /*93cc0*/  LDL.LU R93, [R1+0x4ccc] ;  /* 0x004ccc00015d7983 */ /* 0x000ea20000300800 */
[----:B------:R-:W2:Y:S02]  /*93cd0*/  LDL.LU R104, [R1+0x4cc8] ;  /* 0x004cc80001687983 */ /* 0x000ea40000300800 */
[----:B---3--:R-:W-:Y:S02]  /*93ce0*/  IMAD.MOV.U32 R10, RZ, RZ, R117 ;  /* 0x000000ffff0a7224 */ /* 0x008fe400078e0075 */
[----:B------:R-:W-:Y:S01]  /*93cf0*/  IMAD.MOV.U32 R11, RZ, RZ, R116 ;  /* 0x000000ffff0b7224 */ /* 0x000fe200078e0074 */
[----:B------:R-:W3:Y:S01]  /*93d00*/  LDL.LU R117, [R1+0x4cc4] ;  /* 0x004cc40001757983 */ /* 0x000ee20000300800 */
        /* <DEDUP_REMOVED lines=57> */
[----:B----4-:R-:W4:Y:S02]  /*940a0*/  LDL.LU R4, [R1+0x340] ;  /* 0x0003400001047983 */ /* 0x010f240000300800 */
[----:B------:R-:W4:Y:S01]  /*940b0*/  LDL.LU R5, [R1+0x344] ;  /* 0x0003440001057983 */ /* 0x000f220000300800 */
[----:B------:R-:W4:Y:S01]  /*940c0*/  LDL.LU R6, [R1+0x348] ;  /* 0x0003480001067983 */ /* 0x000f220000300800 */
[----:B------:R-:W4:Y:S02]  /*940d0*/  LDL.LU R7, [R1+0x34c] ;  /* 0x00034c0001077983 */ /* 0x000f240000300800 */
[----:B------:R-:W-:-:S02]  /*940e0*/  IMAD.MOV.U32 R16, RZ, RZ, R113 ;  /* 0x000000ffff107224 */ /* 0x000fc400078e0071 */
[----:B------:R-:W2:Y:S01]  /*940f0*/  LDL.LU R113, [R1+0x4cbc] ;  /* 0x004cbc0001717983 */ /* 0x000ea20000300800 */
[----:B------:R-:W-:Y:S02]  /*94100*/  IMAD.MOV.U32 R17, RZ, RZ, R96 ;  /* 0x000000ffff117224 */ /* 0x000fe400078e0060 */
[----:B------:R-:W3:Y:S01]  /*94110*/  LDL.LU R96, [R1+0x4cb8] ;  /* 0x004cb80001607983 */ /* 0x000ee20000300800 */
[----:B------:R-:W-:Y:S01]  /*94120*/  MOV R18, R144 ;  /* 0x0000009000127202 */ /* 0x000fe20000000f00 */
[----:B------:R-:W-:Y:S01]  /*94130*/  IMAD.MOV.U32 R19, RZ, RZ, R132 ;  /* 0x000000ffff137224 */ /* 0x000fe200078e0084 */
        /* <DEDUP_REMOVED lines=14> */
[----:B------:R-:W-:Y:S01]  /*94220*/  STL.64 [R1+0x4c30], R114 ;  /* 0x004c307201007387 */ /* 0x000fe20000100a00 */
[----:B--2---:R1:W-:Y:S04]  /*94230*/  STL.64 [R1+0x4c28], R112 ;  /* 0x004c287001007387 */ /* 0x0043e80000100a00 */
[----:B-1----:R-:W2:Y:S01]  /*94240*/  LDL.LU R112, [R1+0x8a0] ;  /* 0x0008a00001707983 */ /* 0x002ea20000300800 */
[----:B------:R-:W2:Y:S02]  /*94250*/  LDL.LU R113, [R1+0x8a4] ;  /* 0x0008a40001717983 */ /* 0x000ea40000300800 */
[----:B------:R-:W2:Y:S02]  /*94260*/  LDL.LU R114, [R1+0x8a8] ;  /* 0x0008a80001727983 */ /* 0x000ea40000300800 */
[----:B------:R-:W2:Y:S01]  /*94270*/  LDL.LU R115, [R1+0x8ac] ;  /* 0x0008ac0001737983 */ /* 0x000ea20000300800 */
[C---:B------:R-:W-:Y:S08]  /*94280*/  HMMA.1688.F32.TF32 R64, R56.reuse, R118, R64 ;  /* 0x000000763840723c */ /* 0x040ff00000081040 */
[C---:B------:R-:W-:Y:S08]  /*94290*/  HMMA.1688.F32.TF32 R236, R56.reuse, R122, R236 ;  /* 0x0000007a38ec723c */ /* 0x040ff000000810ec */
[C---:B------:R-:W-:Y:S07]  /*942a0*/  HMMA.1688.F32.TF32 R200, R56.reuse, R126, R200 ;  /* 0x0000007e38c8723c */ /* 0x040fee00000810c8 */
[----:B------:R-:W-:Y:S01]  /*942b0*/  STL.64 [R1+0x1bf0], R64 ;  /* 0x001bf04001007387 */ /* 0x000fe20000100a00 */
[----:B------:R1:W-:Y:S03]  /*942c0*/  STL.64 [R1+0x1bf8], R66 ;  /* 0x001bf84201007387 */ /* 0x0003e60000100a00 */
[----:B-1----:R-:W3:Y:S01]  /*942d0*/  LDL.LU.64 R66, [R1+0x4ca8] ;  /* 0x004ca80001427983 */ /* 0x002ee20000300a00 */
[----:B------:R-:W3:Y:S03]  /*942e0*/  LDL.LU.64 R64, [R1+0x4ca0] ;  /* 0x004ca00001407983 */ /* 0x000ee60000300a00 */
[----:B------:R-:W-:Y:S02]  /*942f0*/  STL.64 [R1+0x1ce0], R236 ;  /* 0x001ce0ec01007387 */ /* 0x000fe40000100a00 */
[----:B------:R1:W-:Y:S02]  /*94300*/  STL.64 [R1+0x1ce8], R238 ;  /* 0x001ce8ee01007387 */ /* 0x0003e40000100a00 */
[----:B-1----:R-:W3:Y:S01]  /*94310*/  LDL.LU.64 R238, [R1+0x4c98] ;  /* 0x004c980001ee7983 */ /* 0x002ee20000300a00 */
[----:B------:R-:W3:Y:S03]  /*94320*/  LDL.LU.64 R236, [R1+0x4c90] ;  /* 0x004c900001ec7983 */ /* 0x000ee60000300a00 */
[----:B------:R-:W-:Y:S02]  /*94330*/  STL.64 [R1+0x1d90], R200 ;  /* 0x001d90c801007387 */ /* 0x000fe40000100a00 */
[----:B------:R1:W-:Y:S02]  /*94340*/  STL.64 [R1+0x1d98], R202 ;  /* 0x001d98ca01007387 */ /* 0x0003e40000100a00 */
[----:B-1----:R-:W3:Y:S01]  /*94350*/  LDL.LU.64 R202, [R1+0x4c88] ;  /* 0x004c880001ca7983 */ /* 0x002ee20000300a00 */
[----:B------:R-:W3:Y:S01]  /*94360*/  LDL.LU.64 R200, [R1+0x4c80] ;  /* 0x004c800001c87983 */ /* 0x000ee20000300a00 */
[C---:B------:R-:W-:Y:S08]  /*94370*/  HMMA.1688.F32.TF32 R52, R56.reuse, R134, R52 ;  /* 0x000000863834723c */ /* 0x040ff00000081034 */
[C---:B------:R-:W-:Y:S08]  /*94380*/  HMMA.1688.F32.TF32 R20, R56.reuse, R138, R20 ;  /* 0x0000008a3814723c */ /* 0x040ff00000081014 */
[C---:B----4-:R-:W-:Y:S08]  /*94390*/  HMMA.1688.F32.TF32 R4, R56.reuse, R166, R4 ;  /* 0x000000a63804723c */ /* 0x050ff00000081004 */
[C---:B------:R-:W-:Y:S08]  /*943a0*/  HMMA.1688.F32.TF32 R8, R56.reuse, R186, R8 ;  /* 0x000000ba3808723c */ /* 0x040ff00000081008 */
[C---:B--2---:R-:W-:Y:S11]  /*943b0*/  HMMA.1688.F32.TF32 R112, R56.reuse, R130, R112 ;  /* 0x000000823870723c */ /* 0x044ff60000081070 */
[----:B------:R-:W-:Y:S11]  /*943c0*/  @!UPT UIADD3 URZ, URZ, URZ, URZ ;  /* 0x0000003f3f3ff290 */ /* 0x000ff6000fffe03f */
[----:B------:R-:W-:Y:S01]  /*943d0*/  @!UPT UIADD3 URZ, URZ, URZ, URZ ;  /* 0x0000003f3f3ff290 */ /* 0x000fe2000fffe03f */
[----:B------:R-:W-:Y:S01]  /*943e0*/  STL.64 [R1+0x1dd0], R112 ;  /* 0x001dd07001007387 */ /* 0x000fe20000100a00 */
[----:B------:R1:W-:Y:S02]  /*943f0*/  STL.64 [R1+0x1dd8], R114 ;  /* 0x001dd87201007387 */ /* 0x0003e40000100a00 */
[----:B------:R-:W-:Y:S02]  /*94400*/  STL.64 [R1+0x1e90], R52 ;  /* 0x001e903401007387 */ /* 0x000fe40000100a00 */
[----:B------:R2:W-:Y:S01]  /*94410*/  STL.64 [R1+0x1e98], R54 ;  /* 0x001e983601007387 */ /* 0x0005e20000100a00 */
[----:B------:R-:W-:Y:S01]  /*94420*/  STL.64 [R1+0x2550], R20 ;  /* 0x0025501401007387 */ /* 0x000fe20000100a00 */
[----:B------:R4:W-:Y:S01]  /*94430*/  STL.64 [R1+0x2558], R22 ;  /* 0x0025581601007387 */ /* 0x0009e20000100a00 */
[C---:B-1----:R-:W-:Y:S08]  /*94440*/  HMMA.1688.F32.TF32 R112, R56.reuse, R142, R228 ;  /* 0x0000008e3870723c */ /* 0x042ff000000810e4 */
[C---:B--2---:R-:W-:Y:S08]  /*94450*/  HMMA.1688.F32.TF32 R52, R56.reuse, R146, R244 ;  /* 0x000000923834723c */ /* 0x044ff000000810f4 */
[C---:B----4-:R-:W-:Y:S08]  /*94460*/  HMMA.1688.F32.TF32 R20, R56.reuse, R150, R48 ;  /* 0x000000963814723c */ /* 0x050ff00000081030 */
[C---:B------:R-:W-:Y:S08]  /*94470*/  HMMA.1688.F32.TF32 R48, R56.reuse, R154, R12 ;  /* 0x0000009a3830723c */ /* 0x040ff0000008100c */
[C---:B------:R-:W-:Y:S01]  /*94480*/  HMMA.1688.F32.TF32 R12, R56.reuse, R158, R220 ;  /* 0x0000009e380c723c */ /* 0x040fe200000810dc */
[----:B------:R-:W-:Y:S01]  /*94490*/  STL.64 [R1+0x25e0], R112 ;  /* 0x0025e07001007387 */ /* 0x000fe20000100a00 */
[----:B------:R-:W-:Y:S02]  /*944a0*/  STL.64 [R1+0x25e8], R114 ;  /* 0x0025e87201007387 */ /* 0x000fe40000100a00 */
[----:B------:R-:W-:Y:S02]  /*944b0*/  STL.64 [R1+0x2650], R52 ;  /* 0x0026503401007387 */ /* 0x000fe40000100a00 */
[----:B------:R-:W-:Y:S01]  /*944c0*/  STL.64 [R1+0x2658], R54 ;  /* 0x0026583601007387 */ /* 0x000fe20000100a00 */
[----:B------:R-:W-:Y:S01]  /*944d0*/  STL.64 [R1+0x26d0], R20 ;  /* 0x0026d01401007387 */ /* 0x000fe20000100a00 */
[----:B------:R1:W-:Y:S02]  /*944e0*/  STL.64 [R1+0x26d8], R22 ;  /* 0x0026d81601007387 */ /* 0x0003e40000100a00 */
[C---:B-1----:R-:W-:Y:S05]  /*944f0*/  HMMA.1688.F32.TF32 R20, R56.reuse, R162, R44 ;  /* 0x000000a23814723c */ /* 0x042fea000008102c */
[----:B------:R-:W-:Y:S01]  /*94500*/  STL.64 [R1+0x2730], R48 ;  /* 0x0027303001007387 */ /* 0x000fe20000100a00 */
[----:B------:R-:W-:Y:S07]  /*94510*/  STL.64 [R1+0x2738], R50 ;  /* 0x0027383201007387 */ /* 0x000fee0000100a00 */
[----:B------:R-:W-:Y:S02]  /*94520*/  STL.64 [R1+0x27a0], R12 ;  /* 0x0027a00c01007387 */ /* 0x000fe40000100a00 */
[----:B------:R1:W-:Y:S02]  /*94530*/  STL.64 [R1+0x27a8], R14 ;  /* 0x0027a80e01007387 */ /* 0x0003e40000100a00 */
[C---:B-1----:R-:W-:Y:S06]  /*94540*/  HMMA.1688.F32.TF32 R12, R56.reuse, R170, R212 ;  /* 0x000000aa380c723c */ /* 0x042fec00000810d4 */
[----:B------:R-:W-:Y:S01]  /*94550*/  STL.64 [R1+0x2810], R20 ;  /* 0x0028101401007387 */ /* 0x000fe20000100a00 */
[----:B------:R1:W-:Y:S02]  /*94560*/  STL.64 [R1+0x2818], R22 ;  /* 0x0028181601007387 */ /* 0x0003e40000100a00 */
[----:B------:R-:W-:Y:S02]  /*94570*/  STL.64 [R1+0x2880], R4 ;  /* 0x0028800401007387 */ /* 0x000fe40000100a00 */
[----:B------:R2:W-:Y:S01]  /*94580*/  STL.64 [R1+0x2888], R6 ;  /* 0x0028880601007387 */ /* 0x0005e20000100a00 */
[C---:B-1----:R-:W-:Y:S08]  /*94590*/  HMMA.1688.F32.TF32 R20, R56.reuse, R174, R32 ;  /* 0x000000ae3814723c */ /* 0x042ff00000081020 */
[C---:B--2---:R-:W-:Y:S03]  /*945a0*/  HMMA.1688.F32.TF32 R4, R56.reuse, R178, R24 ;  /* 0x000000b23804723c */ /* 0x044fe60000081018 */
[----:B------:R-:W-:Y:S01]  /*945b0*/  STL.64 [R1+0x2930], R12 ;  /* 0x0029300c01007387 */ /* 0x000fe20000100a00 */
[----:B------:R1:W-:Y:S04]  /*945c0*/  STL.64 [R1+0x2938], R14 ;  /* 0x0029380e01007387 */ /* 0x0003e80000100a00 */
[C---:B-1----:R-:W-:Y:S07]  /*945d0*/  HMMA.1688.F32.TF32 R12, R56.reuse, R182, R16 ;  /* 0x000000b6380c723c */ /* 0x042fee0000081010 */
[----:B------:R-:W-:Y:S01]  /*945e0*/  STL.64 [R1+0x29a0], R20 ;  /* 0x0029a01401007387 */ /* 0x000fe20000100a00 */
[----:B------:R-:W-:Y:S07]  /*945f0*/  STL.64 [R1+0x29a8], R22 ;  /* 0x0029a81601007387 */ /* 0x000fee0000100a00 */
[----:B------:R-:W-:Y:S02]  /*94600*/  STL.64 [R1+0x2a10], R4 ;  /* 0x002a100401007387 */ /* 0x000fe40000100a00 */
[----:B------:R1:W-:Y:S02]  /*94610*/  STL.64 [R1+0x2a18], R6 ;  /* 0x002a180601007387 */ /* 0x0003e40000100a00 */
[C---:B-1----:R-:W-:Y:S04]  /*94620*/  HMMA.1688.F32.TF32 R4, R56.reuse, R190, R76 ;  /* 0x000000be3804723c */ /* 0x042fe8000008104c */
[----:B------:R-:W-:Y:S01]  /*94630*/  STL.64 [R1+0x2a70], R12 ;  /* 0x002a700c01007387 */ /* 0x000fe20000100a00 */
[----:B------:R3:W-:Y:S02]  /*94640*/  STL.64 [R1+0x2a78], R14 ;  /* 0x002a780e01007387 */ /* 0x0007e40000100a00 */
[----:B------:R-:W-:Y:S02]  /*94650*/  STL.64 [R1+0x2ae0], R8 ;  /* 0x002ae00801007387 */ /* 0x000fe40000100a00 */
[----:B------:R1:W-:Y:S01]  /*94660*/  STL.64 [R1+0x2ae8], R10 ;  /* 0x002ae80a01007387 */ /* 0x0003e20000100a00 */
[C---:B---3--:R-:W-:Y:S08]  /*94670*/  HMMA.1688.F32.TF32 R12, R56.reuse, R194, R200 ;  /* 0x000000c2380c723c */ /* 0x048ff000000810c8 */
[C---:B-1----:R-:W-:Y:S05]  /*94680*/  HMMA.1688.F32.TF32 R8, R56.reuse, R210, R236 ;  /* 0x000000d23808723c */ /* 0x042fea00000810ec */
[----:B------:R-:W-:Y:S01]  /*94690*/  STL.64 [R1+0x2b20], R4 ;  /* 0x002b200401007387 */ /* 0x000fe20000100a00 */
[----:B------:R1:W-:Y:S02]  /*946a0*/  STL.64 [R1+0x2b28], R6 ;  /* 0x002b280601007387 */ /* 0x0003e40000100a00 */
[----:B-1----:R-:W-:Y:S07]  /*946b0*/  HMMA.1688.F32.TF32 R4, R56, R38, R28 ;  /* 0x000000263804723c */ /* 0x002fee000008101c */
        /* <DEDUP_REMOVED lines=26> */
[----:B-1----:R-:W-:Y:S07]  /*94860*/  HMMA.1688.F32.TF32 R4, R64, R106, R248 ;  /* 0x0000006a4004723c */ /* 0x002fee00000810f8 */
[----:B------:R-:W-:Y:S01]  /*94870*/  STL.64 [R1+0xc70], R12 ;  /* 0x000c700c01007387 */ /* 0x000fe20000100a00 */
[----:B------:R-:W-:Y:S02]  /*94880*/  STL.64 [R1+0xc78], R14 ;  /* 0x000c780e01007387 */ /* 0x000fe40000100a00 */
[----:B------:R-:W2:Y:S05]  /*94890*/  LDL.LU R196, [R1+0x1ad0] ;  /* 0x001ad00001c47983 */ /* 0x000eaa0000300800 */
[----:B------:R-:W-:Y:S01]  /*948a0*/  STL.64 [R1+0xc80], R8 ;  /* 0x000c800801007387 */ /* 0x000fe20000100a00 */
[----:B------:R-:W-:Y:S01]  /*948b0*/  STL.64 [R1+0xc88], R10 ;  /* 0x000c880a01007387 */ /* 0x000fe20000100a00 */
[----:B------:R-:W-:-:S06]  /*948c0*/  IMAD.MOV.U32 R76, RZ, RZ, R101 ;  /* 0x000000ffff4c7224 */ /* 0x000fcc00078e0065 */
[----:B------:R1:W-:Y:S01]  /*948d0*/  STL.64 [R1+0xc90], R4 ;  /* 0x000c900401007387 */ /* 0x0003e20000100a00 */
[----:B------:R3:W-:Y:S02]  /*948e0*/  STL.64 [R1+0xc98], R6 ;  /* 0x000c980601007387 */ /* 0x0007e40000100a00 */
[----:B------:R-:W2:Y:S02]  /*948f0*/  LDL.LU R197, [R1+0x1ad4] ;  /* 0x001ad40001c57983 */ /* 0x000ea40000300800 */
[----:B------:R-:W2:Y:S01]  /*94900*/  LDL.LU R198, [R1+0x1ad8] ;  /* 0x001ad80001c67983 */ /* 0x000ea20000300800 */
[----:B------:R-:W2:Y:S01]  /*94910*/  LDL.LU R199, [R1+0x1adc] ;  /* 0x001adc0001c77983 */ /* 0x000ea20000300800 */
[----:B------:R-:W4:Y:S02]  /*94920*/  LDL.LU R204, [R1+0x20e0] ;  /* 0x0020e00001cc7983 */ /* 0x000f240000300800 */
[----:B------:R-:W4:Y:S02]  /*94930*/  LDL.LU R205, [R1+0x20e4] ;  /* 0x0020e40001cd7983 */ /* 0x000f240000300800 */
[----:B------:R-:W4:Y:S01]  /*94940*/  LDL.LU R206, [R1+0x20e8] ;  /* 0x0020e80001ce7983 */ /* 0x000f220000300800 */
[----:B------:R-:W4:Y:S01]  /*94950*/  LDL.LU R207, [R1+0x20ec] ;  /* 0x0020ec0001cf7983 */ /* 0x000f220000300800 */
        /* <DEDUP_REMOVED lines=9> */
[----:B------:R-:W-:-:S02]  /*949f0*/  IMAD.MOV.U32 R77, RZ, RZ, R160 ;  /* 0x000000ffff4d7224 */ /* 0x000fc400078e00a0 */
[----:B------:R-:W-:Y:S01]  /*94a00*/  IMAD.MOV.U32 R16, RZ, RZ, R105 ;  /* 0x000000ffff107224 */ /* 0x000fe200078e0069 */
[----:B------:R-:W2:Y:S01]  /*94a10*/  LDL.LU R160, [R1+0x4c78] ;  /* 0x004c780001a07983 */ /* 0x000ea20000300800 */
[----:B------:R-:W3:Y:S02]  /*94a20*/  LDL.LU R105, [R1+0x4c74] ;  /* 0x004c740001697983 */ /* 0x000ee40000300800 */
        /* <DEDUP_REMOVED lines=8> */
[----:B------:R-:W-:Y:S01]  /*94ab0*/  IMAD.MOV.U32 R25, RZ, RZ, R120 ;  /* 0x000000ffff197224 */ /* 0x000fe200078e0078 */
[----:B------:R-:W-:Y:S01]  /*94ac0*/  MOV R26, R252 ;  /* 0x000000fc001a7202 */ /* 0x000fe20000000f00 */
[----:B------:R-:W5:Y:S01]  /*94ad0*/  LDL.LU R120, [R1+0x4c60] ;  /* 0x004c600001787983 */ /* 0x000f620000300800 */
[----:B------:R-:W5:Y:S02]  /*94ae0*/  LDL.LU R252, [R1+0x4c5c] ;  /* 0x004c5c0001fc7983 */ /* 0x000f640000300800 */
[----:B------:R-:W-:Y:S02]  /*94af0*/  IMAD.MOV.U32 R27, RZ, RZ, R145 ;  /* 0x000000ffff1b7224 */ /* 0x000fe400078e0091 */
[----:B------:R-:W5:Y:S01]  /*94b00*/  LDL.LU R145, [R1+0x4c58] ;  /* 0x004c580001917983 */ /* 0x000f620000300800 */
[----:B--2---:R-:W-:-:S02]  /*94b10*/  IMAD.MOV.U32 R215, RZ, RZ, R160 ;  /* 0x000000ffffd77224 */ /* 0x004fc400078e00a0 */
[----:B---3--:R-:W-:Y:S02]  /*94b20*/  IMAD.MOV.U32 R214, RZ, RZ, R105 ;  /* 0x000000ffffd67224 */ /* 0x008fe400078e0069 */
[----:B----4-:R-:W-:Y:S02]  /*94b30*/  IMAD.MOV.U32 R213, RZ, RZ, R108 ;  /* 0x000000ffffd57224 */ /* 0x010fe400078e006c */
[----:B-----5:R-:W-:Y:S02]  /*94b40*/  IMAD.MOV.U32 R212, RZ, RZ, R109 ;  /* 0x000000ffffd47224 */ /* 0x020fe400078e006d */
[----:B------:R-:W2:Y:S01]  /*94b50*/  LDL.LU R109, [R1+0x4c54] ;  /* 0x004c5400016d7983 */ /* 0x000ea20000300800 */
[----:B------:R-:W3:Y:S02]  /*94b60*/  LDL.LU R108, [R1+0x4c50] ;  /* 0x004c5000016c7983 */ /* 0x000ee40000300800 */
[----:B------:R-:W4:Y:S02]  /*94b70*/  LDL.LU R105, [R1+0x4c4c] ;  /* 0x004c4c0001697983 */ /* 0x000f240000300800 */
[----:B------:R-:W5:Y:S01]  /*94b80*/  LDL.LU R160, [R1+0x4c48] ;  /* 0x004c480001a07983 */ /* 0x000f620000300800 */
[----:B-1----:R-:W2:Y:S01]  /*94b90*/  LDL.LU R4, [R1+0x290] ;  /* 0x0002900001047983 */ /* 0x002ea20000300800 */
        /* <DEDUP_REMOVED lines=66> */
[----:B------:R-:W3:Y:S02]  /*94fc0*/  LDL.LU R223, [R1+0x39c] ;  /* 0x00039c0001df7983 */ /* 0x000ee40000300800 */
[----:B------:R-:W-:-:S02]  /*94fd0*/  IMAD.MOV.U32 R32, RZ, RZ, R137 ;  /* 0x000000ffff207224 */ /* 0x000fc400078e0089 */
[----:B------:R-:W-:Y:S01]  /*94fe0*/  IMAD.MOV.U32 R33, RZ, RZ, R41 ;  /* 0x000000ffff217224 */ /* 0x000fe200078e0029 */
[----:B------:R-:W3:Y:S01]  /*94ff0*/  LDL.LU R137, [R1+0x4c44] ;  /* 0x004c440001897983 */ /* 0x000ee20000300800 */
[----:B------:R-:W3:Y:S02]  /*95000*/  LDL.LU R41, [R1+0x4c40] ;  /* 0x004c400001297983 */ /* 0x000ee40000300800 */
[----:B------:R-:W-:Y:S02]  /*95010*/  IMAD.MOV.U32 R34, RZ, RZ, R61 ;  /* 0x000000ffff227224 */ /* 0x000fe400078e003d */
        /* <DEDUP_REMOVED lines=14> */
[----:B------:R-:W3:Y:S01]  /*95100*/  LDL.LU R251, [R1+0x16ac] ;  /* 0x0016ac0001fb7983 */ /* 0x000ee20000300800 */
[C---:B--2---:R-:W-:Y:S11]  /*95110*/  HMMA.1688.F32.TF32 R112, R64.reuse, R110, R112 ;  /* 0x0000006e4070723c */ /* 0x044ff60000081070 */
[----:B------:R-:W-:Y:S11]  /*95120*/  @!UPT UIADD3 URZ, URZ, URZ, URZ ;  /* 0x0000003f3f3ff290 */ /* 0x000ff6000fffe03f */
[----:B------:R-:W-:Y:S01]  /*95130*/  @!UPT UIADD3 URZ, URZ, URZ, URZ ;  /* 0x0000003f3f3ff290 */ /* 0x000fe2000fffe03f */
[----:B------:R-:W-:Y:S01]  /*95140*/  STL.64 [R1+0xcb0], R112 ;  /* 0x000cb07001007387 */ /* 0x000fe20000100a00 */
[----:B------:R1:W-:Y:S03]  /*95150*/  STL.64 [R1+0xcb8], R114 ;  /* 0x000cb87201007387 */ /* 0x0003e60000100a00 */
[----:B-1----:R-:W2:Y:S01]  /*95160*/  LDL.LU.64 R114, [R1+0x4c30] ;  /* 0x004c300001727983 */ /* 0x002ea20000300a00 */
[C---:B---3--:R-:W-:Y:S08]  /*95170*/  HMMA.1688.F32.TF32 R68, R64.reuse, R118, R68 ;  /* 0x000000764044723c */ /* 0x048ff00000081044 */
[C---:B------:R-:W-:Y:S01]  /*95180*/  HMMA.1688.F32.TF32 R216, R64.reuse, R122, R216 ;  /* 0x0000007a40d8723c */ /* 0x040fe200000810d8 */
[----:B------:R-:W3:Y:S07]  /*95190*/  LDL.LU.64 R112, [R1+0x4c28] ;  /* 0x004c280001707983 */ /* 0x000eee0000300a00 */
[C---:B------:R-:W-:Y:S08]  /*951a0*/  HMMA.1688.F32.TF32 R56, R64.reuse, R126, R56 ;  /* 0x0000007e4038723c */ /* 0x040ff00000081038 */
[C---:B------:R-:W-:Y:S08]  /*951b0*/  HMMA.1688.F32.TF32 R200, R64.reuse, R138, R200 ;  /* 0x0000008a40c8723c */ /* 0x040ff000000810c8 */
[C---:B------:R-:W-:Y:S08]  /*951c0*/  HMMA.1688.F32.TF32 R12, R64.reuse, R162, R12 ;  /* 0x000000a2400c723c */ /* 0x040ff0000008100c */
[C---:B--2---:R-:W-:Y:S11]  /*951d0*/  HMMA.1688.F32.TF32 R8, R64.reuse, R114, R8 ;  /* 0x000000724008723c */ /* 0x044ff60000081008 */
[----:B------:R-:W-:Y:S11]  /*951e0*/  @!UPT UIADD3 URZ, URZ, URZ, URZ ;  /* 0x0000003f3f3ff290 */ /* 0x000ff6000fffe03f */
[----:B------:R-:W-:Y:S01]  /*951f0*/  @!UPT UIADD3 URZ, URZ, URZ, URZ ;  /* 0x0000003f3f3ff290 */ /* 0x000fe2000fffe03f */
[----:B------:R-:W-:Y:S01]  /*95200*/  STL.64 [R1+0xd00], R8 ;  /* 0x000d000801007387 */ /* 0x000fe20000100a00 */
[----:B------:R1:W-:Y:S03]  /*95210*/  STL.64 [R1+0xd08], R10 ;  /* 0x000d080a01007387 */ /* 0x0003e60000100a00 */
        /* <DEDUP_REMOVED lines=8> */
[----:B-1----:R-:W4:Y:S01]  /*952a0*/  LDL.LU.64 R218, [R1+0x4c00] ;  /* 0x004c000001da7983 */ /* 0x002f220000300a00 */
[----:B------:R-:W4:Y:S02]  /*952b0*/  LDL.LU.64 R216, [R1+0x4bf8] ;  /* 0x004bf80001d87983 */ /* 0x000f240000300a00 */
[----:B------:R-:W-:Y:S02]  /*952c0*/  STL.64 [R1+0x1a60], R56 ;  /* 0x001a603801007387 */ /* 0x000fe40000100a00 */
[----:B------:R1:W-:Y:S02]  /*952d0*/  STL.64 [R1+0x1a68], R58 ;  /* 0x001a683a01007387 */ /* 0x0003e40000100a00 */
[C---:B-1----:R-:W-:Y:S08]  /*952e0*/  HMMA.1688.F32.TF32 R56, R64.reuse, R130, R28 ;  /* 0x000000824038723c */ /* 0x042ff0000008101c */
[C---:B------:R-:W-:Y:S11]  /*952f0*/  HMMA.1688.F32.TF32 R28, R64.reuse, R134, R236 ;  /* 0x00000086401c723c */ /* 0x040ff600000810ec */
[----:B------:R-:W-:Y:S04]  /*95300*/  @!UPT UIADD3 URZ, URZ, URZ, URZ ;  /* 0x0000003f3f3ff290 */ /* 0x000fe8000fffe03f */
[----:B------:R-:W-:Y:S01]  /*95310*/  STL.64 [R1+0x1b70], R56 ;  /* 0x001b703801007387 */ /* 0x000fe20000100a00 */
[----:B------:R1:W-:Y:S07]  /*95320*/  STL.64 [R1+0x1b78], R58 ;  /* 0x001b783a01007387 */ /* 0x0003ee0000100a00 */
[----:B------:R-:W-:Y:S02]  /*95330*/  STL.64 [R1+0x1be0], R28 ;  /* 0x001be01c01007387 */ /* 0x000fe40000100a00 */
[----:B------:R5:W-:Y:S01]  /*95340*/  STL.64 [R1+0x1be8], R30 ;  /* 0x001be81e01007387 */ /* 0x000be20000100a00 */
[C---:B-1----:R-:W-:Y:S08]  /*95350*/  HMMA.1688.F32.TF32 R56, R64.reuse, R142, R52 ;  /* 0x0000008e4038723c */ /* 0x042ff00000081034 */
[C---:B-----5:R-:W-:Y:S08]  /*95360*/  HMMA.1688.F32.TF32 R28, R64.reuse, R146, R20 ;  /* 0x00000092401c723c */ /* 0x060ff00000081014 */
[C---:B------:R-:W-:Y:S08]  /*95370*/  HMMA.1688.F32.TF32 R52, R64.reuse, R150, R228 ;  /* 0x000000964034723c */ /* 0x040ff000000810e4 */
[C---:B------:R-:W-:Y:S01]  /*95380*/  HMMA.1688.F32.TF32 R20, R64.reuse, R154, R244 ;  /* 0x0000009a4014723c */ /* 0x040fe200000810f4 */
[----:B------:R-:W-:Y:S01]  /*95390*/  STL.64 [R1+0x1cd0], R200 ;  /* 0x001cd0c801007387 */ /* 0x000fe20000100a00 */
[----:B------:R-:W-:Y:S03]  /*953a0*/  STL.64 [R1+0x1cd8], R202 ;  /* 0x001cd8ca01007387 */ /* 0x000fe60000100a00 */
[----:B------:R-:W-:Y:S01]  /*953b0*/  STL.64 [R1+0x1d60], R56 ;  /* 0x001d603801007387 */ /* 0x000fe20000100a00 */
[----:B------:R-:W-:Y:S02]  /*953c0*/  STL.64 [R1+0x1d68], R58 ;  /* 0x001d683a01007387 */ /* 0x000fe40000100a00 */
[----:B------:R-:W-:Y:S02]  /*953d0*/  STL.64 [R1+0x22d0], R28 ;  /* 0x0022d01c01007387 */ /* 0x000fe40000100a00 */
[----:B------:R1:W-:Y:S05]  /*953e0*/  STL.64 [R1+0x22d8], R30 ;  /* 0x0022d81e01007387 */ /* 0x0003ea0000100a00 */
[----:B------:R-:W-:Y:S01]  /*953f0*/  STL.64 [R1+0x2410], R52 ;  /* 0x0024103401007387 */ /* 0x000fe20000100a00 */
[----:B------:R-:W-:Y:S07]  /*95400*/  STL.64 [R1+0x2418], R54 ;  /* 0x0024183601007387 */ /* 0x000fee0000100a00 */
[----:B------:R-:W-:Y:S02]  /*95410*/  STL.64 [R1+0x2620], R20 ;  /* 0x0026201401007387 */ /* 0x000fe40000100a00 */
[----:B------:R5:W-:Y:S01]  /*95420*/  STL.64 [R1+0x2628], R22 ;  /* 0x0026281601007387 */ /* 0x000be20000100a00 */
[C---:B-1----:R-:W-:Y:S08]  /*95430*/  HMMA.1688.F32.TF32 R28, R64.reuse, R158, R48 ;  /* 0x0000009e401c723c */ /* 0x042ff00000081030 */
[C---:B-----5:R-:W-:Y:S11]  /*95440*/  HMMA.1688.F32.TF32 R20, R64.reuse, R166, R220 ;  /* 0x000000a64014723c */ /* 0x060ff600000810dc */
[----:B------:R-:W-:Y:S04]  /*95450*/  @!UPT UIADD3 URZ, URZ, URZ, URZ ;  /* 0x0000003f3f3ff290 */ /* 0x000fe8000fffe03f */
[----:B------:R-:W-:Y:S01]  /*95460*/  STL.64 [R1+0x26a0], R28 ;  /* 0x0026a01c01007387 */ /* 0x000fe20000100a00 */
[----:B------:R1:W-:Y:S02]  /*95470*/  STL.64 [R1+0x26a8], R30 ;  /* 0x0026a81e01007387 */ /* 0x0003e40000100a00 */
[----:B------:R-:W-:Y:S02]  /*95480*/  STL.64 [R1+0x2720], R12 ;  /* 0x0027200c01007387 */ /* 0x000fe40000100a00 */
[----:B------:R5:W-:Y:S03]  /*95490*/  STL.64 [R1+0x2728], R14 ;  /* 0x0027280e01007387 */ /* 0x000be60000100a00 */
[----:B------:R-:W-:Y:S01]  /*954a0*/  STL.64 [R1+0x2790], R20 ;  /* 0x0027901401007387 */ /* 0x000fe20000100a00 */
[----:B------:R5:W-:Y:S01]  /*954b0*/  STL.64 [R1+0x2798], R22 ;  /* 0x0027981601007387 */ /* 0x000be20000100a00 */
[C---:B-1----:R-:W-:Y:S08]  /*954c0*/  HMMA.1688.F32.TF32 R28, R64.reuse, R170, R44 ;  /* 0x000000aa401c723c */ /* 0x042ff0000008102c */
[C---:B-----5:R-:W-:Y:S08]  /*954d0*/  HMMA.1688.F32.TF32 R12, R64.reuse, R174, R4 ;  /* 0x000000ae400c723c */ /* 0x060ff00000081004 */
[C---:B------:R-:W-:Y:S08]  /*954e0*/  HMMA.1688.F32.TF32 R20, R64.reuse, R178, R212 ;  /* 0x000000b24014723c */ /* 0x040ff000000810d4 */
[----:B------:R-:W-:Y:S01]  /*954f0*/  HMMA.1688.F32.TF32 R4, R64, R182, R32 ;  /* 0x000000b64004723c */ /* 0x000fe20000081020 */
[----:B------:R-:W-:-:S02]  /*95500*/  IMAD.MOV.U32 R78, RZ, RZ, R189 ;  /* 0x000000ffff4e7224 */ /* 0x000fc400078e00bd */
[----:B------:R-:W-:-:S05]  /*95510*/  IMAD.MOV.U32 R79, RZ, RZ, R188 ;  /* 0x000000ffff4f7224 */ /* 0x000fca00078e00bc */
[C---:B------:R-:W-:Y:S01]  /*95520*/  HMMA.1688.F32.TF32 R16, R64.reuse, R190, R16 ;  /* 0x000000be4010723c */ /* 0x040fe20000081010 */
[----:B------:R-:W-:Y:S01]  /*95530*/  STL.64 [R1+0x2800], R28 ;  /* 0x0028001c01007387 */ /* 0x000fe20000100a00 */
[----:B------:R-:W-:Y:S02]  /*95540*/  STL.64 [R1+0x2808], R30 ;  /* 0x0028081e01007387 */ /* 0x000fe40000100a00 */
[----:B------:R-:W-:Y:S02]  /*95550*/  STL.64 [R1+0x2870], R12 ;  /* 0x0028700c01007387 */ /* 0x000fe40000100a00 */
[----:B------:R1:W-:Y:S01]  /*95560*/  STL.64 [R1+0x2878], R14 ;  /* 0x0028780e01007387 */ /* 0x0003e20000100a00 */
        /* <DEDUP_REMOVED lines=8> */
[----:B------:R-:W-:Y:S02]  /*955f0*/  STL.64 [R1+0x2a08], R14 ;  /* 0x002a080e01007387 */ /* 0x000fe40000100a00 */
[----:B------:R-:W-:Y:S02]  /*95600*/  STL.64 [R1+0x2a60], R16 ;  /* 0x002a601001007387 */ /* 0x000fe40000100a00 */
[----:B------:R-:W-:Y:S03]  /*95610*/  STL.64 [R1+0x2a68], R18 ;  /* 0x002a681201007387 */ /* 0x000fe60000100a00 */
[----:B------:R-:W-:Y:S01]  /*95620*/  STL.64 [R1+0x2ac0], R4 ;  /* 0x002ac00401007387 */ /* 0x000fe20000100a00 */
[----:B------:R3:W-:Y:S01]  /*95630*/  STL.64 [R1+0x2ac8], R6 ;  /* 0x002ac80601007387 */ /* 0x0007e20000100a00 */
[----:B--2---:R-:W-:Y:S08]  /*95640*/  HMMA.1688.F32.TF32 R8, R64, R38, R8 ;  /* 0x000000264008723c */ /* 0x004ff00000081008 */
[----:B---3--:R-:W-:Y:S08]  /*95650*/  HMMA.1688.F32.TF32 R4, R68, R42, R72 ;  /* 0x0000002a4404723c */ /* 0x008ff00000081048 */
[----:B----4-:R-:W-:Y:S11]  /*95660*/  HMMA.1688.F32.TF32 R12, R64, R210, R216 ;  /* 0x000000d2400c723c */ /* 0x010ff600000810d8 */
        /* <DEDUP_REMOVED lines=10> */
[C---:B---3--:R-:W-:Y:S07]  /*95710*/  HMMA.1688.F32.TF32 R4, R68.reuse, R86, R224 ;  /* 0x000000564404723c */ /* 0x048fee00000810e0 */
[----:B------:R-:W-:Y:S01]  /*95720*/  STL.64 [R1+0x9e0], R12 ;  /* 0x0009e00c01007387 */ /* 0x000fe20000100a00 */
[----:B------:R1:W-:Y:S07]  /*95730*/  STL.64 [R1+0x9e8], R14 ;  /* 0x0009e80e01007387 */ /* 0x0003ee0000100a00 */
[----:B------:R-:W-:Y:S02]  /*95740*/  STL.64 [R1+0x9f0], R8 ;  /* 0x0009f00801007387 */ /* 0x000fe40000100a00 */
[----:B------:R2:W-:Y:S06]  /*95750*/  STL.64 [R1+0x9f8], R10 ;  /* 0x0009f80a01007387 */ /* 0x0005ec0000100a00 */
[----:B------:R-:W-:Y:S01]  /*95760*/  STL.64 [R1+0xa00], R4 ;  /* 0x000a000401007387 */ /* 0x000fe20000100a00 */
[----:B------:R3:W-:Y:S01]  /*95770*/  STL.64 [R1+0xa08], R6 ;  /* 0x000a080601007387 */ /* 0x0007e20000100a00 */
[C---:B-1----:R-:W-:Y:S08]  /*95780*/  HMMA.1688.F32.TF32 R12, R68.reuse, R90, R204 ;  /* 0x0000005a440c723c */ /* 0x042ff000000810cc */
[C---:B--2---:R-:W-:Y:S08]  /*95790*/  HMMA.1688.F32.TF32 R8, R68.reuse, R94, R196 ;  /* 0x0000005e4408723c */ /* 0x044ff000000810c4 */
[----:B---3--:R-:W-:Y:S01]  /*957a0*/  HMMA.1688.F32.TF32 R4, R68, R98, R248 ;  /* 0x000000624404723c */ /* 0x008fe200000810f8 */
[----:B------:R-:W-:-:S02]  /*957b0*/  IMAD.MOV.U32 R32, RZ, RZ, R165 ;  /* 0x000000ffff207224 */ /* 0x000fc400078e00a5 */
[----:B------:R-:W-:-:S04]  /*957c0*/  IMAD.MOV.U32 R33, RZ, RZ, R168 ;  /* 0x000000ffff217224 */ /* 0x000fc800078e00a8 */
[----:B------:R-:W-:Y:S01]  /*957d0*/  STL.64 [R1+0xa30], R12 ;  /* 0x000a300c01007387 */ /* 0x000fe20000100a00 */
[----:B------:R-:W-:Y:S02]  /*957e0*/  STL.64 [R1+0xa38], R14 ;  /* 0x000a380e01007387 */ /* 0x000fe40000100a00 */
[----:B------:R-:W2:Y:S05]  /*957f0*/  LDL.LU R204, [R1+0x2490] ;  /* 0x0024900001cc7983 */ /* 0x000eaa0000300800 */
[----:B------:R-:W-:Y:S01]  /*95800*/  STL.64 [R1+0xa40], R8 ;  /* 0x000a400801007387 */ /* 0x000fe20000100a00 */
[----:B------:R-:W-:Y:S07]  /*95810*/  STL.64 [R1+0xa48], R10 ;  /* 0x000a480a01007387 */ /* 0x000fee0000100a00 */
[----:B------:R1:W-:Y:S02]  /*95820*/  STL.64 [R1+0xa50], R4 ;  /* 0x000a500401007387 */ /* 0x0003e40000100a00 */
[----:B------:R3:W-:Y:S02]  /*95830*/  STL.64 [R1+0xa58], R6 ;  /* 0x000a580601007387 */ /* 0x0007e40000100a00 */
[----:B------:R-:W2:Y:S01]  /*95840*/  LDL.LU R205, [R1+0x2494] ;  /* 0x0024940001cd7983 */ /* 0x000ea20000300800 */
[----:B------:R-:W2:Y:S01]  /*95850*/  LDL.LU R206, [R1+0x2498] ;  /* 0x0024980001ce7983 */ /* 0x000ea20000300800 */
[----:B------:R-:W2:Y:S02]  /*95860*/  LDL.LU R207, [R1+0x249c] ;  /* 0x00249c0001cf7983 */ /* 0x000ea40000300800 */
[----:B------:R-:W4:Y:S02]  /*95870*/  LDL.LU R232, [R1+0x25a0] ;  /* 0x0025a00001e87983 */ /* 0x000f240000300800 */
[----:B------:R-:W4:Y:S01]  /*95880*/  LDL.LU R233, [R1+0x25a4] ;  /* 0x0025a40001e97983 */ /* 0x000f220000300800 */
[----:B------:R-:W4:Y:S01]  /*95890*/  LDL.LU R234, [R1+0x25a8] ;  /* 0x0025a80001ea7983 */ /* 0x000f220000300800 */
[----:B------:R-:W4:Y:S02]  /*958a0*/  LDL.LU R235, [R1+0x25ac] ;  /* 0x0025ac0001eb7983 */ /* 0x000f240000300800 */
[----:B------:R-:W5:Y:S02]  /*958b0*/  LDL.LU R240, [R1+0x25d0] ;  /* 0x0025d00001f07983 */ /* 0x000f640000300800 */
[----:B------:R-:W5:Y:S01]  /*958c0*/  LDL.LU R241, [R1+0x25d4] ;  /* 0x0025d40001f17983 */ /* 0x000f620000300800 */
[----:B------:R-:W5:Y:S01]  /*958d0*/  LDL.LU R242, [R1+0x25d8] ;  /* 0x0025d80001f27983 */ /* 0x000f620000300800 */
[----:B------:R-:W5:Y:S02]  /*958e0*/  LDL.LU R243, [R1+0x25dc] ;  /* 0x0025dc0001f37983 */ /* 0x000f640000300800 */
[----:B------:R-:W2:Y:S02]  /*958f0*/  LDL.LU R165, [R1+0x4bf4] ;  /* 0x004bf40001a57983 */ /* 0x000ea40000300800 */
[----:B------:R-:W2:Y:S01]  /*95900*/  LDL.LU R168, [R1+0x4bf0] ;  /* 0x004bf00001a87983 */ /* 0x000ea20000300800 */
[----:B------:R-:W-:Y:S01]  /*95910*/  MOV R34, R169 ;  /* 0x000000a900227202 */ /* 0x000fe20000000f00 */
[----:B------:R-:W-:Y:S01]  /*95920*/  IMAD.MOV.U32 R35, RZ, RZ, R148 ;  /* 0x000000ffff237224 */ /* 0x000fe200078e0094 */
[----:B------:R-:W2:Y:S01]  /*95930*/  LDL.LU R169, [R1+0x4bec] ;  /* 0x004bec0001a97983 */ /* 0x000ea20000300800 */
        /* <DEDUP_REMOVED lines=8> */
[----:B------:R-:W4:Y:S02]  /*959c0*/  LDL.LU R100, [R1+0x4bd8] ;  /* 0x004bd80001647983 */ /* 0x000f240000300800 */
[----:B-1----:R-:W-:-:S02]  /*959d0*/  IMAD.MOV.U32 R4, RZ, RZ, R101 ;  /* 0x000000ffff047224 */ /* 0x002fc400078e0065 */
[----:B------:R-:W-:Y:S01]  /*959e0*/  IMAD.MOV.U32 R5, RZ, RZ, R132 ;  /* 0x000000ffff057224 */ /* 0x000fe200078e0084 */
[----:B------:R-:W5:Y:S01]  /*959f0*/  LDL.LU R101, [R1+0x4bd4] ;  /* 0x004bd40001657983 */ /* 0x000f620000300800 */
[----:B------:R-:W5:Y:S02]  /*95a00*/  LDL.LU R132, [R1+0x4bd0] ;  /* 0x004bd00001847983 */ /* 0x000f640000300800 */
[----:B---3--:R-:W-:Y:S02]  /*95a10*/  IMAD.MOV.U32 R6, RZ, RZ, R144 ;  /* 0x000000ffff067224 */ /* 0x008fe400078e0090 */
[----:B------:R-:W-:Y:S01]  /*95a20*/  IMAD.MOV.U32 R7, RZ, RZ, R96 ;  /* 0x000000ffff077224 */ /* 0x000fe200078e0060 */
[----:B------:R-:W3:Y:S01]  /*95a30*/  LDL.LU R144, [R1+0x4bcc] ;  /* 0x004bcc0001907983 */ /* 0x000ee20000300800 */
[----:B------:R-:W3:Y:S02]  /*95a40*/  LDL.LU R96, [R1+0x4bc8] ;  /* 0x004bc80001607983 */ /* 0x000ee40000300800 */
[----:B--2---:R-:W-:-:S02]  /*95a50*/  IMAD.MOV.U32 R220, RZ, RZ, R97 ;  /* 0x000000ffffdc7224 */ /* 0x004fc400078e0061 */
[----:B----4-:R-:W-:Y:S01]  /*95a60*/  IMAD.MOV.U32 R221, RZ, RZ, R100 ;  /* 0x000000ffffdd7224 */ /* 0x010fe200078e0064 */
[----:B------:R-:W2:Y:S01]  /*95a70*/  LDL.LU R97, [R1+0x4bc4] ;  /* 0x004bc40001617983 */ /* 0x000ea20000300800 */
[----:B------:R-:W4:Y:S01]  /*95a80*/  LDL.LU R100, [R1+0x4bc0] ;  /* 0x004bc00001647983 */ /* 0x000f220000300800 */
[----:B-----5:R-:W-:Y:S01]  /*95a90*/  MOV R222, R101 ;  /* 0x0000006500de7202 */ /* 0x020fe20000000f00 */
[----:B------:R-:W-:Y:S01]  /*95aa0*/  IMAD.MOV.U32 R223, RZ, RZ, R132 ;  /* 0x000000ffffdf7224 */ /* 0x000fe200078e0084 */
[----:B------:R-:W5:Y:S01]  /*95ab0*/  LDL.LU R101, [R1+0x4bbc] ;  /* 0x004bbc0001657983 */ /* 0x000f620000300800 */
        /* <DEDUP_REMOVED lines=57> */
[----:B------:R-:W4:Y:S02]  /*95e50*/  LDL.LU R216, [R1+0x9a0] ;  /* 0x0009a00001d87983 */ /* 0x000f240000300800 */
[----:B------:R-:W4:Y:S01]  /*95e60*/  LDL.LU R217, [R1+0x9a4] ;  /* 0x0009a40001d97983 */ /* 0x000f220000300800 */
[----:B------:R-:W4:Y:S01]  /*95e70*/  LDL.LU R218, [R1+0x9a8] ;  /* 0x0009a80001da7983 */ /* 0x000f220000300800 */
[----:B------:R-:W4:Y:S02]  /*95e80*/  LDL.LU R219, [R1+0x9ac] ;  /* 0x0009ac0001db7983 */ /* 0x000f240000300800 */
        /* <DEDUP_REMOVED lines=8> */
[----:B------:R-:W-:-:S02]  /*95f10*/  IMAD.MOV.U32 R44, RZ, RZ, R61 ;  /* 0x000000ffff2c7224 */ /* 0x000fc400078e003d */
[----:B------:R-:W-:Y:S01]  /*95f20*/  IMAD.MOV.U32 R45, RZ, RZ, R41 ;  /* 0x000000ffff2d7224 */ /* 0x000fe200078e0029 */
[----:B------:R-:W4:Y:S01]  /*95f30*/  LDL.LU R61, [R1+0x4bb4] ;  /* 0x004bb400013d7983 */ /* 0x000f220000300800 */
[----:B------:R-:W4:Y:S02]  /*95f40*/  LDL.LU R41, [R1+0x4bb0] ;  /* 0x004bb00001297983 */ /* 0x000f240000300800 */
[----:B------:R-:W-:Y:S02]  /*95f50*/  IMAD.MOV.U32 R46, RZ, RZ, R137 ;  /* 0x000000ffff2e7224 */ /* 0x000fe400078e0089 */
[----:B------:R-:W-:Y:S01]  /*95f60*/  IMAD.MOV.U32 R47, RZ, RZ, R160 ;  /* 0x000000ffff2f7224 */ /* 0x000fe200078e00a0 */
        /* <DEDUP_REMOVED lines=17> */
[----:B------:R-:W4:Y:S01]  /*96080*/  LDL.LU R199, [R1+0x22ec] ;  /* 0x0022ec0001c77983 */ /* 0x000f220000300800 */
[C---:B--2---:R-:W-:Y:S08]  /*96090*/  HMMA.1688.F32.TF32 R72, R68.reuse, R106, R72 ;  /* 0x0000006a4448723c */ /* 0x044ff00000081048 */
[C---:B---3--:R-:W-:Y:S08]  /*960a0*/  HMMA.1688.F32.TF32 R16, R68.reuse, R102, R16 ;  /* 0x000000664410723c */ /* 0x048ff00000081010 */
[C---:B------:R-:W-:Y:S08]  /*960b0*/  HMMA.1688.F32.TF32 R224, R68.reuse, R110, R224 ;  /* 0x0000006e44e0723c */ /* 0x040ff000000810e0 */
[C---:B------:R-:W-:Y:S07]  /*960c0*/  HMMA.1688.F32.TF32 R248, R68.reuse, R114, R248 ;  /* 0x0000007244f8723c */ /* 0x040fee00000810f8 */
        /* <DEDUP_REMOVED lines=15> */
[----:B------:R-:W3:Y:S01]  /*961c0*/  LDL.LU.64 R248, [R1+0x4b58] ;  /* 0x004b580001f87983 */ /* 0x000ee20000300a00 */
[C---:B------:R-:W-:Y:S11]  /*961d0*/  HMMA.1688.F32.TF32 R64, R68.reuse, R118, R64 ;  /* 0x000000764440723c */ /* 0x040ff60000081040 */
[----:B------:R-:W-:Y:S11]  /*961e0*/  @!UPT UIADD3 URZ, URZ, URZ, URZ ;  /* 0x0000003f3f3ff290 */ /* 0x000ff6000fffe03f */
[----:B------:R-:W-:Y:S01]  /*961f0*/  @!UPT UIADD3 URZ, URZ, URZ, URZ ;  /* 0x0000003f3f3ff290 */ /* 0x000fe2000fffe03f */
[----:B------:R-:W-:Y:S01]  /*96200*/  STL.64 [R1+0xb50], R64 ;  /* 0x000b504001007387 */ /* 0x000fe20000100a00 */
[----:B------:R1:W-:Y:S02]  /*96210*/  STL.64 [R1+0xb58], R66 ;  /* 0x000b584201007387 */ /* 0x0003e40000100a00 */
[C---:B-1----:R-:W-:Y:S08]  /*96220*/  HMMA.1688.F32.TF32 R64, R68.reuse, R122, R8 ;  /* 0x0000007a4440723c */ /* 0x042ff00000081008 */
[C---:B----4-:R-:W-:Y:S08]  /*96230*/  HMMA.1688.F32.TF32 R8, R68.reuse, R126, R216 ;  /* 0x0000007e4408723c */ /* 0x050ff000000810d8 */
[C---:B------:R-:W-:Y:S08]  /*96240*/  HMMA.1688.F32.TF32 R56, R68.reuse, R130, R56 ;  /* 0x000000824438723c */ /* 0x040ff00000081038 */
[C---:B------:R-:W-:Y:S01]  /*96250*/  HMMA.1688.F32.TF32 R28, R68.reuse, R134, R28 ;  /* 0x00000086441c723c */ /* 0x040fe2000008101c */
[----:B------:R-:W-:Y:S01]  /*96260*/  STL.64 [R1+0xcd0], R64 ;  /* 0x000cd04001007387 */ /* 0x000fe20000100a00 */
[----:B------:R-:W-:Y:S05]  /*96270*/  STL.64 [R1+0xcd8], R66 ;  /* 0x000cd84201007387 */ /* 0x000fea0000100a00 */
[----:B------:R-:W-:Y:S02]  /*96280*/  STL.64 [R1+0xec0], R8 ;  /* 0x000ec00801007387 */ /* 0x000fe40000100a00 */
[----:B------:R1:W-:Y:S02]  /*96290*/  STL.64 [R1+0xec8], R10 ;  /* 0x000ec80a01007387 */ /* 0x0003e40000100a00 */
[C---:B-1----:R-:W-:Y:S04]  /*962a0*/  HMMA.1688.F32.TF32 R8, R68.reuse, R138, R236 ;  /* 0x0000008a4408723c */ /* 0x042fe800000810ec */
[----:B------:R-:W-:Y:S01]  /*962b0*/  STL.64 [R1+0xfb0], R56 ;  /* 0x000fb03801007387 */ /* 0x000fe20000100a00 */
[----:B------:R1:W-:Y:S07]  /*962c0*/  STL.64 [R1+0xfb8], R58 ;  /* 0x000fb83a01007387 */ /* 0x0003ee0000100a00 */
[----:B------:R-:W-:Y:S02]  /*962d0*/  STL.64 [R1+0x17b0], R28 ;  /* 0x0017b01c01007387 */ /* 0x000fe40000100a00 */
[----:B------:R4:W-:Y:S01]  /*962e0*/  STL.64 [R1+0x17b8], R30 ;  /* 0x0017b81e01007387 */ /* 0x0009e20000100a00 */
[C---:B-1----:R-:W-:Y:S08]  /*962f0*/  HMMA.1688.F32.TF32 R56, R68.reuse, R142, R200 ;  /* 0x0000008e4438723c */ /* 0x042ff000000810c8 */
[C---:B----4-:R-:W-:Y:S01]  /*96300*/  HMMA.1688.F32.TF32 R28, R68.reuse, R146, R52 ;  /* 0x00000092441c723c */ /* 0x050fe20000081034 */
[----:B------:R-:W-:Y:S01]  /*96310*/  STL.64 [R1+0x19a0], R8 ;  /* 0x0019a00801007387 */ /* 0x000fe20000100a00 */
[----:B------:R1:W-:Y:S06]  /*96320*/  STL.64 [R1+0x19a8], R10 ;  /* 0x0019a80a01007387 */ /* 0x0003ec0000100a00 */
[C---:B-1----:R-:W-:Y:S07]  /*96330*/  HMMA.1688.F32.TF32 R8, R68.reuse, R150, R20 ;  /* 0x000000964408723c */ /* 0x042fee0000081014 */
[----:B------:R-:W-:Y:S01]  /*96340*/  STL.64 [R1+0x1b20], R56 ;  /* 0x001b203801007387 */ /* 0x000fe20000100a00 */
[----:B------:R-:W-:Y:S01]  /*96350*/  STL.64 [R1+0x1b28], R58 ;  /* 0x001b283a01007387 */ /* 0x000fe20000100a00 */
[C---:B------:R-:W-:Y:S06]  /*96360*/  HMMA.1688.F32.TF32 R20, R68.reuse, R154, R228 ;  /* 0x0000009a4414723c */ /* 0x040fec00000810e4 */
[----:B------:R-:W-:Y:S01]  /*96370*/  STL.64 [R1+0x1bb0], R28 ;  /* 0x001bb01c01007387 */ /* 0x000fe20000100a00 */
[----:B------:R1:W-:Y:S02]  /*96380*/  STL.64 [R1+0x1bb8], R30 ;  /* 0x001bb81e01007387 */ /* 0x0003e40000100a00 */
[C---:B-1----:R-:W-:Y:S05]  /*96390*/  HMMA.1688.F32.TF32 R28, R68.reuse, R158, R244 ;  /* 0x0000009e441c723c */ /* 0x042fea00000810f4 */
[----:B------:R-:W-:Y:S01]  /*963a0*/  STL.64 [R1+0x1c40], R8 ;  /* 0x001c400801007387 */ /* 0x000fe20000100a00 */
[----:B------:R1:W-:Y:S02]  /*963b0*/  STL.64 [R1+0x1c48], R10 ;  /* 0x001c480a01007387 */ /* 0x0003e40000100a00 */
[C---:B-1----:R-:W-:Y:S06]  /*963c0*/  HMMA.1688.F32.TF32 R8, R68.reuse, R162, R48 ;  /* 0x000000a24408723c */ /* 0x042fec0000081030 */
[----:B------:R-:W-:Y:S01]  /*963d0*/  STL.64 [R1+0x22c0], R20 ;  /* 0x0022c01401007387 */ /* 0x000fe20000100a00 */
[----:B------:R1:W-:Y:S08]  /*963e0*/  STL.64 [R1+0x22c8], R22 ;  /* 0x0022c81601007387 */ /* 0x0003f00000100a00 */
[----:B------:R-:W-:Y:S02]  /*963f0*/  STL.64 [R1+0x2400], R28 ;  /* 0x0024001c01007387 */ /* 0x000fe40000100a00 */
[----:B------:R-:W-:Y:S01]  /*96400*/  STL.64 [R1+0x2408], R30 ;  /* 0x0024081e01007387 */ /* 0x000fe20000100a00 */
[C---:B-1----:R-:W-:Y:S08]  /*96410*/  HMMA.1688.F32.TF32 R20, R68.reuse, R166, R12 ;  /* 0x000000a64414723c */ /* 0x042ff0000008100c */
[C---:B------:R-:W-:Y:S01]  /*96420*/  HMMA.1688.F32.TF32 R12, R68.reuse, R170, R220 ;  /* 0x000000aa440c723c */ /* 0x040fe200000810dc */
        /* <DEDUP_REMOVED lines=16> */
[C---:B-1----:R-:W-:Y:S05]  /*96530*/  HMMA.1688.F32.TF32 R4, R68.reuse, R190, R24 ;  /* 0x000000be4404723c */ /* 0x042fea0000081018 */
[----:B------:R-:W-:Y:S01]  /*96540*/  STL.64 [R1+0x2910], R8 ;  /* 0x0029100801007387 */ /* 0x000fe20000100a00 */
[----:B------:R2:W-:Y:S11]  /*96550*/  STL.64 [R1+0x2918], R10 ;  /* 0x0029180a01007387 */ /* 0x0005f60000100a00 */
[----:B------:R-:W-:Y:S06]  /*96560*/  @!UPT UIADD3 URZ, URZ, URZ, URZ ;  /* 0x0000003f3f3ff290 */ /* 0x000fec000fffe03f */
[----:B------:R-:W-:Y:S01]  /*96570*/  STL.64 [R1+0x2980], R4 ;  /* 0x0029800401007387 */ /* 0x000fe20000100a00 */
[----:B------:R1:W-:Y:S01]  /*96580*/  STL.64 [R1+0x2988], R6 ;  /* 0x0029880601007387 */ /* 0x0003e20000100a00 */
[C---:B--2---:R-:W-:Y:S08]  /*96590*/  HMMA.1688.F32.TF32 R8, R68.reuse, R210, R224 ;  /* 0x000000d24408723c */ /* 0x044ff000000810e0 */
[C---:B---3--:R-:W-:Y:S08]  /*965a0*/  HMMA.1688.F32.TF32 R12, R68.reuse, R194, R248 ;  /* 0x000000c2440c723c */ /* 0x048ff000000810f8 */
[----:B-1----:R-:W-:Y:S11]  /*965b0*/  HMMA.1688.F32.TF32 R4, R68, R38, R16 ;  /* 0x000000264404723c */ /* 0x002ff60000081010 */
[----:B------:R-:W-:Y:S04]  /*965c0*/  @!UPT UIADD3 URZ, URZ, URZ, URZ ;  /* 0x0000003f3f3ff290 */ /* 0x000fe8000fffe03f */
        /* <DEDUP_REMOVED lines=15> */
[----:B------:R1:W-:Y:S01]  /*966c0*/  STL.64 [R1+0x930], R4 ;  /* 0x0009300401007387 */ /* 0x0003e20000100a00 */
[----:B------:R2:W-:Y:S02]  /*966d0*/  STL.64 [R1+0x938], R6 ;  /* 0x0009380601007387 */ /* 0x0005e40000100a00 */
[----:B------:R-:W-:-:S02]  /*966e0*/  IMAD.MOV.U32 R220, RZ, RZ, R125 ;  /* 0x000000ffffdc7224 */ /* 0x000fc400078e007d */
[----:B------:R-:W-:Y:S01]  /*966f0*/  IMAD.MOV.U32 R221, RZ, RZ, R60 ;  /* 0x000000ffffdd7224 */ /* 0x000fe200078e003c */
[----:B-1----:R-:W3:Y:S01]  /*96700*/  LDL.LU R4, [R1+0x26b0] ;  /* 0x0026b00001047983 */ /* 0x002ee20000300800 */
[----:B------:R-:W-:-:S07]  /*96710*/  MOV R222, R149 ;  /* 0x0000009500de7202 */ /* 0x000fce0000000f00 */
[----:B------:R1:W-:Y:S01]  /*96720*/  STL.64 [R1+0x940], R12 ;  /* 0x0009400c01007387 */ /* 0x0003e20000100a00 */
[----:B------:R4:W-:Y:S07]  /*96730*/  STL.64 [R1+0x948], R14 ;  /* 0x0009480e01007387 */ /* 0x0009ee0000100a00 */
[----:B------:R3:W-:Y:S02]  /*96740*/  STL.64 [R1+0x950], R8 ;  /* 0x0009500801007387 */ /* 0x0007e40000100a00 */
[----:B------:R3:W-:Y:S01]  /*96750*/  STL.64 [R1+0x958], R10 ;  /* 0x0009580a01007387 */ /* 0x0007e20000100a00 */
[----:B------:R-:W3:Y:S01]  /*96760*/  LDL.LU R5, [R1+0x26b4] ;  /* 0x0026b40001057983 */ /* 0x000ee20000300800 */
[----:B--2---:R-:W2:Y:S02]  /*96770*/  LDL.LU R6, [R1+0x26b8] ;  /* 0x0026b80001067983 */ /* 0x004ea40000300800 */
[----:B------:R-:W2:Y:S02]  /*96780*/  LDL.LU R7, [R1+0x26bc] ;  /* 0x0026bc0001077983 */ /* 0x000ea40000300800 */
[----:B------:R-:W2:Y:S01]  /*96790*/  LDL.LU R125, [R1+0x4b50] ;  /* 0x004b5000017d7983 */ /* 0x000ea20000300800 */
[----:B------:R-:W3:Y:S01]  /*967a0*/  LDL.LU R60, [R1+0x4b4c] ;  /* 0x004b4c00013c7983 */ /* 0x000ee20000300800 */
[----:B------:R-:W5:Y:S02]  /*967b0*/  LDL.LU R149, [R1+0x4b48] ;  /* 0x004b480001957983 */ /* 0x000f640000300800 */
[----:B------:R-:W-:-:S02]  /*967c0*/  IMAD.MOV.U32 R223, RZ, RZ, R152 ;  /* 0x000000ffffdf7224 */ /* 0x000fc400078e0098 */
[----:B------:R-:W5:Y:S01]  /*967d0*/  LDL.LU R152, [R1+0x4b44] ;  /* 0x004b440001987983 */ /* 0x000f620000300800 */
[----:B-1----:R-:W-:Y:S02]  /*967e0*/  IMAD.MOV.U32 R12, RZ, RZ, R153 ;  /* 0x000000ffff0c7224 */ /* 0x002fe400078e0099 */
[----:B------:R-:W5:Y:S02]  /*967f0*/  LDL.LU R153, [R1+0x4b40] ;  /* 0x004b400001997983 */ /* 0x000f640000300800 */
[----:B------:R-:W-:Y:S02]  /*96800*/  IMAD.MOV.U32 R13, RZ, RZ, R156 ;  /* 0x000000ffff0d7224 */ /* 0x000fe400078e009c */
[----:B----4-:R-:W-:Y:S01]  /*96810*/  IMAD.MOV.U32 R14, RZ, RZ, R157 ;  /* 0x000000ffff0e7224 */ /* 0x010fe200078e009d */
        /* <DEDUP_REMOVED lines=14> */
[----:B------:R-:W-:Y:S01]  /*96900*/  IMAD.MOV.U32 R229, RZ, RZ, R108 ;  /* 0x000000ffffe57224 */ /* 0x000fe200078e006c */
[----:B------:R-:W-:Y:S01]  /*96910*/  MOV R230, R109 ;  /* 0x0000006d00e67202 */ /* 0x000fe20000000f00 */
        /* <DEDUP_REMOVED lines=11> */
[----:B------:R-:W4:Y:S01]  /*969d0*/  LDL.LU R148, [R1+0x4b04] ;  /* 0x004b040001947983 */ /* 0x000f220000300800 */
[----:B------:R-:W-:Y:S02]  /*969e0*/  IMAD.MOV.U32 R203, RZ, RZ, R136 ;  /* 0x000000ffffcb7224 */ /* 0x000fe400078e0088 */
[----:B--2---:R-:W-:Y:S02]  /*969f0*/  IMAD.MOV.U32 R202, RZ, RZ, R125 ;  /* 0x000000ffffca7224 */ /* 0x004fe400078e007d */
[----:B---3--:R-:W-:-:S02]  /*96a00*/  IMAD.MOV.U32 R201, RZ, RZ, R60 ;  /* 0x000000ffffc97224 */ /* 0x008fc400078e003c */
[----:B-----5:R-:W-:Y:S02]  /*96a10*/  IMAD.MOV.U32 R200, RZ, RZ, R149 ;  /* 0x000000ffffc87224 */ /* 0x020fe400078e0095 */
[----:B------:R-:W2:Y:S01]  /*96a20*/  LDL.LU R149, [R1+0x4b00] ;  /* 0x004b000001957983 */ /* 0x000ea20000300800 */
[----:B------:R-:W3:Y:S02]  /*96a30*/  LDL.LU R60, [R1+0x4afc] ;  /* 0x004afc00013c7983 */ /* 0x000ee40000300800 */
[----:B------:R-:W5:Y:S02]  /*96a40*/  LDL.LU R125, [R1+0x4af8] ;  /* 0x004af800017d7983 */ /* 0x000f640000300800 */
[----:B------:R-:W2:Y:S02]  /*96a50*/  LDL.LU R136, [R1+0x4af4] ;  /* 0x004af40001887983 */ /* 0x000ea40000300800 */
[----:B----4-:R-:W-:Y:S01]  /*96a60*/  IMAD.MOV.U32 R239, RZ, RZ, R140 ;  /* 0x000000ffffef7224 */ /* 0x010fe200078e008c */
[----:B------:R-:W-:Y:S01]  /*96a70*/  MOV R238, R113 ;  /* 0x0000007100ee7202 */ /* 0x000fe20000000f00 */
[----:B------:R-:W-:-:S02]  /*96a80*/  IMAD.MOV.U32 R237, RZ, RZ, R116 ;  /* 0x000000ffffed7224 */ /* 0x000fc400078e0074 */
[----:B------:R-:W-:Y:S02]  /*96a90*/  IMAD.MOV.U32 R236, RZ, RZ, R117 ;  /* 0x000000ffffec7224 */ /* 0x000fe400078e0075 */
[----:B------:R-:W4:Y:S01]  /*96aa0*/  LDL.LU R117, [R1+0x4af0] ;  /* 0x004af00001757983 */ /* 0x000f220000300800 */
[----:B------:R-:W2:Y:S02]  /*96ab0*/  LDL.LU R116, [R1+0x4aec] ;  /* 0x004aec0001747983 */ /* 0x000ea40000300800 */
[----:B------:R-:W2:Y:S02]  /*96ac0*/  LDL.LU R113, [R1+0x4ae8] ;  /* 0x004ae80001717983 */ /* 0x000ea40000300800 */
[----:B------:R-:W2:Y:S02]  /*96ad0*/  LDL.LU R140, [R1+0x4ae4] ;  /* 0x004ae400018c7983 */ /* 0x000ea40000300800 */
[----:B------:R-:W-:Y:S02]  /*96ae0*/  IMAD.MOV.U32 R29, RZ, RZ, R112 ;  /* 0x000000ffff1d7224 */ /* 0x000fe400078e0070 */
[----:B------:R-:W-:-:S02]  /*96af0*/  IMAD.MOV.U32 R28, RZ, RZ, R141 ;  /* 0x000000ffff1c7224 */ /* 0x000fc400078e008d */
[----:B------:R-:W2:Y:S01]  /*96b00*/  LDL.LU R141, [R1+0x4ae0] ;  /* 0x004ae000018d7983 */ /* 0x000ea20000300800 */
[----:B------:R-:W2:Y:S02]  /*96b10*/  LDL.LU R112, [R1+0x4adc] ;  /* 0x004adc0001707983 */ /* 0x000ea40000300800 */
[----:B------:R-:W-:Y:S02]  /*96b20*/  IMAD.MOV.U32 R30, RZ, RZ, R144 ;  /* 0x000000ffff1e7224 */ /* 0x000fe400078e0090 */
[----:B------:R-:W-:Y:S01]  /*96b30*/  IMAD.MOV.U32 R31, RZ, RZ, R145 ;  /* 0x000000ffff1f7224 */ /* 0x000fe200078e0091 */
[----:B------:R-:W3:Y:S01]  /*96b40*/  LDL.LU R144, [R1+0x4ad8] ;  /* 0x004ad80001907983 */ /* 0x000ee20000300800 */
[----:B------:R-:W3:Y:S02]  /*96b50*/  LDL.LU R145, [R1+0x4ad4] ;  /* 0x004ad40001917983 */ /* 0x000ee40000300800 */
[----:B------:R-:W3:Y:S02]  /*96b60*/  LDL.LU R216, [R1+0x5d0] ;  /* 0x0005d00001d87983 */ /* 0x000ee40000300800 */
[----:B------:R-:W3:Y:S01]  /*96b70*/  LDL.LU R217, [R1+0x5d4] ;  /* 0x0005d40001d97983 */ /* 0x000ee20000300800 */
[----:B------:R-:W3:Y:S01]  /*96b80*/  LDL.LU R218, [R1+0x5d8] ;  /* 0x0005d80001da7983 */ /* 0x000ee20000300800 */
[----:B--2---:R-:W-:-:S03]  /*96b90*/  IMAD.MOV.U32 R219, RZ, RZ, R112 ;  /* 0x000000ffffdb7224 */ /* 0x004fc600078e0070 */
        /* <DEDUP_REMOVED lines=49> */
[----:B------:R-:W5:Y:S02]  /*96eb0*/  LDL.LU R248, [R1+0x830] ;  /* 0x0008300001f87983 */ /* 0x000f640000300800 */
[----:B------:R-:W5:Y:S02]  /*96ec0*/  LDL.LU R249, [R1+0x834] ;  /* 0x0008340001f97983 */ /* 0x000f640000300800 */
[----:B------:R-:W5:Y:S01]  /*96ed0*/  LDL.LU R250, [R1+0x838] ;  /* 0x0008380001fa7983 */ /* 0x000f620000300800 */
[----:B------:R-:W5:Y:S01]  /*96ee0*/  LDL.LU R251, [R1+0x83c] ;  /* 0x00083c0001fb7983 */ /* 0x000f620000300800 */
[----:B------:R-:W-:-:S02]  /*96ef0*/  IMAD.MOV.U32 R56, RZ, RZ, R113 ;  /* 0x000000ffff387224 */ /* 0x000fc400078e0071 */
[----:B------:R-:W5:Y:S02]  /*96f00*/  LDL.LU R113, [R1+0x4acc] ;  /* 0x004acc0001717983 */ /* 0x000f640000300800 */
[----:B------:R-:W-:Y:S02]  /*96f10*/  IMAD.MOV.U32 R57, RZ, RZ, R116 ;  /* 0x000000ffff397224 */ /* 0x000fe400078e0074 */
[----:B----4-:R-:W-:Y:S01]  /*96f20*/  IMAD.MOV.U32 R58, RZ, RZ, R117 ;  /* 0x000000ffff3a7224 */ /* 0x010fe200078e0075 */
[----:B------:R-:W4:Y:S01]  /*96f30*/  LDL.LU R116, [R1+0x4ac8] ;  /* 0x004ac80001747983 */ /* 0x000f220000300800 */
[----:B------:R-:W4:Y:S02]  /*96f40*/  LDL.LU R117, [R1+0x4ac4] ;  /* 0x004ac40001757983 */ /* 0x000f240000300800 */
[----:B------:R-:W-:Y:S02]  /*96f50*/  IMAD.MOV.U32 R59, RZ, RZ, R136 ;  /* 0x000000ffff3b7224 */ /* 0x000fe400078e0088 */
[----:B------:R-:W-:Y:S01]  /*96f60*/  IMAD.MOV.U32 R52, RZ, RZ, R137 ;  /* 0x000000ffff347224 */ /* 0x000fe200078e0089 */
[----:B------:R-:W4:Y:S01]  /*96f70*/  LDL.LU R136, [R1+0x4ac0] ;  /* 0x004ac00001887983 */ /* 0x000f220000300800 */
[----:B------:R-:W4:Y:S01]  /*96f80*/  LDL.LU R137, [R1+0x4abc] ;  /* 0x004abc0001897983 */ /* 0x000f220000300800 */
[----:B------:R-:W-:Y:S01]  /*96f90*/  MOV R53, R41 ;  /* 0x0000002900357202 */ /* 0x000fe20000000f00 */
        /* <DEDUP_REMOVED lines=21> */
[C---:B--2---:R-:W-:Y:S08]  /*970f0*/  HMMA.1688.F32.TF32 R24, R72.reuse, R98, R24 ;  /* 0x000000624818723c */ /* 0x044ff00000081018 */
[C---:B---3--:R-:W-:Y:S08]  /*97100*/  HMMA.1688.F32.TF32 R32, R72.reuse, R94, R32 ;  /* 0x0000005e4820723c */ /* 0x048ff00000081020 */
[C---:B------:R-:W-:Y:S08]  /*97110*/  HMMA.1688.F32.TF32 R76, R72.reuse, R102, R76 ;  /* 0x00000066484c723c */ /* 0x040ff0000008104c */
[C---:B------:R-:W-:Y:S08]  /*97120*/  HMMA.1688.F32.TF32 R240, R72.reuse, R106, R240 ;  /* 0x0000006a48f0723c */ /* 0x040ff000000810f0 */
[C---:B------:R-:W-:Y:S08]  /*97130*/  HMMA.1688.F32.TF32 R232, R72.reuse, R110, R232 ;  /* 0x0000006e48e8723c */ /* 0x040ff000000810e8 */
[C---:B------:R-:W-:Y:S08]  /*97140*/  HMMA.1688.F32.TF32 R204, R72.reuse, R114, R204 ;  /* 0x0000007248cc723c */ /* 0x040ff000000810cc */
[C---:B------:R-:W-:Y:S01]  /*97150*/  HMMA.1688.F32.TF32 R196, R72.reuse, R118, R196 ;  /* 0x0000007648c4723c */ /* 0x040fe200000810c4 */
        /* <DEDUP_REMOVED lines=14> */
[----:B-1----:R-:W2:Y:S01]  /*97240*/  LDL.LU.64 R242, [R1+0x4a68] ;  /* 0x004a680001f27983 */ /* 0x002ea20000300a00 */
[----:B------:R-:W2:Y:S02]  /*97250*/  LDL.LU.64 R240, [R1+0x4a60] ;  /* 0x004a600001f07983 */ /* 0x000ea40000300a00 */
[----:B------:R-:W-:Y:S02]  /*97260*/  STL.64 [R1+0x9a0], R232 ;  /* 0x0009a0e801007387 */ /* 0x000fe40000100a00 */
[----:B------:R1:W-:Y:S02]  /*97270*/  STL.64 [R1+0x9a8], R234 ;  /* 0x0009a8ea01007387 */ /* 0x0003e40000100a00 */
[----:B-1----:R-:W2:Y:S01]  /*97280*/  LDL.LU.64 R234, [R1+0x4a58] ;  /* 0x004a580001ea7983 */ /* 0x002ea20000300a00 */
[----:B------:R-:W2:Y:S02]  /*97290*/  LDL.LU.64 R232, [R1+0x4a50] ;  /* 0x004a500001e87983 */ /* 0x000ea40000300a00 */
[----:B------:R-:W-:Y:S02]  /*972a0*/  STL.64 [R1+0x9b0], R204 ;  /* 0x0009b0cc01007387 */ /* 0x000fe40000100a00 */
[----:B------:R1:W-:Y:S02]  /*972b0*/  STL.64 [R1+0x9b8], R206 ;  /* 0x0009b8ce01007387 */ /* 0x0003e40000100a00 */
[----:B-1----:R-:W4:Y:S01]  /*972c0*/  LDL.LU.64 R206, [R1+0x4a48] ;  /* 0x004a480001ce7983 */ /* 0x002f220000300a00 */
[----:B------:R-:W4:Y:S02]  /*972d0*/  LDL.LU.64 R204, [R1+0x4a40] ;  /* 0x004a400001cc7983 */ /* 0x000f240000300a00 */
[----:B------:R-:W-:Y:S02]  /*972e0*/  STL.64 [R1+0x9c0], R196 ;  /* 0x0009c0c401007387 */ /* 0x000fe40000100a00 */
[----:B------:R1:W-:Y:S02]  /*972f0*/  STL.64 [R1+0x9c8], R198 ;  /* 0x0009c8c601007387 */ /* 0x0003e40000100a00 */
[----:B-1----:R-:W4:Y:S01]  /*97300*/  LDL.LU.64 R198, [R1+0x4a38] ;  /* 0x004a380001c67983 */ /* 0x002f220000300a00 */
[----:B------:R-:W4:Y:S01]  /*97310*/  LDL.LU.64 R196, [R1+0x4a30] ;  /* 0x004a300001c47983 */ /* 0x000f220000300a00 */
[C---:B------:R-:W-:Y:S11]  /*97320*/  HMMA.1688.F32.TF32 R68, R72.reuse, R122, R68 ;  /* 0x0000007a4844723c */ /* 0x040ff60000081044 */
[----:B------:R-:W-:Y:S11]  /*97330*/  @!UPT UIADD3 URZ, URZ, URZ, URZ ;  /* 0x0000003f3f3ff290 */ /* 0x000ff6000fffe03f */
[----:B------:R-:W-:Y:S01]  /*97340*/  @!UPT UIADD3 URZ, URZ, URZ, URZ ;  /* 0x0000003f3f3ff290 */ /* 0x000fe2000fffe03f */
[----:B------:R-:W-:Y:S01]  /*97350*/  STL.64 [R1+0xa20], R68 ;  /* 0x000a204401007387 */ /* 0x000fe20000100a00 */
[----:B------:R1:W-:Y:S02]  /*97360*/  STL.64 [R1+0xa28], R70 ;  /* 0x000a284601007387 */ /* 0x0003e40000100a00 */
[C---:B-1----:R-:W-:Y:S08]  /*97370*/  HMMA.1688.F32.TF32 R68, R72.reuse, R126, R16 ;  /* 0x0000007e4844723c */ /* 0x042ff00000081010 */
[C---:B------:R-:W-:Y:S08]  /*97380*/  HMMA.1688.F32.TF32 R16, R72.reuse, R130, R224 ;  /* 0x000000824810723c */ /* 0x040ff000000810e0 */
[C---:B-----5:R-:W-:Y:S07]  /*97390*/  HMMA.1688.F32.TF32 R224, R72.reuse, R134, R248 ;  /* 0x0000008648e0723c */ /* 0x060fee00000810f8 */
        /* <DEDUP_REMOVED lines=19> */
[C---:B------:R-:W-:Y:S08]  /*974d0*/  HMMA.1688.F32.TF32 R28, R72.reuse, R158, R236 ;  /* 0x0000009e481c723c */ /* 0x040ff000000810ec */
[C---:B-----5:R-:W-:Y:S08]  /*974e0*/  HMMA.1688.F32.TF32 R8, R72.reuse, R162, R200 ;  /* 0x000000a24808723c */ /* 0x060ff000000810c8 */
[C---:B------:R-:W-:Y:S01]  /*974f0*/  HMMA.1688.F32.TF32 R20, R72.reuse, R170, R20 ;  /* 0x000000aa4814723c */ /* 0x040fe20000081014 */
[----:B------:R-:W-:Y:S01]  /*97500*/  STL.64 [R1+0x1ad0], R16 ;  /* 0x001ad01001007387 */ /* 0x000fe20000100a00 */
[----:B------:R1:W-:Y:S05]  /*97510*/  STL.64 [R1+0x1ad8], R18 ;  /* 0x001ad81201007387 */ /* 0x0003ea0000100a00 */
[----:B------:R-:W-:Y:S02]  /*97520*/  STL.64 [R1+0x1b90], R28 ;  /* 0x001b901c01007387 */ /* 0x000fe40000100a00 */
[----:B------:R-:W-:Y:S06]  /*97530*/  STL.64 [R1+0x1b98], R30 ;  /* 0x001b981e01007387 */ /* 0x000fec0000100a00 */
[----:B------:R-:W-:Y:S01]  /*97540*/  STL.64 [R1+0x22e0], R8 ;  /* 0x0022e00801007387 */ /* 0x000fe20000100a00 */
        /* <DEDUP_REMOVED lines=12> */
[C---:B------:R-:W-:Y:S07]  /*97610*/  HMMA.1688.F32.TF32 R8, R72.reuse, R186, R12 ;  /* 0x000000ba4808723c */ /* 0x040fee000008100c */
[----:B------:R-:W-:Y:S01]  /*97620*/  STL.64 [R1+0x25d0], R16 ;  /* 0x0025d01001007387 */ /* 0x000fe20000100a00 */
[----:B------:R1:W-:Y:S07]  /*97630*/  STL.64 [R1+0x25d8], R18 ;  /* 0x0025d81201007387 */ /* 0x0003ee0000100a00 */
[----:B------:R-:W-:Y:S02]  /*97640*/  STL.64 [R1+0x2770], R20 ;  /* 0x0027701401007387 */ /* 0x000fe40000100a00 */
[----:B------:R-:W-:Y:S06]  /*97650*/  STL.64 [R1+0x2778], R22 ;  /* 0x0027781601007387 */ /* 0x000fec0000100a00 */
[----:B------:R-:W-:Y:S01]  /*97660*/  STL.64 [R1+0x27e0], R8 ;  /* 0x0027e00801007387 */ /* 0x000fe20000100a00 */
[----:B------:R2:W-:Y:S01]  /*97670*/  STL.64 [R1+0x27e8], R10 ;  /* 0x0027e80a01007387 */ /* 0x0005e20000100a00 */
[C---:B-1----:R-:W-:Y:S11]  /*97680*/  HMMA.1688.F32.TF32 R16, R72.reuse, R190, R220 ;  /* 0x000000be4810723c */ /* 0x042ff600000810dc */
[----:B------:R-:W-:Y:S11]  /*97690*/  @!UPT UIADD3 URZ, URZ, URZ, URZ ;  /* 0x0000003f3f3ff290 */ /* 0x000ff6000fffe03f */
[----:B------:R-:W-:Y:S01]  /*976a0*/  @!UPT UIADD3 URZ, URZ, URZ, URZ ;  /* 0x0000003f3f3ff290 */ /* 0x000fe2000fffe03f */
[----:B------:R-:W-:Y:S01]  /*976b0*/  STL.64 [R1+0x2850], R16 ;  /* 0x0028501001007387 */ /* 0x000fe20000100a00 */
[----:B------:R3:W-:Y:S01]  /*976c0*/  STL.64 [R1+0x2858], R18 ;  /* 0x0028581201007387 */ /* 0x0007e20000100a00 */
        /* <DEDUP_REMOVED lines=10> */
[C---:B--2---:R-:W-:Y:S08]  /*97770*/  HMMA.1688.F32.TF32 R8, R76.reuse, R62, R4 ;  /* 0x0000003e4c08723c */ /* 0x044ff00000081004 */
[----:B------:R-:W-:Y:S01]  /*97780*/  HMMA.1688.F32.TF32 R4, R76, R82, R212 ;  /* 0x000000524c04723c */ /* 0x000fe200000810d4 */
[----:B------:R-:W-:Y:S01]  /*97790*/  STL.64 [R1+0x29e0], R16 ;  /* 0x0029e01001007387 */ /* 0x000fe20000100a00 */
[----:B------:R-:W-:Y:S02]  /*977a0*/  STL.64 [R1+0x29e8], R18 ;  /* 0x0029e81201007387 */ /* 0x000fe40000100a00 */
[----:B------:R-:W-:-:S02]  /*977b0*/  IMAD.MOV.U32 R44, RZ, RZ, R129 ;  /* 0x000000ffff2c7224 */ /* 0x000fc400078e0081 */
[----:B------:R-:W-:Y:S02]  /*977c0*/  IMAD.MOV.U32 R45, RZ, RZ, R2 ;  /* 0x000000ffff2d7224 */ /* 0x000fe400078e0002 */
[----:B------:R-:W-:Y:S02]  /*977d0*/  IMAD.MOV.U32 R48, RZ, RZ, R252 ;  /* 0x000000ffff307224 */ /* 0x000fe400078e00fc */
[----:B------:R-:W-:Y:S02]  /*977e0*/  IMAD.MOV.U32 R49, RZ, RZ, R120 ;  /* 0x000000ffff317224 */ /* 0x000fe400078e0078 */
[----:B------:R-:W-:Y:S01]  /*977f0*/  IMAD.MOV.U32 R20, RZ, RZ, R121 ;  /* 0x000000ffff147224 */ /* 0x000fe200078e0079 */
[----:B------:R-:W-:Y:S01]  /*97800*/  MOV R21, R124 ;  /* 0x0000007c00157202 */ /* 0x000fe20000000f00 */
[----:B------:R-:W-:Y:S01]  /*97810*/  STL.64 [R1+0x860], R12 ;  /* 0x0008600c01007387 */ /* 0x000fe20000100a00 */
[----:B------:R-:W-:Y:S02]  /*97820*/  STL.64 [R1+0x868], R14 ;  /* 0x0008680e01007387 */ /* 0x000fe40000100a00 */
[----:B------:R1:W-:Y:S02]  /*97830*/  STL.64 [R1+0x850], R8 ;  /* 0x0008500801007387 */ /* 0x0003e40000100a00 */
[----:B------:R2:W-:Y:S01]  /*97840*/  STL.64 [R1+0x858], R10 ;  /* 0x0008580a01007387 */ /* 0x0005e20000100a00 */
[----:B------:R-:W2:Y:S03]  /*97850*/  LDL.LU R129, [R1+0x4a28] ;  /* 0x004a280001817983 */ /* 0x000ea60000300800 */
[----:B------:R3:W-:Y:S02]  /*97860*/  STL.64 [R1+0x840], R4 ;  /* 0x0008400401007387 */ /* 0x0007e40000100a00 */
[----:B------:R4:W-:Y:S02]  /*97870*/  STL.64 [R1+0x848], R6 ;  /* 0x0008480601007387 */ /* 0x0009e40000100a00 */
[----:B------:R-:W1:Y:S01]  /*97880*/  LDL.LU R2, [R1+0x4a24] ;  /* 0x004a240001027983 */ /* 0x000e620000300800 */
[----:B------:R-:W5:Y:S01]  /*97890*/  LDL.LU R252, [R1+0x4a20] ;  /* 0x004a200001fc7983 */ /* 0x000f620000300800 */
        /* <DEDUP_REMOVED lines=9> */
[----:B------:R-:W3:Y:S01]  /*97930*/  LDL.LU R61, [R1+0x4a08] ;  /* 0x004a0800013d7983 */ /* 0x000ee20000300800 */
[----:B------:R-:W4:Y:S02]  /*97940*/  LDL.LU R41, [R1+0x4a04] ;  /* 0x004a040001297983 */ /* 0x000f240000300800 */
[----:B------:R-:W-:-:S02]  /*97950*/  IMAD.MOV.U32 R216, RZ, RZ, R40 ;  /* 0x000000ffffd87224 */ /* 0x000fc400078e0028 */
[----:B------:R-:W4:Y:S01]  /*97960*/  LDL.LU R40, [R1+0x4a00] ;  /* 0x004a000001287983 */ /* 0x000f220000300800 */
[----:B------:R-:W-:Y:S02]  /*97970*/  IMAD.MOV.U32 R217, RZ, RZ, R3 ;  /* 0x000000ffffd97224 */ /* 0x000fe400078e0003 */
[----:B------:R-:W4:Y:S01]  /*97980*/  LDL.LU R3, [R1+0x49fc] ;  /* 0x0049fc0001037983 */ /* 0x000f220000300800 */
[----:B-1----:R-:W-:Y:S01]  /*97990*/  MOV R9, R2 ;  /* 0x0000000200097202 */ /* 0x002fe20000000f00 */
[----:B-----5:R-:W-:Y:S02]  /*979a0*/  IMAD.MOV.U32 R8, RZ, RZ, R252 ;  /* 0x000000ffff087224 */ /* 0x020fe400078e00fc */
[----:B------:R-:W5:Y:S01]  /*979b0*/  LDL.LU R252, [R1+0x49f8] ;  /* 0x0049f80001fc7983 */ /* 0x000f620000300800 */
[----:B------:R-:W5:Y:S02]  /*979c0*/  LDL.LU R2, [R1+0x49f4] ;  /* 0x0049f40001027983 */ /* 0x000f640000300800 */
[----:B--2---:R-:W-:-:S02]  /*979d0*/  IMAD.MOV.U32 R251, RZ, RZ, R60 ;  /* 0x000000fffffb7224 */ /* 0x004fc400078e003c */
[----:B---3--:R-:W-:Y:S02]  /*979e0*/  IMAD.MOV.U32 R250, RZ, RZ, R61 ;  /* 0x000000fffffa7224 */ /* 0x008fe400078e003d */
[----:B----4-:R-:W-:Y:S02]  /*979f0*/  IMAD.MOV.U32 R249, RZ, RZ, R41 ;  /* 0x000000fffff97224 */ /* 0x010fe400078e0029 */
[----:B------:R-:W-:Y:S02]  /*97a00*/  IMAD.MOV.U32 R248, RZ, RZ, R40 ;  /* 0x000000fffff87224 */ /* 0x000fe400078e0028 */
[----:B------:R-:W2:Y:S01]  /*97a10*/  LDL.LU R40, [R1+0x49f0] ;  /* 0x0049f00001287983 */ /* 0x000ea20000300800 */
[----:B------:R-:W3:Y:S02]  /*97a20*/  LDL.LU R41, [R1+0x49ec] ;  /* 0x0049ec0001297983 */ /* 0x000ee40000300800 */
[----:B------:R-:W4:Y:S02]  /*97a30*/  LDL.LU R61, [R1+0x49e8] ;  /* 0x0049e800013d7983 */ /* 0x000f240000300800 */
[----:B------:R-:W3:Y:S02]  /*97a40*/  LDL.LU R60, [R1+0x49e4] ;  /* 0x0049e400013c7983 */ /* 0x000ee40000300800 */
[----:B------:R-:W-:-:S02]  /*97a50*/  IMAD.MOV.U32 R227, RZ, RZ, R3 ;  /* 0x000000ffffe37224 */ /* 0x000fc400078e0003 */
[----:B-----5:R-:W-:Y:S02]  /*97a60*/  IMAD.MOV.U32 R225, RZ, RZ, R252 ;  /* 0x000000ffffe17224 */ /* 0x020fe400078e00fc */
[----:B------:R-:W-:Y:S02]  /*97a70*/  IMAD.MOV.U32 R224, RZ, RZ, R2 ;  /* 0x000000ffffe07224 */ /* 0x000fe400078e0002 */
[----:B------:R-:W5:Y:S01]  /*97a80*/  LDL.LU R2, [R1+0x49e0] ;  /* 0x0049e00001027983 */ /* 0x000f620000300800 */
[----:B------:R-:W5:Y:S02]  /*97a90*/  LDL.LU R252, [R1+0x49dc] ;  /* 0x0049dc0001fc7983 */ /* 0x000f640000300800 */
[----:B--2---:R-:W-:Y:S02]  /*97aa0*/  IMAD.MOV.U32 R226, RZ, RZ, R40 ;  /* 0x000000ffffe27224 */ /* 0x004fe400078e0028 */
[----:B------:R-:W2:Y:S01]  /*97ab0*/  LDL.LU R40, [R1+0x49d8] ;  /* 0x0049d80001287983 */ /* 0x000ea20000300800 */
[----:B------:R-:W2:Y:S02]  /*97ac0*/  LDL.LU R3, [R1+0x49d4] ;  /* 0x0049d40001037983 */ /* 0x000ea40000300800 */
[----:B----4-:R-:W-:Y:S01]  /*97ad0*/  IMAD.MOV.U32 R16, RZ, RZ, R61 ;  /* 0x000000ffff107224 */ /* 0x010fe200078e003d */
[----:B---3--:R-:W-:Y:S01]  /*97ae0*/  MOV R17, R60 ;  /* 0x0000003c00117202 */ /* 0x008fe20000000f00 */
[----:B------:R-:W3:Y:S01]  /*97af0*/  LDL.LU R61, [R1+0x49d0] ;  /* 0x0049d000013d7983 */ /* 0x000ee20000300800 */
[----:B------:R-:W4:Y:S02]  /*97b00*/  LDL.LU R60, [R1+0x49cc] ;  /* 0x0049cc00013c7983 */ /* 0x000f240000300800 */
[----:B------:R-:W-:-:S02]  /*97b10*/  IMAD.MOV.U32 R19, RZ, RZ, R41 ;  /* 0x000000ffff137224 */ /* 0x000fc400078e0029 */
[----:B-----5:R-:W-:Y:S02]  /*97b20*/  IMAD.MOV.U32 R18, RZ, RZ, R2 ;  /* 0x000000ffff127224 */ /* 0x020fe400078e0002 */
[----:B------:R-:W5:Y:S01]  /*97b30*/  LDL.LU R2, [R1+0x49c8] ;  /* 0x0049c80001027983 */ /* 0x000f620000300800 */
[----:B------:R-:W5:Y:S02]  /*97b40*/  LDL.LU R41, [R1+0x49c4] ;  /* 0x0049c40001297983 */ /* 0x000f640000300800 */
[----:B--2---:R-:W-:Y:S02]  /*97b50*/  IMAD.MOV.U32 R196, RZ, RZ, R40 ;  /* 0x000000ffffc47224 */ /* 0x004fe400078e0028 */
[----:B------:R-:W2:Y:S01]  /*97b60*/  LDL.LU R40, [R1+0x49c0] ;  /* 0x0049c00001287983 */ /* 0x000ea20000300800 */
[----:B------:R-:W2:Y:S02]  /*97b70*/  LDL.LU R197, [R1+0x1694] ;  /* 0x0016940001c57983 */ /* 0x000ea40000300800 */
[----:B---3--:R-:W-:-:S02]  /*97b80*/  IMAD.MOV.U32 R198, RZ, RZ, R61 ;  /* 0x000000ffffc67224 */ /* 0x008fc400078e003d */
[----:B----4-:R-:W-:Y:S01]  /*97b90*/  IMAD.MOV.U32 R199, RZ, RZ, R60 ;  /* 0x000000ffffc77224 */ /* 0x010fe200078e003c */
[----:B------:R-:W3:Y:S01]  /*97ba0*/  LDL.LU R61, [R1+0x49bc] ;  /* 0x0049bc00013d7983 */ /* 0x000ee20000300800 */
[----:B------:R-:W4:Y:S02]  /*97bb0*/  LDL.LU R60, [R1+0x49b8] ;  /* 0x0049b800013c7983 */ /* 0x000f240000300800 */
[----:B------:R-:W4:Y:S02]  /*97bc0*/  LDL.LU R232, [R1+0x1f90] ;  /* 0x001f900001e87983 */ /* 0x000f240000300800 */
[----:B-----5:R-:W-:Y:S02]  /*97bd0*/  IMAD.MOV.U32 R233, RZ, RZ, R41 ;  /* 0x000000ffffe97224 */ /* 0x020fe400078e0029 */
[----:B------:R-:W5:Y:S01]  /*97be0*/  LDL.LU R41, [R1+0x49b4] ;  /* 0x0049b40001297983 */ /* 0x000f620000300800 */
[----:B--2---:R-:W-:-:S03]  /*97bf0*/  IMAD.MOV.U32 R234, RZ, RZ, R40 ;  /* 0x000000ffffea7224 */ /* 0x004fc600078e0028 */
[----:B------:R-:W5:Y:S01]  /*97c00*/  LDL.LU R40, [R1+0x49b0] ;  /* 0x0049b00001287983 */ /* 0x000f620000300800 */
[----:B------:R-:W2:Y:S02]  /*97c10*/  LDL.LU R235, [R1+0x1f9c] ;  /* 0x001f9c0001eb7983 */ /* 0x000ea40000300800 */
[----:B---3--:R-:W-:Y:S02]  /*97c20*/  IMAD.MOV.U32 R24, RZ, RZ, R61 ;  /* 0x000000ffff187224 */ /* 0x008fe400078e003d */
[----:B----4-:R-:W-:Y:S01]  /*97c30*/  IMAD.MOV.U32 R25, RZ, RZ, R60 ;  /* 0x000000ffff197224 */ /* 0x010fe200078e003c */
[----:B------:R-:W3:Y:S01]  /*97c40*/  LDL.LU R61, [R1+0x49ac] ;  /* 0x0049ac00013d7983 */ /* 0x000ee20000300800 */
[----:B------:R-:W3:Y:S02]  /*97c50*/  LDL.LU R60, [R1+0x49a8] ;  /* 0x0049a800013c7983 */ /* 0x000ee40000300800 */
[----:B------:R-:W4:Y:S02]  /*97c60*/  LDL.LU R26, [R1+0x21a8] ;  /* 0x0021a800011a7983 */ /* 0x000f240000300800 */
[----:B------:R-:W4:Y:S01]  /*97c70*/  LDL.LU R27, [R1+0x21ac] ;  /* 0x0021ac00011b7983 */ /* 0x000f220000300800 */
[----:B------:R-:W5:Y:S01]  /*97c80*/  LDL.LU R42, [R1+0x24b8] ;  /* 0x0024b800012a7983 */ /* 0x000f620000300800 */
[----:B------:R-:W5:Y:S02]  /*97c90*/  LDL.LU R43, [R1+0x24bc] ;  /* 0x0024bc00012b7983 */ /* 0x000f640000300800 */
[----:B------:R-:W3:Y:S02]  /*97ca0*/  LDL.LU R62, [R1+0x25c8] ;  /* 0x0025c800013e7983 */ /* 0x000ee40000300800 */
[----:B------:R-:W3:Y:S01]  /*97cb0*/  LDL.LU R63, [R1+0x25cc] ;  /* 0x0025cc00013f7983 */ /* 0x000ee20000300800 */
[----:B------:R-:W2:Y:S01]  /*97cc0*/  LDL.LU R72, [R1+0x2370] ;  /* 0x0023700001487983 */ /* 0x000ea20000300800 */
[----:B------:R-:W2:Y:S02]  /*97cd0*/  LDL.LU R73, [R1+0x2374] ;  /* 0x0023740001497983 */ /* 0x000ea40000300800 */
[----:B------:R-:W2:Y:S02]  /*97ce0*/  LDL.LU R74, [R1+0x2378] ;  /* 0x00237800014a7983 */ /* 0x000ea40000300800 */
[----:B------:R-:W2:Y:S01]  /*97cf0*/  LDL.LU R75, [R1+0x237c] ;  /* 0x00237c00014b7983 */ /* 0x000ea20000300800 */
[----:B------:R-:W2:Y:S01]  /*97d00*/  LDL.LU R68, [R1+0x12a0] ;  /* 0x0012a00001447983 */ /* 0x000ea20000300800 */
[----:B------:R-:W-:-:S02]  /*97d10*/  IMAD.MOV.U32 R214, RZ, RZ, R81 ;  /* 0x000000ffffd67224 */ /* 0x000fc400078e0051 */
[----:B------:R-:W-:Y:S02]  /*97d20*/  IMAD.MOV.U32 R215, RZ, RZ, R80 ;  /* 0x000000ffffd77224 */ /* 0x000fe400078e0050 */
[----:B------:R-:W-:Y:S02]  /*97d30*/  IMAD.MOV.U32 R69, RZ, RZ, R2 ;  /* 0x000000ffff457224 */ /* 0x000fe400078e0002 */
[----:B------:R-:W-:Y:S01]  /*97d40*/  IMAD.MOV.U32 R70, RZ, RZ, R3 ;  /* 0x000000ffff467224 */ /* 0x000fe200078e0003 */
[----:B------:R-:W2:Y:S01]  /*97d50*/  LDL.LU R2, [R1+0x49a4] ;  /* 0x0049a40001027983 */ /* 0x000ea20000300800 */
[----:B------:R-:W2:Y:S01]  /*97d60*/  LDL.LU R3, [R1+0x49a0] ;  /* 0x0049a00001037983 */ /* 0x000ea20000300800 */
[----:B------:R-:W-:Y:S01]  /*97d70*/  MOV R71, R252 ;  /* 0x000000fc00477202 */ /* 0x000fe20000000f00 */
[----:B------:R-:W-:Y:S01]  /*97d80*/  HMMA.1688.F32.TF32 R16, R76, R114, R16 ;  /* 0x000000724c10723c */ /* 0x000fe20000081010 */
[----:B------:R-:W-:Y:S02]  /*97d90*/  IMAD.MOV.U32 R64, RZ, RZ, R125 ;  /* 0x000000ffff407224 */ /* 0x000fe400078e007d */
[----:B------:R-:W-:-:S02]  /*97da0*/  IMAD.MOV.U32 R65, RZ, RZ, R124 ;  /* 0x000000ffff417224 */ /* 0x000fc400078e007c */
[----:B------:R-:W-:Y:S02]  /*97db0*/  IMAD.MOV.U32 R66, RZ, RZ, R121 ;  /* 0x000000ffff427224 */ /* 0x000fe400078e0079 */
[----:B------:R-:W-:Y:S02]  /*97dc0*/  IMAD.MOV.U32 R67, RZ, RZ, R120 ;  /* 0x000000ffff437224 */ /* 0x000fe400078e0078 */
[----:B------:R-:W-:Y:S02]  /*97dd0*/  IMAD.MOV.U32 R10, RZ, RZ, R129 ;  /* 0x000000ffff0a7224 */ /* 0x000fe400078e0081 */
[----:B------:R-:W-:-:S07]  /*97de0*/  IMAD.MOV.U32 R11, RZ, RZ, R128 ;  /* 0x000000ffff0b7224 */ /* 0x000fce00078e0080 */
[----:B------:R-:W-:Y:S01]  /*97df0*/  HMMA.1688.F32.TF32 R8, R76, R130, R8 ;  /* 0x000000824c08723c */ /* 0x000fe20000081008 */
        /* <DEDUP_REMOVED lines=8> */
[----:B------:R-:W-:Y:S01]  /*97e80*/  IMAD.MOV.U32 R236, RZ, RZ, R145 ;  /* 0x000000ffffec7224 */ /* 0x000fe200078e0091 */
[----:B------:R-:W-:Y:S01]  /*97e90*/  MOV R237, R144 ;  /* 0x0000009000ed7202 */ /* 0x000fe20000000f00 */
[----:B------:R-:W-:Y:S02]  /*97ea0*/  IMAD.MOV.U32 R238, RZ, RZ, R141 ;  /* 0x000000ffffee7224 */ /* 0x000fe400078e008d */
[----:B------:R-:W-:Y:S02]  /*97eb0*/  IMAD.MOV.U32 R239, RZ, RZ, R140 ;  /* 0x000000ffffef7224 */ /* 0x000fe400078e008c */
[----:B------:R-:W-:-:S02]  /*97ec0*/  IMAD.MOV.U32 R202, RZ, RZ, R149 ;  /* 0x000000ffffca7224 */ /* 0x000fc400078e0095 */
        /* <DEDUP_REMOVED lines=30> */
[----:B------:R-:W-:Y:S01]  /*980b0*/  IMAD.MOV.U32 R47, RZ, RZ, R184 ;  /* 0x000000ffff2f7224 */ /* 0x000fe200078e00b8 */
[----:B------:R-:W-:Y:S01]  /*980c0*/  MOV R212, R85 ;  /* 0x0000005500d47202 */ /* 0x000fe20000000f00 */
[----:B------:R-:W-:Y:S01]  /*980d0*/  IMAD.MOV.U32 R213, RZ, RZ, R84 ;  /* 0x000000ffffd57224 */ /* 0x000fe200078e0054 */
[C---:B---3--:R-:W-:Y:S08]  /*980e0*/  HMMA.1688.F32.TF32 R80, R76.reuse, R86, R60 ;  /* 0x000000564c50723c */ /* 0x048ff0000008103c */
[C---:B-----5:R-:W-:Y:S08]  /*980f0*/  HMMA.1688.F32.TF32 R60, R76.reuse, R90, R40 ;  /* 0x0000005a4c3c723c */ /* 0x060ff00000081028 */
[C---:B--2---:R-:W-:Y:S08]  /*98100*/  HMMA.1688.F32.TF32 R40, R76.reuse, R94, R72 ;  /* 0x0000005e4c28723c */ /* 0x044ff00000081048 */
[C---:B----4-:R-:W-:Y:S01]  /*98110*/  HMMA.1688.F32.TF32 R24, R76.reuse, R98, R24 ;  /* 0x000000624c18723c */ /* 0x050fe20000081018 */
[----:B------:R-:W-:Y:S01]  /*98120*/  STL.64 [R1+0x830], R80 ;  /* 0x0008305001007387 */ /* 0x000fe20000100a00 */
[----:B------:R-:W-:Y:S05]  /*98130*/  STL.64 [R1+0x838], R82 ;  /* 0x0008385201007387 */ /* 0x000fea0000100a00 */
[----:B------:R-:W-:Y:S02]  /*98140*/  STL.64 [R1+0x820], R60 ;  /* 0x0008203c01007387 */ /* 0x000fe40000100a00 */
[----:B------:R1:W-:Y:S06]  /*98150*/  STL.64 [R1+0x828], R62 ;  /* 0x0008283e01007387 */ /* 0x0003ec0000100a00 */
[----:B------:R-:W-:Y:S01]  /*98160*/  STL.64 [R1+0x810], R40 ;  /* 0x0008102801007387 */ /* 0x000fe20000100a00 */
[----:B------:R2:W-:Y:S07]  /*98170*/  STL.64 [R1+0x818], R42 ;  /* 0x0008182a01007387 */ /* 0x0005ee0000100a00 */
[----:B------:R-:W-:Y:S02]  /*98180*/  STL.64 [R1+0x800], R24 ;  /* 0x0008001801007387 */ /* 0x000fe40000100a00 */
[----:B------:R3:W-:Y:S01]  /*98190*/  STL.64 [R1+0x808], R26 ;  /* 0x0008081a01007387 */ /* 0x0007e20000100a00 */
[C---:B-1----:R-:W-:Y:S08]  /*981a0*/  HMMA.1688.F32.TF32 R60, R76.reuse, R102, R232 ;  /* 0x000000664c3c723c */ /* 0x042ff000000810e8 */
[C---:B--2---:R-:W-:Y:S08]  /*981b0*/  HMMA.1688.F32.TF32 R40, R76.reuse, R106, R196 ;  /* 0x0000006a4c28723c */ /* 0x044ff000000810c4 */
[C---:B---3--:R-:W-:Y:S07]  /*981c0*/  HMMA.1688.F32.TF32 R24, R76.reuse, R110, R68 ;  /* 0x0000006e4c18723c */ /* 0x048fee0000081044 */
[----:B------:R-:W-:Y:S01]  /*981d0*/  STL.64 [R1+0x7f0], R60 ;  /* 0x0007f03c01007387 */ /* 0x000fe20000100a00 */
[----:B------:R-:W-:Y:S07]  /*981e0*/  STL.64 [R1+0x7f8], R62 ;  /* 0x0007f83e01007387 */ /* 0x000fee0000100a00 */
[----:B------:R-:W-:Y:S01]  /*981f0*/  STL.64 [R1+0x7e0], R40 ;  /* 0x0007e02801007387 */ /* 0x000fe20000100a00 */
[----:B------:R1:W-:Y:S07]  /*98200*/  STL.64 [R1+0x7e8], R42 ;  /* 0x0007e82a01007387 */ /* 0x0003ee0000100a00 */
[----:B------:R-:W-:Y:S01]  /*98210*/  STL.64 [R1+0x7d0], R24 ;  /* 0x0007d01801007387 */ /* 0x000fe20000100a00 */
[----:B------:R2:W-:Y:S02]  /*98220*/  STL.64 [R1+0x7d8], R26 ;  /* 0x0007d81a01007387 */ /* 0x0005e40000100a00 */
[----:B------:R-:W-:Y:S02]  /*98230*/  STL.64 [R1+0x7c0], R16 ;  /* 0x0007c01001007387 */ /* 0x000fe40000100a00 */
[----:B------:R3:W-:Y:S01]  /*98240*/  STL.64 [R1+0x7c8], R18 ;  /* 0x0007c81201007387 */ /* 0x0007e20000100a00 */
[C---:B-1----:R-:W-:Y:S08]  /*98250*/  HMMA.1688.F32.TF32 R40, R76.reuse, R118, R224 ;  /* 0x000000764c28723c */ /* 0x042ff000000810e0 */
[C---:B--2---:R-:W-:Y:S08]  /*98260*/  HMMA.1688.F32.TF32 R24, R76.reuse, R122, R248 ;  /* 0x0000007a4c18723c */ /* 0x044ff000000810f8 */
[C---:B---3--:R-:W-:Y:S07]  /*98270*/  HMMA.1688.F32.TF32 R16, R76.reuse, R126, R64 ;  /* 0x0000007e4c10723c */ /* 0x048fee0000081040 */
[----:B------:R-:W-:Y:S01]  /*98280*/  STL.64 [R1+0x7b0], R40 ;  /* 0x0007b02801007387 */ /* 0x000fe20000100a00 */
[----:B------:R-:W-:Y:S07]  /*98290*/  STL.64 [R1+0x7b8], R42 ;  /* 0x0007b82a01007387 */ /* 0x000fee0000100a00 */
[----:B------:R-:W-:Y:S02]  /*982a0*/  STL.64 [R1+0x7a0], R24 ;  /* 0x0007a01801007387 */ /* 0x000fe40000100a00 */
[----:B------:R1:W-:Y:S06]  /*982b0*/  STL.64 [R1+0x7a8], R26 ;  /* 0x0007a81a01007387 */ /* 0x0003ec0000100a00 */
        /* <DEDUP_REMOVED lines=8> */
[----:B------:R1:W-:Y:S02]  /*98340*/  STL.64 [R1+0x918], R26 ;  /* 0x0009181a01007387 */ /* 0x0003e40000100a00 */
[----:B------:R-:W2:Y:S05]  /*98350*/  LDL R80, [R1+0x2d64] ;  /* 0x002d640001507983 */ /* 0x000eaa0000100800 */
[----:B------:R-:W-:Y:S01]  /*98360*/  STL.64 [R1+0xa10], R16 ;  /* 0x000a101001007387 */ /* 0x000fe20000100a00 */
[----:B------:R3:W-:Y:S07]  /*98370*/  STL.64 [R1+0xa18], R18 ;  /* 0x000a181201007387 */ /* 0x0007ee0000100a00 */
[----:B------:R-:W-:Y:S02]  /*98380*/  STL.64 [R1+0xb10], R8 ;  /* 0x000b100801007387 */ /* 0x000fe40000100a00 */
[----:B------:R4:W-:Y:S01]  /*98390*/  STL.64 [R1+0xb18], R10 ;  /* 0x000b180a01007387 */ /* 0x0009e20000100a00 */
[C---:B-1----:R-:W-:Y:S08]  /*983a0*/  HMMA.1688.F32.TF32 R24, R76.reuse, R150, R200 ;  /* 0x000000964c18723c */ /* 0x042ff000000810c8 */
[C---:B---3--:R-:W-:Y:S08]  /*983b0*/  HMMA.1688.F32.TF32 R16, R76.reuse, R146, R236 ;  /* 0x000000924c10723c */ /* 0x048ff000000810ec */
[C---:B----4-:R-:W-:Y:S11]  /*983c0*/  HMMA.1688.F32.TF32 R8, R76.reuse, R154, R52 ;  /* 0x0000009a4c08723c */ /* 0x050ff60000081034 */
[----:B------:R-:W-:Y:S04]  /*983d0*/  @!UPT UIADD3 URZ, URZ, URZ, URZ ;  /* 0x0000003f3f3ff290 */ /* 0x000fe8000fffe03f */
[----:B------:R-:W-:Y:S01]  /*983e0*/  STL.64 [R1+0xbb0], R16 ;  /* 0x000bb01001007387 */ /* 0x000fe20000100a00 */
[----:B------:R1:W-:Y:S02]  /*983f0*/  STL.64 [R1+0xbb8], R18 ;  /* 0x000bb81201007387 */ /* 0x0003e40000100a00 */
[----:B------:R-:W-:Y:S02]  /*98400*/  STL.64 [R1+0xcc0], R24 ;  /* 0x000cc01801007387 */ /* 0x000fe40000100a00 */
[----:B------:R-:W-:Y:S01]  /*98410*/  STL.64 [R1+0xcc8], R26 ;  /* 0x000cc81a01007387 */ /* 0x000fe20000100a00 */
[C---:B-1----:R-:W-:Y:S01]  /*98420*/  HMMA.1688.F32.TF32 R16, R76.reuse, R158, R4 ;  /* 0x0000009e4c10723c */ /* 0x042fe20000081004 */
[----:B------:R-:W3:Y:S01]  /*98430*/  LDL.LU R4, [R1+0x11e0] ;  /* 0x0011e00001047983 */ /* 0x000ee20000300800 */
[----:B------:R-:W-:Y:S02]  /*98440*/  STL.64 [R1+0xcf0], R8 ;  /* 0x000cf00801007387 */ /* 0x000fe40000100a00 */
[----:B------:R1:W-:Y:S04]  /*98450*/  STL.64 [R1+0xcf8], R10 ;  /* 0x000cf80a01007387 */ /* 0x0003e80000100a00 */
[C---:B-1----:R-:W-:Y:S08]  /*98460*/  HMMA.1688.F32.TF32 R8, R76.reuse, R162, R20 ;  /* 0x000000a24c08723c */ /* 0x042ff00000081014 */
[C---:B------:R-:W-:Y:S07]  /*98470*/  HMMA.1688.F32.TF32 R20, R76.reuse, R166, R228 ;  /* 0x000000a64c14723c */ /* 0x040fee00000810e4 */
[----:B------:R-:W-:Y:S01]  /*98480*/  STL.64 [R1+0xed0], R16 ;  /* 0x000ed01001007387 */ /* 0x000fe20000100a00 */
[----:B------:R-:W-:Y:S02]  /*98490*/  STL.64 [R1+0xed8], R18 ;  /* 0x000ed81201007387 */ /* 0x000fe40000100a00 */
[----:B------:R-:W4:Y:S05]  /*984a0*/  LDL.LU R6, [R1+0x366c] ;  /* 0x00366c0001067983 */ /* 0x000f2a0000300800 */
[----:B------:R-:W-:Y:S01]  /*984b0*/  STL.64 [R1+0xfa0], R8 ;  /* 0x000fa00801007387 */ /* 0x000fe20000100a00 */
[----:B------:R1:W-:Y:S02]  /*984c0*/  STL.64 [R1+0xfa8], R10 ;  /* 0x000fa80a01007387 */ /* 0x0003e40000100a00 */
[C---:B-1----:R-:W-:Y:S05]  /*984d0*/  HMMA.1688.F32.TF32 R8, R76.reuse, R170, R244 ;  /* 0x000000aa4c08723c */ /* 0x042fea00000810f4 */
[----:B------:R-:W-:Y:S03]  /*984e0*/  STL.64 [R1+0x1030], R20 ;  /* 0x0010301401007387 */ /* 0x000fe60000100a00 */
[C---:B------:R-:W-:Y:S01]  /*984f0*/  HMMA.1688.F32.TF32 R16, R76.reuse, R174, R48 ;  /* 0x000000ae4c10723c */ /* 0x040fe20000081030 */
[----:B------:R-:W-:Y:S02]  /*98500*/  STL.64 [R1+0x1038], R22 ;  /* 0x0010381601007387 */ /* 0x000fe40000100a00 */
[----:B------:R-:W4:Y:S11]  /*98510*/  LDL.LU R7, [R1+0x3668] ;  /* 0x0036680001077983 */ /* 0x000f360000300800 */
[----:B------:R-:W-:Y:S01]  /*98520*/  @!UPT UIADD3 URZ, URZ, URZ, URZ ;  /* 0x0000003f3f3ff290 */ /* 0x000fe2000fffe03f */
[----:B------:R-:W-:Y:S01]  /*98530*/  STL.64 [R1+0x16a0], R8 ;  /* 0x0016a00801007387 */ /* 0x000fe20000100a00 */
[----:B------:R1:W-:Y:S02]  /*98540*/  STL.64 [R1+0x16a8], R10 ;  /* 0x0016a80a01007387 */ /* 0x0003e40000100a00 */
[C---:B-1----:R-:W-:Y:S05]  /*98550*/  HMMA.1688.F32.TF32 R8, R76.reuse, R178, R12 ;  /* 0x000000b24c08723c */ /* 0x042fea000008100c */
[----:B------:R-:W-:Y:S01]  /*98560*/  STL.64 [R1+0x20e0], R16 ;  /* 0x0020e01001007387 */ /* 0x000fe20000100a00 */
[----:B------:R1:W-:Y:S02]  /*98570*/  STL.64 [R1+0x20e8], R18 ;  /* 0x0020e81201007387 */ /* 0x0003e40000100a00 */
[C---:B------:R-:W-:Y:S08]  /*98580*/  HMMA.1688.F32.TF32 R12, R76.reuse, R186, R44 ;  /* 0x000000ba4c0c723c */ /* 0x040ff0000008102c */
[C---:B-1----:R-:W-:Y:S07]  /*98590*/  HMMA.1688.F32.TF32 R16, R76.reuse, R182, R220 ;  /* 0x000000b64c10723c */ /* 0x042fee00000810dc */
[----:B------:R-:W-:Y:S01]  /*985a0*/  STL.64 [R1+0x2370], R8 ;  /* 0x0023700801007387 */ /* 0x000fe20000100a00 */
[----:B------:R1:W-:Y:S02]  /*985b0*/  STL.64 [R1+0x2378], R10 ;  /* 0x0023780a01007387 */ /* 0x0003e40000100a00 */
[C---:B-1----:R-:W-:Y:S11]  /*985c0*/  HMMA.1688.F32.TF32 R8, R76.reuse, R190, R212 ;  /* 0x000000be4c08723c */ /* 0x042ff600000810d4 */
[----:B------:R-:W-:Y:S02]  /*985d0*/  @!UPT UIADD3 URZ, URZ, URZ, URZ ;  /* 0x0000003f3f3ff290 */ /* 0x000fe4000fffe03f */
[----:B------:R-:W-:Y:S01]  /*985e0*/  STL.64 [R1+0x24b0], R16 ;  /* 0x0024b01001007387 */ /* 0x000fe20000100a00 */
[----:B------:R1:W-:Y:S02]  /*985f0*/  STL.64 [R1+0x24b8], R18 ;  /* 0x0024b81201007387 */ /* 0x0003e40000100a00 */
[----:B------:R-:W-:Y:S02]  /*98600*/  STL.64 [R1+0x25a0], R12 ;  /* 0x0025a00c01007387 */ /* 0x000fe40000100a00 */
[----:B------:R1:W-:Y:S02]  /*98610*/  STL.64 [R1+0x25a8], R14 ;  /* 0x0025a80e01007387 */ /* 0x0003e40000100a00 */
[C---:B-1----:R-:W-:Y:S08]  /*98620*/  HMMA.1688.F32.TF32 R16, R76.reuse, R194, R204 ;  /* 0x000000c24c10723c */ /* 0x042ff000000810cc */
[C---:B------:R-:W-:Y:S01]  /*98630*/  HMMA.1688.F32.TF32 R12, R76.reuse, R210, R240 ;  /* 0x000000d24c0c723c */ /* 0x040fe200000810f0 */
[----:B------:R-:W-:Y:S01]  /*98640*/  STL.64 [R1+0x25c0], R8 ;  /* 0x0025c00801007387 */ /* 0x000fe20000100a00 */
[----:B------:R1:W-:Y:S06]  /*98650*/  STL.64 [R1+0x25c8], R10 ;  /* 0x0025c80a01007387 */ /* 0x0003ec0000100a00 */
[----:B-1----:R-:W-:Y:S07]  /*98660*/  HMMA.1688.F32.TF32 R8, R76, R38, R32 ;  /* 0x000000264c08723c */ /* 0x002fee0000081020 */
[----:B------:R-:W-:Y:S01]  /*98670*/  STL.64 [R1+0x2630], R16 ;  /* 0x0026301001007387 */ /* 0x000fe20000100a00 */
[----:B------:R1:W-:Y:S07]  /*98680*/  STL.64 [R1+0x2638], R18 ;  /* 0x0026381201007387 */ /* 0x0003ee0000100a00 */
[----:B------:R-:W-:Y:S02]  /*98690*/  STL.64 [R1+0x2640], R12 ;  /* 0x0026400c01007387 */ /* 0x000fe40000100a00 */
[----:B------:R1:W-:Y:S06]  /*986a0*/  STL.64 [R1+0x2648], R14 ;  /* 0x0026480e01007387 */ /* 0x0003ec0000100a00 */
[----:B------:R-:W-:Y:S01]  /*986b0*/  STL.64 [R1+0x26b0], R8 ;  /* 0x0026b00801007387 */ /* 0x000fe20000100a00 */
[----:B------:R1:W-:Y:S02]  /*986c0*/  STL.64 [R1+0x26b8], R10 ;  /* 0x0026b80a01007387 */ /* 0x0003e40000100a00 */
[----:B-1----:R-:W5:Y:S02]  /*986d0*/  LDL.LU R19, [R1+0x3674] ;  /* 0x0036740001137983 */ /* 0x002f640000300800 */
[----:B------:R-:W5:Y:S01]  /*986e0*/  LDL.LU R17, [R1+0x367c] ;  /* 0x00367c0001117983 */ /* 0x000f620000300800 */
[----:B------:R-:W5:Y:S01]  /*986f0*/  LDL.LU R20, [R1+0x3670] ;  /* 0x0036700001147983 */ /* 0x000f620000300800 */
[----:B------:R-:W5:Y:S02]  /*98700*/  LDL.LU R18, [R1+0x3678] ;  /* 0x0036780001127983 */ /* 0x000f640000300800 */
[----:B------:R-:W5:Y:S02]  /*98710*/  LDL.LU R16, [R1+0x3680] ;  /* 0x0036800001107983 */ /* 0x000f640000300800 */
[----:B------:R-:W5:Y:S01]  /*98720*/  LDL.LU R15, [R1+0x3684] ;  /* 0x00368400010f7983 */ /* 0x000f620000300800 */
[----:B------:R-:W5:Y:S04]  /*98730*/  LDL.LU R12, [R1+0x36e8] ;  /* 0x0036e800010c7983 */ /* 0x000f680000300800 */
[----:B------:R-:W5:Y:S01]  /*98740*/  LDL.LU R10, [R1+0x36ec] ;  /* 0x0036ec00010a7983 */ /* 0x000f620000300800 */
[----:B------:R-:W-:-:S05]  /*98750*/  IMAD.MOV.U32 R41, RZ, RZ, c[0x0][0x180] ;  /* 0x00006000ff297624 */ /* 0x000fca00078e00ff */
[C---:B------:R-:W-:Y:S01]  /*98760*/  IADD3 R0, R41.reuse, -0x40, RZ ;  /* 0xffffffc029007810 */ /* 0x040fe20007ffe0ff */
[----:B------:R-:W-:Y:S02]  /*98770*/  IADD3 R41, R41, 0x1f, RZ ;  /* 0x0000001f29297810 */ /* 0x000fe40007ffe0ff */
[----:B------:R-:W-:Y:S02]  /*98780*/  IMAD.MOV.U32 R40, RZ, RZ, c[0x0][0x188] ;  /* 0x00006200ff287624 */ /* 0x000fe400078e00ff */
[----:B------:R-:W-:Y:S02]  /*98790*/  SHF.R.S32.HI R5, RZ, 0x1f, R41 ;  /* 0x0000001fff057819 */ /* 0x000fe40000011429 */
[----:B------:R-:W-:Y:S02]  /*987a0*/  IMAD.SHL.U32 R9, R40, 0x20, RZ ;  /* 0x0000002028097824 */ /* 0x000fe400078e00ff */
[----:B------:R-:W-:Y:S02]  /*987b0*/  LEA.HI R5, R5, R41, RZ, 0x5 ;  /* 0x0000002905057211 */ /* 0x000fe400078f28ff */
[----:B------:R-:W1:Y:S01]  /*987c0*/  S2R R41, SR_TID.X ;  /* 0x0000000000297919 */ /* 0x000e620000002100 */
[----:B------:R-:W-:Y:S01]  /*987d0*/  IMAD.SHL.U32 R9, R9, 0x4, RZ ;  /* 0x0000000409097824 */ /* 0x000fe200078e00ff */
[----:B------:R-:W-:-:S04]  /*987e0*/  SHF.R.S32.HI R5, RZ, 0x5, R5 ;  /* 0x00000005ff057819 */ /* 0x000fc80000011405 */
[----:B------:R-:W-:Y:S02]  /*987f0*/  IADD3 R5, R5, -0x2, RZ ;  /* 0xfffffffe05057810 */ /* 0x000fe40007ffe0ff */
[----:B-1----:R-:W-:Y:S01]  /*98800*/  LOP3.LUT R41, R41, 0x1f, RZ, 0xc0, !PT ;  /* 0x0000001f29297812 */ /* 0x002fe200078ec0ff */
[C---:B--2---:R-:W-:Y:S01]  /*98810*/  IMAD R0, R80.reuse, -0x20, R0 ;  /* 0xffffffe050007824 */ /* 0x044fe200078e0200 */
[----:B------:R-:W-:-:S04]  /*98820*/  ISETP.GE.AND P0, PT, R80, R5, PT ;  /* 0x000000055000720c */ /* 0x000fc80003f06270 */
[----:B------:R-:W-:-:S04]  /*98830*/  ISETP.GT.AND P1, PT, R0, RZ, PT ;  /* 0x000000ff0000720c */ /* 0x000fc80003f24270 */
[----:B------:R-:W-:-:S04]  /*98840*/  SEL R5, RZ, 0x4, !P1 ;  /* 0x00000004ff057807 */ /* 0x000fc80004800000 */
[----:B------:R-:W-:-:S04]  /*98850*/  SEL R5, R5, RZ, !P0 ;  /* 0x000000ff05057207 */ /* 0x000fc80004000000 */
[----:B------:R-:W-:Y:S01]  /*98860*/  ISETP.NE.U32.AND P1, PT, R5, RZ, PT ;  /* 0x000000ff0500720c */ /* 0x000fe20003f25070 */
[----:B------:R-:W-:Y:S01]  /*98870*/  IMAD.SHL.U32 R81, R41, 0x4, RZ ;  /* 0x0000000429517824 */ /* 0x000fe200078e00ff */
[----:B---3--:R-:W-:-:S04]  /*98880*/  IADD3 R4, R4, 0x1, RZ ;  /* 0x0000000104047810 */ /* 0x008fc80007ffe0ff */
[----:B------:R-:W-:-:S04]  /*98890*/  ISETP.GT.AND P2, PT, R4, 0x1, PT ;  /* 0x000000010400780c */ /* 0x000fc80003f44270 */
[----:B------:R-:W-:Y:S02]  /*988a0*/  SEL R76, R4, RZ, !P2 ;  /* 0x000000ff044c7207 */ /* 0x000fe40005000000 */
[----:B----4-:R-:W-:-:S05]  /*988b0*/  IADD3 R6, P3, R6, R9, RZ ;  /* 0x0000000906067210 */ /* 0x010fca0007f7e0ff */
[----:B------:R1:W-:Y:S01]  /*988c0*/  STL [R1+0x366c], R6 ;  /* 0x00366c0601007387 */ /* 0x0003e20000100800 */
[----:B------:R-:W-:Y:S02]  /*988d0*/  STL [R1+0x11e0], R76 ;  /* 0x0011e04c01007387 */ /* 0x000fe40000100800 */
[----:B------:R-:W-:Y:S02]  /*988e0*/  IMAD R4, R76, 0x4000, R81 ;  /* 0x000040004c047824 */ /* 0x000fe400078e0251 */
[----:B------:R-:W-:-:S05]  /*988f0*/  IMAD.X R7, R7, 0x1, R2, P3 ;  /* 0x0000000107077824 */ /* 0x000fca00018e0602 */
[----:B------:R2:W-:Y:S01]  /*98900*/  STL [R1+0x3668], R7 ;  /* 0x0036680701007387 */ /* 0x0005e20000100800 */
[----:B------:R-:W4:Y:S02]  /*98910*/  LDL.LU R14, [R1+0x36f0] ;  /* 0x0036f000010e7983 */ /* 0x000f240000300800 */
[----:B------:R-:W4:Y:S02]  /*98920*/  LDL.LU R13, [R1+0x36f4] ;  /* 0x0036f400010d7983 */ /* 0x000f240000300800 */
[----:B------:R-:W4:Y:S01]  /*98930*/  LDL.LU R11, [R1+0x36f8] ;  /* 0x0036f800010b7983 */ /* 0x000f220000300800 */
[----:B------:R-:W4:Y:S04]  /*98940*/  LDL.LU R8, [R1+0x36fc] ;  /* 0x0036fc0001087983 */ /* 0x000f280000300800 */
[----:B------:R-:W-:Y:S01]  /*98950*/  @!PT LDS RZ, [RZ] ;  /* 0x00000000fffff984 */ /* 0x000fe20000000800 */
[----:B------:R-:W-:Y:S01]  /*98960*/  @!PT LDS RZ, [RZ] ;  /* 0x00000000fffff984 */ /* 0x000fe20000000800 */
[----:B------:R-:W-:Y:S01]  /*98970*/  @!PT LDS RZ, [RZ] ;  /* 0x00000000fffff984 */ /* 0x000fe20000000800 */
[----:B------:R1:W-:Y:S01]  /*98980*/  LDGSTS.E [R4+0x20000], [R6.64], P1 ;  /* 0x2000000006047fae */ /* 0x0003e20008921844 */
[----:B-----5:R-:W-:-:S02]  /*98990*/  IADD3 R19, P2, R19, R9, RZ ;  /* 0x0000000913137210 */ /* 0x020fc40007f5e0ff */
[----:B------:R-:W-:-:S03]  /*989a0*/  IADD3 R17, P3, R17, R9, RZ ;  /* 0x0000000911117210 */ /* 0x000fc60007f7e0ff */
[----:B------:R-:W-:Y:S01]  /*989b0*/  IMAD.X R20, R20, 0x1, R2, P2 ;  /* 0x0000000114147824 */ /* 0x000fe200010e0602 */
[----:B------:R-:W-:Y:S01]  /*989c0*/  IADD3.X R18, R18, R2, RZ, P3, !PT ;  /* 0x0000000212127210 */ /* 0x000fe20001ffe4ff */
[----:B------:R-:W-:Y:S01]  /*989d0*/  STL [R1+0x3674], R19 ;  /* 0x0036741301007387 */ /* 0x000fe20000100800 */
[----:B-1----:R-:W-:Y:S02]  /*989e0*/  IMAD.MOV.U32 R6, RZ, RZ, R19 ;  /* 0x000000ffff067224 */ /* 0x002fe400078e0013 */
[----:B--2---:R-:W-:Y:S02]  /*989f0*/  IMAD.MOV.U32 R7, RZ, RZ, R20 ;  /* 0x000000ffff077224 */ /* 0x004fe400078e0014 */
[----:B------:R1:W-:Y:S01]  /*98a00*/  STL [R1+0x3670], R20 ;  /* 0x0036701401007387 */ /* 0x0003e20000100800 */
[----:B------:R-:W-:Y:S01]  /*98a10*/  STL [R1+0x367c], R17 ;  /* 0x00367c1101007387 */ /* 0x000fe20000100800 */
[----:B------:R2:W-:Y:S03]  /*98a20*/  STL [R1+0x3678], R18 ;  /* 0x0036781201007387 */ /* 0x0005e60000100800 */
[----:B------:R5:W-:Y:S01]  /*98a30*/  LDGSTS.E [R4+0x20080], [R6.64], P1 ;  /* 0x2008000006047fae */ /* 0x000be20008921844 */
[----:B------:R-:W-:-:S02]  /*98a40*/  IADD3 R15, P3, R15, R9, RZ ;  /* 0x000000090f0f7210 */ /* 0x000fc40007f7e0ff */
[----:B------:R-:W-:Y:S01]  /*98a50*/  IADD3 R10, P4, R10, R9, RZ ;  /* 0x000000090a0a7210 */ /* 0x000fe20007f9e0ff */
[----:B-1----:R-:W3:Y:S01]  /*98a60*/  LDL.LU R20, [R1+0x3700] ;  /* 0x0037000001147983 */ /* 0x002ee20000300800 */
[----:B------:R-:W3:Y:S02]  /*98a70*/  LDL.LU R19, [R1+0x3704] ;  /* 0x0037040001137983 */ /* 0x000ee40000300800 */
[----:B-----5:R-:W-:Y:S02]  /*98a80*/  IMAD.MOV.U32 R7, RZ, RZ, R18 ;  /* 0x000000ffff077224 */ /* 0x020fe400078e0012 */
[----:B------:R-:W-:Y:S01]  /*98a90*/  IMAD.MOV.U32 R6, RZ, RZ, R17 ;  /* 0x000000ffff067224 */ /* 0x000fe200078e0011 */
[----:B--2---:R-:W5:Y:S01]  /*98aa0*/  LDL.LU R18, [R1+0x3768] ;  /* 0x0037680001127983 */ /* 0x004f620000300800 */
[----:B------:R-:W5:Y:S02]  /*98ab0*/  LDL.LU R17, [R1+0x376c] ;  /* 0x00376c0001117983 */ /* 0x000f640000300800 */
[----:B------:R-:W-:-:S02]  /*98ac0*/  IMAD.X R16, R16, 0x1, R2, P3 ;  /* 0x0000000110107824 */ /* 0x000fc400018e0602 */
[----:B------:R-:W-:Y:S01]  /*98ad0*/  IMAD.X R12, R12, 0x1, R2, P4 ;  /* 0x000000010c0c7824 */ /* 0x000fe200020e0602 */
[----:B------:R1:W-:Y:S04]  /*98ae0*/  LDGSTS.E [R4+0x20100], [R6.64], P1 ;  /* 0x2010000006047fae */ /* 0x0003e80008921844 */
[----:B------:R-:W-:Y:S01]  /*98af0*/  STL [R1+0x3684], R15 ;  /* 0x0036840f01007387 */ /* 0x000fe20000100800 */
[----:B------:R1:W-:Y:S02]  /*98b00*/  STL [R1+0x3680], R16 ;  /* 0x0036801001007387 */ /* 0x0003e40000100800 */
[----:B------:R-:W-:Y:S02]  /*98b10*/  STL [R1+0x36ec], R10 ;  /* 0x0036ec0a01007387 */ /* 0x000fe40000100800 */
[----:B------:R1:W-:Y:S02]  /*98b20*/  STL [R1+0x36e8], R12 ;  /* 0x0036e80c01007387 */ /* 0x0003e40000100800 */
[----:B-1----:R-:W-:-:S02]  /*98b30*/  IMAD.MOV.U32 R6, RZ, RZ, R15 ;  /* 0x000000ffff067224 */ /* 0x002fc400078e000f */
[----:B------:R-:W-:Y:S02]  /*98b40*/  IMAD.MOV.U32 R7, RZ, RZ, R16 ;  /* 0x000000ffff077224 */ /* 0x000fe400078e0010 */
[----:B------:R-:W5:Y:S01]  /*98b50*/  LDL.LU R16, [R1+0x3770] ;  /* 0x0037700001107983 */ /* 0x000f620000300800 */
[----:B------:R-:W5:Y:S03]  /*98b60*/  LDL.LU R15, [R1+0x3774] ;  /* 0x00377400010f7983 */ /* 0x000f660000300800 */
[----:B------:R1:W-:Y:S02]  /*98b70*/  LDGSTS.E [R4+0x20180], [R6.64], P1 ;  /* 0x2018000006047fae */ /* 0x0003e40008921844 */
[----:B-1----:R-:W-:Y:S02]  /*98b80*/  IMAD.MOV.U32 R7, RZ, RZ, R12 ;  /* 0x000000ffff077224 */ /* 0x002fe400078e000c */
[----:B------:R-:W-:Y:S01]  /*98b90*/  IMAD.MOV.U32 R6, RZ, RZ, R10 ;  /* 0x000000ffff067224 */ /* 0x000fe200078e000a */
[----:B------:R-:W5:Y:S01]  /*98ba0*/  LDL.LU R12, [R1+0x3778] ;  /* 0x00377800010c7983 */ /* 0x000f620000300800 */
[----:B------:R-:W5:Y:S01]  /*98bb0*/  LDL.LU R10, [R1+0x377c] ;  /* 0x00377c00010a7983 */ /* 0x000f620000300800 */
[----:B------:R-:W-:-:S04]  /*98bc0*/  ISETP.GT.AND P2, PT, R0, 0x4, PT ;  /* 0x000000040000780c */ /* 0x000fc80003f44270 */
[----:B------:R-:W-:-:S04]  /*98bd0*/  SEL R5, RZ, 0x4, !P2 ;  /* 0x00000004ff057807 */ /* 0x000fc80005000000 */
[----:B------:R-:W-:-:S04]  /*98be0*/  SEL R5, R5, RZ, !P0 ;  /* 0x000000ff05057207 */ /* 0x000fc80004000000 */
[----:B------:R-:W-:Y:S11]  /*98bf0*/  ISETP.NE.U32.AND P2, PT, R5, RZ, PT ;  /* 0x000000ff0500720c */ /* 0x000ff60003f45070 */
[----:B------:R-:W-:Y:S02]  /*98c00*/  @!UPT UIADD3 URZ, URZ, URZ, URZ ;  /* 0x0000003f3f3ff290 */ /* 0x000fe4000fffe03f */
[----:B------:R1:W-:Y:S01]  /*98c10*/  LDGSTS.E [R4+0x20800], [R6.64], P2 ;  /* 0x2080000006047fae */ /* 0x0003e20009121844 */
[-C--:B----4-:R-:W-:Y:S02]  /*98c20*/  IADD3 R13, P1, R13, R9.reuse, RZ ;  /* 0x000000090d0d7210 */ /* 0x090fe40007f3e0ff */
[----:B------:R-:W-:-:S03]  /*98c30*/  IADD3 R8, P3, R8, R9, RZ ;  /* 0x0000000908087210 */ /* 0x000fc60007f7e0ff */
[----:B------:R-:W-:Y:S01]  /*98c40*/  IMAD.X R14, R14, 0x1, R2, P1 ;  /* 0x000000010e0e7824 */ /* 0x000fe200008e0602 */
[----:B------:R-:W-:Y:S01]  /*98c50*/  IADD3.X R11, R11, R2, RZ, P3, !PT ;  /* 0x000000020b0b7210 */ /* 0x000fe20001ffe4ff */
[----:B-1----:R-:W-:Y:S01]  /*98c60*/  IMAD.MOV.U32 R6, RZ, RZ, R13 ;  /* 0x000000ffff067224 */ /* 0x002fe200078e000d */
[----:B------:R-:W-:Y:S01]  /*98c70*/  STL [R1+0x36f4], R13 ;  /* 0x0036f40d01007387 */ /* 0x000fe20000100800 */
[----:B------:R-:W-:Y:S02]  /*98c80*/  IMAD.MOV.U32 R7, RZ, RZ, R14 ;  /* 0x000000ffff077224 */ /* 0x000fe400078e000e */
[----:B------:R1:W-:Y:S02]  /*98c90*/  STL [R1+0x36f0], R14 ;  /* 0x0036f00e01007387 */ /* 0x0003e40000100800 */
[----:B------:R-:W-:Y:S01]  /*98ca0*/  STL [R1+0x36fc], R8 ;  /* 0x0036fc0801007387 */ /* 0x000fe20000100800 */
[----:B------:R4:W-:Y:S04]  /*98cb0*/  STL [R1+0x36f8], R11 ;  /* 0x0036f80b01007387 */ /* 0x0009e80000100800 */
[----:B------:R4:W-:Y:S01]  /*98cc0*/  LDGSTS.E [R4+0x20880], [R6.64], P2 ;  /* 0x2088000006047fae */ /* 0x0009e20009121844 */
[----:B------:R-:W-:-:S03]  /*98cd0*/  ISETP.GT.AND P1, PT, R0, 0x8, PT ;  /* 0x000000080000780c */ /* 0x000fc60003f24270 */
[----:B-1----:R-:W2:Y:S01]  /*98ce0*/  LDL.LU R14, [R1+0x3780] ;  /* 0x00378000010e7983 */ /* 0x002ea20000300800 */
[----:B------:R-:W2:Y:S02]  /*98cf0*/  LDL.LU R13, [R1+0x3784] ;  /* 0x00378400010d7983 */ /* 0x000ea40000300800 */
[----:B----4-:R-:W-:Y:S02]  /*98d00*/  IMAD.MOV.U32 R7, RZ, RZ, R11 ;  /* 0x000000ffff077224 */ /* 0x010fe400078e000b */
[----:B------:R-:W-:Y:S01]  /*98d10*/  IMAD.MOV.U32 R6, RZ, RZ, R8 ;  /* 0x000000ffff067224 */ /* 0x000fe200078e0008 */
[----:B------:R-:W2:Y:S01]  /*98d20*/  LDL.LU R11, [R1+0x37e8] ;  /* 0x0037e800010b7983 */ /* 0x000ea20000300800 */
[----:B------:R-:W2:Y:S01]  /*98d30*/  LDL.LU R8, [R1+0x37ec] ;  /* 0x0037ec0001087983 */ /* 0x000ea20000300800 */
[----:B------:R-:W-:Y:S02]  /*98d40*/  SEL R5, RZ, 0x4, !P1 ;  /* 0x00000004ff057807 */ /* 0x000fe40004800000 */
[----:B------:R1:W-:Y:S02]  /*98d50*/  LDGSTS.E [R4+0x20900], [R6.64], P2 ;  /* 0x2090000006047fae */ /* 0x0003e40009121844 */
[----:B------:R-:W-:-:S04]  /*98d60*/  SEL R5, R5, RZ, !P0 ;  /* 0x000000ff05057207 */ /* 0x000fc80004000000 */
[----:B------:R-:W-:Y:S02]  /*98d70*/  ISETP.NE.U32.AND P1, PT, R5, RZ, PT ;  /* 0x000000ff0500720c */ /* 0x000fe40003f25070 */
[----:B---3--:R-:W-:-:S05]  /*98d80*/  IADD3 R19, P3, R19, R9, RZ ;  /* 0x0000000913137210 */ /* 0x008fca0007f7e0ff */
[----:B------:R-:W-:Y:S01]  /*98d90*/  IMAD.X R20, R20, 0x1, R2, P3 ;  /* 0x0000000114147824 */ /* 0x000fe200018e0602 */
[-C--:B-----5:R-:W-:Y:S01]  /*98da0*/  IADD3 R17, P4, R17, R9.reuse, RZ ;  /* 0x0000000911117210 */ /* 0x0a0fe20007f9e0ff */
[----:B-1----:R-:W-:Y:S02]  /*98db0*/  IMAD.MOV.U32 R6, RZ, RZ, R19 ;  /* 0x000000ffff067224 */ /* 0x002fe400078e0013 */
[----:B------:R-:W-:Y:S01]  /*98dc0*/  IMAD.MOV.U32 R7, RZ, RZ, R20 ;  /* 0x000000ffff077224 */ /* 0x000fe200078e0014 */
[----:B------:R-:W-:Y:S01]  /*98dd0*/  STL [R1+0x3704], R19 ;  /* 0x0037041301007387 */ /* 0x000fe20000100800 */
[----:B------:R-:W-:Y:S02]  /*98de0*/  IMAD.X R18, R18, 0x1, R2, P4 ;  /* 0x0000000112127824 */ /* 0x000fe400020e0602 */
[----:B------:R1:W-:Y:S01]  /*98df0*/  STL [R1+0x3700], R20 ;  /* 0x0037001401007387 */ /* 0x0003e20000100800 */
[----:B------:R-:W-:Y:S02]  /*98e00*/  STL [R1+0x376c], R17 ;  /* 0x00376c1101007387 */ /* 0x000fe40000100800 */
[----:B------:R3:W-:Y:S02]  /*98e10*/  STL [R1+0x3768], R18 ;  /* 0x0037681201007387 */ /* 0x0007e40000100800 */
[----:B------:R5:W-:Y:S04]  /*98e20*/  LDGSTS.E [R4+0x20980], [R6.64], P2 ;  /* 0x2098000006047fae */ /* 0x000be80009121844 */
[----:B-1----:R-:W4:Y:S01]  /*98e30*/  LDL.LU R20, [R1+0x37f0] ;  /* 0x0037f00001147983 */ /* 0x002f220000300800 */
[----:B------:R-:W4:Y:S01]  /*98e40*/  LDL.LU R19, [R1+0x37f4] ;  /* 0x0037f40001137983 */ /* 0x000f220000300800 */
[----:B------:R-:W-:Y:S01]  /*98e50*/  IADD3 R15, P2, R15, R9, RZ ;  /* 0x000000090f0f7210 */ /* 0x000fe20007f5e0ff */
[----:B-----5:R-:W-:-:S02]  /*98e60*/  IMAD.MOV.U32 R7, RZ, RZ, R18 ;  /* 0x000000ffff077224 */ /* 0x020fc400078e0012 */
[----:B------:R-:W-:Y:S01]  /*98e70*/  IMAD.MOV.U32 R6, RZ, RZ, R17 ;  /* 0x000000ffff067224 */ /* 0x000fe200078e0011 */
[----:B---3--:R-:W3:Y:S01]  /*98e80*/  LDL.LU R18, [R1+0x37f8] ;  /* 0x0037f80001127983 */ /* 0x008ee20000300800 */
[----:B------:R-:W5:Y:S02]  /*98e90*/  LDL.LU R17, [R1+0x37fc] ;  /* 0x0037fc0001117983 */ /* 0x000f640000300800 */
[----:B------:R-:W-:Y:S01]  /*98ea0*/  IMAD.X R16, R16, 0x1, R2, P2 ;  /* 0x0000000110107824 */ /* 0x000fe200010e0602 */
[----:B------:R1:W-:Y:S01]  /*98eb0*/  LDGSTS.E [R4+0x21000], [R6.64], P1 ;  /* 0x2100000006047fae */ /* 0x0003e20008921844 */
[----:B------:R-:W-:Y:S01]  /*98ec0*/  STL [R1+0x3774], R15 ;  /* 0x0037740f01007387 */ /* 0x000fe20000100800 */
[----:B------:R-:W-:Y:S02]  /*98ed0*/  IADD3 R10, P3, R10, R9, RZ ;  /* 0x000000090a0a7210 */ /* 0x000fe40007f7e0ff */
[----:B------:R1:W-:Y:S02]  /*98ee0*/  STL [R1+0x3770], R16 ;  /* 0x0037701001007387 */ /* 0x0003e40000100800 */
[----:B------:R-:W-:Y:S01]  /*98ef0*/  IADD3.X R12, R12, R2, RZ, P3, !PT ;  /* 0x000000020c0c7210 */ /* 0x000fe20001ffe4ff */
[----:B-1----:R-:W-:-:S02]  /*98f00*/  IMAD.MOV.U32 R6, RZ, RZ, R15 ;  /* 0x000000ffff067224 */ /* 0x002fc400078e000f */
[----:B------:R-:W-:Y:S01]  /*98f10*/  IMAD.MOV.U32 R7, RZ, RZ, R16 ;  /* 0x000000ffff077224 */ /* 0x000fe200078e0010 */
[----:B------:R-:W-:Y:S01]  /*98f20*/  STL [R1+0x377c], R10 ;  /* 0x00377c0a01007387 */ /* 0x000fe20000100800 */
[----:B------:R1:W-:Y:S03]  /*98f30*/  STL [R1+0x3778], R12 ;  /* 0x0037780c01007387 */ /* 0x0003e60000100800 */
[----:B------:R1:W-:Y:S04]  /*98f40*/  LDGSTS.E [R4+0x21080], [R6.64], P1 ;  /* 0x2108000006047fae */ /* 0x0003e80008921844 */
[----:B------:R-:W3:Y:S01]  /*98f50*/  LDL.LU R16, [R1+0x3800] ;  /* 0x0038000001107983 */ /* 0x000ee20000300800 */
[----:B------:R-:W3:Y:S02]  /*98f60*/  LDL.LU R15, [R1+0x3804] ;  /* 0x00380400010f7983 */ /* 0x000ee40000300800 */
[----:B-1----:R-:W-:-:S02]  /*98f70*/  IMAD.MOV.U32 R7, RZ, RZ, R12 ;  /* 0x000000ffff077224 */ /* 0x002fc400078e000c */
[----:B------:R-:W-:Y:S01]  /*98f80*/  IMAD.MOV.U32 R6, RZ, RZ, R10 ;  /* 0x000000ffff067224 */ /* 0x000fe200078e000a */
[----:B------:R-:W3:Y:S01]  /*98f90*/  LDL.LU R12, [R1+0x3868] ;  /* 0x00386800010c7983 */ /* 0x000ee20000300800 */
[----:B------:R-:W3:Y:S01]  /*98fa0*/  LDL.LU R10, [R1+0x386c] ;  /* 0x00386c00010a7983 */ /* 0x000ee20000300800 */
[----:B------:R-:W-:Y:S02]  /*98fb0*/  ISETP.GT.AND P2, PT, R0, 0xc, PT ;  /* 0x0000000c0000780c */ /* 0x000fe40003f44270 */
[----:B------:R1:W-:Y:S02]  /*98fc0*/  LDGSTS.E [R4+0x21100], [R6.64], P1 ;  /* 0x2110000006047fae */ /* 0x0003e40008921844 */
[----:B------:R-:W-:-:S04]  /*98fd0*/  SEL R5, RZ, 0x4, !P2 ;  /* 0x00000004ff057807 */ /* 0x000fc80005000000 */
[----:B------:R-:W-:-:S04]  /*98fe0*/  SEL R5, R5, RZ, !P0 ;  /* 0x000000ff05057207 */ /* 0x000fc80004000000 */
[----:B------:R-:W-:Y:S02]  /*98ff0*/  ISETP.NE.U32.AND P2, PT, R5, RZ, PT ;  /* 0x000000ff0500720c */ /* 0x000fe40003f45070 */
[-C--:B--2---:R-:W-:Y:S02]  /*99000*/  IADD3 R13, P3, R13, R9.reuse, RZ ;  /* 0x000000090d0d7210 */ /* 0x084fe40007f7e0ff */
[----:B------:R-:W-:-:S03]  /*99010*/  IADD3 R8, P4, R8, R9, RZ ;  /* 0x0000000908087210 */ /* 0x000fc60007f9e0ff */
[--C-:B------:R-:W-:Y:S01]  /*99020*/  IMAD.X R14, R14, 0x1, R2.reuse, P3 ;  /* 0x000000010e0e7824 */ /* 0x100fe200018e0602 */
[----:B------:R-:W-:Y:S01]  /*99030*/  STL [R1+0x3784], R13 ;  /* 0x0037840d01007387 */ /* 0x000fe20000100800 */
[----:B------:R-:W-:-:S03]  /*99040*/  IMAD.X R11, R11, 0x1, R2, P4 ;  /* 0x000000010b0b7824 */ /* 0x000fc600020e0602 */
[----:B------:R2:W-:Y:S01]  /*99050*/  STL [R1+0x3780], R14 ;  /* 0x0037800e01007387 */ /* 0x0005e20000100800 */
[----:B-1----:R-:W-:Y:S02]  /*99060*/  IMAD.MOV.U32 R6, RZ, RZ, R13 ;  /* 0x000000ffff067224 */ /* 0x002fe400078e000d */
[----:B------:R-:W-:Y:S02]  /*99070*/  IMAD.MOV.U32 R7, RZ, RZ, R14 ;  /* 0x000000ffff077224 */ /* 0x000fe400078e000e */
[----:B------:R-:W-:Y:S01]  /*99080*/  STL [R1+0x37ec], R8 ;  /* 0x0037ec0801007387 */ /* 0x000fe20000100800 */
[----:B------:R1:W-:Y:S04]  /*99090*/  STL [R1+0x37e8], R11 ;  /* 0x0037e80b01007387 */ /* 0x0003e80000100800 */
[----:B------:R1:W-:Y:S04]  /*990a0*/  LDGSTS.E [R4+0x21180], [R6.64], P1 ;  /* 0x2118000006047fae */ /* 0x0003e80008921844 */
[----:B--2---:R-:W2:Y:S01]  /*990b0*/  LDL.LU R14, [R1+0x3870] ;  /* 0x00387000010e7983 */ /* 0x004ea20000300800 */
[----:B------:R-:W2:Y:S02]  /*990c0*/  LDL.LU R13, [R1+0x3874] ;  /* 0x00387400010d7983 */ /* 0x000ea40000300800 */
[----:B-1----:R-:W-:-:S02]  /*990d0*/  IMAD.MOV.U32 R7, RZ, RZ, R11 ;  /* 0x000000ffff077224 */ /* 0x002fc400078e000b */
[----:B------:R-:W-:Y:S01]  /*990e0*/  IMAD.MOV.U32 R6, RZ, RZ, R8 ;  /* 0x000000ffff067224 */ /* 0x000fe200078e0008 */
[----:B------:R-:W2:Y:S01]  /*990f0*/  LDL.LU R11, [R1+0x3878] ;  /* 0x00387800010b7983 */ /* 0x000ea20000300800 */
[----:B------:R-:W2:Y:S03]  /*99100*/  LDL.LU R8, [R1+0x387c] ;  /* 0x00387c0001087983 */ /* 0x000ea60000300800 */
[----:B------:R1:W-:Y:S01]  /*99110*/  LDGSTS.E [R4+0x21800], [R6.64], P2 ;  /* 0x2180000006047fae */ /* 0x0003e20009121844 */
[----:B----4-:R-:W-:-:S05]  /*99120*/  IADD3 R19, P1, R19, R9, RZ ;  /* 0x0000000913137210 */ /* 0x010fca0007f3e0ff */
[----:B------:R-:W-:Y:S01]  /*99130*/  IMAD.X R20, R20, 0x1, R2, P1 ;  /* 0x0000000114147824 */ /* 0x000fe200008e0602 */
[-C--:B-----5:R-:W-:Y:S01]  /*99140*/  IADD3 R17, P3, R17, R9.reuse, RZ ;  /* 0x0000000911117210 */ /* 0x0a0fe20007f7e0ff */
[----:B------:R-:W-:Y:S03]  /*99150*/  STL [R1+0x37f4], R19 ;  /* 0x0037f41301007387 */ /* 0x000fe60000100800 */
[----:B---3--:R-:W-:Y:S01]  /*99160*/  IADD3.X R18, R18, R2, RZ, P3, !PT ;  /* 0x0000000212127210 */ /* 0x008fe20001ffe4ff */
[----:B------:R3:W-:Y:S01]  /*99170*/  STL [R1+0x37f0], R20 ;  /* 0x0037f01401007387 */ /* 0x0007e20000100800 */
[----:B------:R-:W-:Y:S02]  /*99180*/  STL [R1+0x37fc], R17 ;  /* 0x0037fc1101007387 */ /* 0x000fe40000100800 */
[----:B-1----:R-:W-:Y:S02]  /*99190*/  IMAD.MOV.U32 R7, RZ, RZ, R20 ;  /* 0x000000ffff077224 */ /* 0x002fe400078e0014 */
[----:B------:R-:W-:Y:S01]  /*991a0*/  IMAD.MOV.U32 R6, RZ, RZ, R19 ;  /* 0x000000ffff067224 */ /* 0x000fe200078e0013 */
[----:B------:R1:W-:Y:S04]  /*991b0*/  STL [R1+0x37f8], R18 ;  /* 0x0037f81201007387 */ /* 0x0003e80000100800 */
[----:B------:R4:W-:Y:S04]  /*991c0*/  LDGSTS.E [R4+0x21880], [R6.64], P2 ;  /* 0x2188000006047fae */ /* 0x0009e80009121844 */
[----:B---3--:R-:W3:Y:S01]  /*991d0*/  LDL.LU R20, [R1+0x3880] ;  /* 0x0038800001147983 */ /* 0x008ee20000300800 */
[----:B------:R-:W5:Y:S01]  /*991e0*/  LDL.LU R19, [R1+0x3884] ;  /* 0x0038840001137983 */ /* 0x000f620000300800 */
[----:B------:R-:W-:Y:S01]  /*991f0*/  IADD3 R15, P3, R15, R9, RZ ;  /* 0x000000090f0f7210 */ /* 0x000fe20007f7e0ff */
[----:B----4-:R-:W-:-:S02]  /*99200*/  IMAD.MOV.U32 R6, RZ, RZ, R17 ;  /* 0x000000ffff067224 */ /* 0x010fc400078e0011 */
[----:B------:R-:W-:Y:S02]  /*99210*/  IMAD.MOV.U32 R7, RZ, RZ, R18 ;  /* 0x000000ffff077224 */ /* 0x000fe400078e0012 */
[----:B-1----:R-:W3:Y:S01]  /*99220*/  LDL.LU R18, [R1+0x38e8] ;  /* 0x0038e80001127983 */ /* 0x002ee20000300800 */
[--C-:B------:R-:W-:Y:S02]  /*99230*/  IMAD.X R16, R16, 0x1, R2.reuse, P3 ;  /* 0x0000000110107824 */ /* 0x100fe400018e0602 */
[----:B------:R-:W3:Y:S01]  /*99240*/  LDL.LU R17, [R1+0x38ec] ;  /* 0x0038ec0001117983 */ /* 0x000ee20000300800 */
[----:B------:R-:W-:Y:S01]  /*99250*/  IADD3 R10, P4, R10, R9, RZ ;  /* 0x000000090a0a7210 */ /* 0x000fe20007f9e0ff */
[----:B------:R-:W-:Y:S01]  /*99260*/  STL [R1+0x3804], R15 ;  /* 0x0038040f01007387 */ /* 0x000fe20000100800 */
[----:B------:R1:W-:Y:S03]  /*99270*/  STL [R1+0x3800], R16 ;  /* 0x0038001001007387 */ /* 0x0003e60000100800 */
[----:B------:R1:W-:Y:S01]  /*99280*/  LDGSTS.E [R4+0x21900], [R6.64], P2 ;  /* 0x2190000006047fae */ /* 0x0003e20009121844 */
[----:B------:R-:W-:-:S03]  /*99290*/  IMAD.X R12, R12, 0x1, R2, P4 ;  /* 0x000000010c0c7824 */ /* 0x000fc600020e0602 */
[----:B------:R-:W-:Y:S04]  /*992a0*/  STL [R1+0x386c], R10 ;  /* 0x00386c0a01007387 */ /* 0x000fe80000100800 */
[----:B------:R1:W-:Y:S02]  /*992b0*/  STL [R1+0x3868], R12 ;  /* 0x0038680c01007387 */ /* 0x0003e40000100800 */
[----:B-1----:R-:W-:Y:S02]  /*992c0*/  IMAD.MOV.U32 R6, RZ, RZ, R15 ;  /* 0x000000ffff067224 */ /* 0x002fe400078e000f */
[----:B------:R-:W-:Y:S02]  /*992d0*/  IMAD.MOV.U32 R7, RZ, RZ, R16 ;  /* 0x000000ffff077224 */ /* 0x000fe400078e0010 */
[----:B------:R-:W3:Y:S01]  /*992e0*/  LDL.LU R16, [R1+0x38f0] ;  /* 0x0038f00001107983 */ /* 0x000ee20000300800 */
[----:B------:R-:W3:Y:S03]  /*992f0*/  LDL.LU R15, [R1+0x38f4] ;  /* 0x0038f400010f7983 */ /* 0x000ee60000300800 */
[----:B------:R1:W-:Y:S02]  /*99300*/  LDGSTS.E [R4+0x21980], [R6.64], P2 ;  /* 0x2198000006047fae */ /* 0x0003e40009121844 */
[----:B-1----:R-:W-:-:S02]  /*99310*/  IMAD.MOV.U32 R7, RZ, RZ, R12 ;  /* 0x000000ffff077224 */ /* 0x002fc400078e000c */
[----:B------:R-:W-:Y:S01]  /*99320*/  IMAD.MOV.U32 R6, RZ, RZ, R10 ;  /* 0x000000ffff067224 */ /* 0x000fe200078e000a */
[----:B------:R-:W3:Y:S01]  /*99330*/  LDL.LU R12, [R1+0x38f8] ;  /* 0x0038f800010c7983 */ /* 0x000ee20000300800 */
[----:B------:R-:W3:Y:S01]  /*99340*/  LDL.LU R10, [R1+0x38fc] ;  /* 0x0038fc00010a7983 */ /* 0x000ee20000300800 */
[----:B------:R-:W-:-:S04]  /*99350*/  ISETP.GT.AND P1, PT, R0, 0x10, PT ;  /* 0x000000100000780c */ /* 0x000fc80003f24270 */
[----:B------:R-:W-:-:S04]  /*99360*/  SEL R5, RZ, 0x4, !P1 ;  /* 0x00000004ff057807 */ /* 0x000fc80004800000 */
[----:B------:R-:W-:-:S04]  /*99370*/  SEL R5, R5, RZ, !P0 ;  /* 0x000000ff05057207 */ /* 0x000fc80004000000 */
[----:B------:R-:W-:Y:S11]  /*99380*/  ISETP.NE.U32.AND P1, PT, R5, RZ, PT ;  /* 0x000000ff0500720c */ /* 0x000ff60003f25070 */
[----:B------:R-:W-:Y:S02]  /*99390*/  @!UPT UIADD3 URZ, URZ, URZ, URZ ;  /* 0x0000003f3f3ff290 */ /* 0x000fe4000fffe03f */
[----:B------:R1:W-:Y:S01]  /*993a0*/  LDGSTS.E [R4+0x22000], [R6.64], P1 ;  /* 0x2200000006047fae */ /* 0x0003e20008921844 */
[----:B--2---:R-:W-:-:S05]  /*993b0*/  IADD3 R13, P2, R13, R9, RZ ;  /* 0x000000090d0d7210 */ /* 0x004fca0007f5e0ff */
[----:B------:R-:W-:Y:S01]  /*993c0*/  IMAD.X R14, R14, 0x1, R2, P2 ;  /* 0x000000010e0e7824 */ /* 0x000fe200010e0602 */
[----:B------:R-:W-:Y:S01]  /*993d0*/  IADD3 R8, P3, R8, R9, RZ ;  /* 0x0000000908087210 */ /* 0x000fe20007f7e0ff */
[----:B-1----:R-:W-:Y:S02]  /*993e0*/  IMAD.MOV.U32 R6, RZ, RZ, R13 ;  /* 0x000000ffff067224 */ /* 0x002fe400078e000d */
[----:B------:R-:W-:Y:S01]  /*993f0*/  IMAD.MOV.U32 R7, RZ, RZ, R14 ;  /* 0x000000ffff077224 */ /* 0x000fe200078e000e */
[----:B------:R-:W-:Y:S01]  /*99400*/  IADD3.X R11, R11, R2, RZ, P3, !PT ;  /* 0x000000020b0b7210 */ /* 0x000fe20001ffe4ff */
[----:B------:R-:W-:Y:S01]  /*99410*/  STL [R1+0x3874], R13 ;  /* 0x0038740d01007387 */ /* 0x000fe20000100800 */
[----:B------:R1:W-:Y:S02]  /*99420*/  STL [R1+0x3870], R14 ;  /* 0x0038700e01007387 */ /* 0x0003e40000100800 */
[----:B------:R-:W-:Y:S01]  /*99430*/  STL [R1+0x387c], R8 ;  /* 0x00387c0801007387 */ /* 0x000fe20000100800 */
[----:B------:R2:W-:Y:S04]  /*99440*/  LDGSTS.E [R4+0x22080], [R6.64], P1 ;  /* 0x2208000006047fae */ /* 0x0005e80008921844 */
[----:B------:R2:W-:Y:S01]  /*99450*/  STL [R1+0x3878], R11 ;  /* 0x0038780b01007387 */ /* 0x0005e20000100800 */
[----:B------:R-:W-:-:S03]  /*99460*/  ISETP.GT.AND P2, PT, R0, 0x14, PT ;  /* 0x000000140000780c */ /* 0x000fc60003f44270 */
[----:B-1----:R-:W4:Y:S01]  /*99470*/  LDL.LU R14, [R1+0x3900] ;  /* 0x00390000010e7983 */ /* 0x002f220000300800 */
[----:B------:R-:W4:Y:S02]  /*99480*/  LDL.LU R13, [R1+0x3904] ;  /* 0x00390400010d7983 */ /* 0x000f240000300800 */
[----:B--2---:R-:W-:Y:S02]  /*99490*/  IMAD.MOV.U32 R7, RZ, RZ, R11 ;  /* 0x000000ffff077224 */ /* 0x004fe400078e000b */
[----:B------:R-:W-:Y:S01]  /*994a0*/  IMAD.MOV.U32 R6, RZ, RZ, R8 ;  /* 0x000000ffff067224 */ /* 0x000fe200078e0008 */
[----:B------:R-:W2:Y:S01]  /*994b0*/  LDL.LU R11, [R1+0x3968] ;  /* 0x00396800010b7983 */ /* 0x000ea20000300800 */
[----:B------:R-:W2:Y:S01]  /*994c0*/  LDL.LU R8, [R1+0x396c] ;  /* 0x00396c0001087983 */ /* 0x000ea20000300800 */
[----:B------:R-:W-:Y:S02]  /*994d0*/  SEL R5, RZ, 0x4, !P2 ;  /* 0x00000004ff057807 */ /* 0x000fe40005000000 */
[----:B------:R1:W-:Y:S02]  /*994e0*/  LDGSTS.E [R4+0x22100], [R6.64], P1 ;  /* 0x2210000006047fae */ /* 0x0003e40008921844 */
[----:B------:R-:W-:-:S04]  /*994f0*/  SEL R5, R5, RZ, !P0 ;  /* 0x000000ff05057207 */ /* 0x000fc80004000000 */
[----:B------:R-:W-:Y:S02]  /*99500*/  ISETP.NE.U32.AND P2, PT, R5, RZ, PT ;  /* 0x000000ff0500720c */ /* 0x000fe40003f45070 */
[----:B-----5:R-:W-:-:S05]  /*99510*/  IADD3 R19, P3, R19, R9, RZ ;  /* 0x0000000913137210 */ /* 0x020fca0007f7e0ff */
[----:B---3--:R-:W-:Y:S02]  /*99520*/  IMAD.X R20, R20, 0x1, R2, P3 ;  /* 0x0000000114147824 */ /* 0x008fe400018e0602 */
[----:B-1----:R-:W-:Y:S02]  /*99530*/  IMAD.MOV.U32 R6, RZ, RZ, R19 ;  /* 0x000000ffff067224 */ /* 0x002fe400078e0013 */
[----:B------:R-:W-:Y:S01]  /*99540*/  IMAD.MOV.U32 R7, RZ, RZ, R20 ;  /* 0x000000ffff077224 */ /* 0x000fe200078e0014 */
[----:B------:R-:W-:-:S04]  /*99550*/  IADD3 R17, P4, R17, R9, RZ ;  /* 0x0000000911117210 */ /* 0x000fc80007f9e0ff */
[----:B------:R1:W-:Y:S04]  /*99560*/  LDGSTS.E [R4+0x22180], [R6.64], P1 ;  /* 0x2218000006047fae */ /* 0x0003e80008921844 */
[----:B------:R-:W-:Y:S01]  /*99570*/  STL [R1+0x3884], R19 ;  /* 0x0038841301007387 */ /* 0x000fe20000100800 */
[----:B------:R-:W-:-:S03]  /*99580*/  IMAD.X R18, R18, 0x1, R2, P4 ;  /* 0x0000000112127824 */ /* 0x000fc600020e0602 */
[----:B------:R3:W-:Y:S01]  /*99590*/  STL [R1+0x3880], R20 ;  /* 0x0038801401007387 */ /* 0x0007e20000100800 */
[----:B------:R-:W-:Y:S03]  /*995a0*/  STL [R1+0x38ec], R17 ;  /* 0x0038ec1101007387 */ /* 0x000fe60000100800 */
[----:B------:R-:W-:Y:S01]  /*995b0*/  STL [R1+0x38e8], R18 ;  /* 0x0038e81201007387 */ /* 0x000fe20000100800 */
[----:B------:R-:W5:Y:S02]  /*995c0*/  LDL.LU R22, [R1+0x3970] ;  /* 0x0039700001167983 */ /* 0x000f640000300800 */
[----:B------:R-:W5:Y:S02]  /*995d0*/  LDL.LU R21, [R1+0x3974] ;  /* 0x0039740001157983 */ /* 0x000f640000300800 */
[----:B-1----:R-:W-:Y:S02]  /*995e0*/  IMAD.MOV.U32 R6, RZ, RZ, R17 ;  /* 0x000000ffff067224 */ /* 0x002fe400078e0011 */
[----:B------:R-:W-:Y:S01]  /*995f0*/  IMAD.MOV.U32 R7, RZ, RZ, R18 ;  /* 0x000000ffff077224 */ /* 0x000fe200078e0012 */
[----:B---3--:R-:W5:Y:S04]  /*99600*/  LDL.LU R20, [R1+0x3978] ;  /* 0x0039780001147983 */ /* 0x008f680000300800 */
[----:B------:R1:W-:Y:S01]  /*99610*/  LDGSTS.E [R4+0x22800], [R6.64], P2 ;  /* 0x2280000006047fae */ /* 0x0003e20009121844 */
[----:B------:R-:W5:Y:S01]  /*99620*/  LDL.LU R19, [R1+0x397c] ;  /* 0x00397c0001137983 */ /* 0x000f620000300800 */
[----:B------:R-:W-:-:S05]  /*99630*/  IADD3 R15, P1, R15, R9, RZ ;  /* 0x000000090f0f7210 */ /* 0x000fca0007f3e0ff */
[----:B------:R-:W-:Y:S02]  /*99640*/  IMAD.X R16, R16, 0x1, R2, P1 ;  /* 0x0000000110107824 */ /* 0x000fe400008e0602 */
[----:B-1----:R-:W-:Y:S02]  /*99650*/  IMAD.MOV.U32 R6, RZ, RZ, R15 ;  /* 0x000000ffff067224 */ /* 0x002fe400078e000f */
[----:B------:R-:W-:Y:S01]  /*99660*/  IMAD.MOV.U32 R7, RZ, RZ, R16 ;  /* 0x000000ffff077224 */ /* 0x000fe200078e0010 */
[----:B------:R-:W-:Y:S01]  /*99670*/  STL [R1+0x38f4], R15 ;  /* 0x0038f40f01007387 */ /* 0x000fe20000100800 */
[----:B------:R-:W-:-:S03]  /*99680*/  IADD3 R10, P3, R10, R9, RZ ;  /* 0x000000090a0a7210 */ /* 0x000fc60007f7e0ff */
[----:B------:R-:W-:Y:S04]  /*99690*/  STL [R1+0x38f0], R16 ;  /* 0x0038f01001007387 */ /* 0x000fe80000100800 */
[----:B------:R1:W-:Y:S01]  /*996a0*/  LDGSTS.E [R4+0x22880], [R6.64], P2 ;  /* 0x2288000006047fae */ /* 0x0003e20009121844 */
[----:B------:R-:W-:-:S03]  /*996b0*/  IADD3.X R12, R12, R2, RZ, P3, !PT ;  /* 0x000000020c0c7210 */ /* 0x000fc60001ffe4ff */
[----:B------:R-:W-:Y:S04]  /*996c0*/  STL [R1+0x38fc], R10 ;  /* 0x0038fc0a01007387 */ /* 0x000fe80000100800 */
[----:B------:R1:W-:Y:S02]  /*996d0*/  STL [R1+0x38f8], R12 ;  /* 0x0038f80c01007387 */ /* 0x0003e40000100800 */
[----:B-1----:R-:W-:Y:S02]  /*996e0*/  IMAD.MOV.U32 R7, RZ, RZ, R12 ;  /* 0x000000ffff077224 */ /* 0x002fe400078e000c */
[----:B------:R-:W-:Y:S01]  /*996f0*/  IMAD.MOV.U32 R6, RZ, RZ, R10 ;  /* 0x000000ffff067224 */ /* 0x000fe200078e000a */
[----:B------:R-:W5:Y:S01]  /*99700*/  LDL.LU R12, [R1+0x3980] ;  /* 0x00398000010c7983 */ /* 0x000f620000300800 */
[----:B------:R-:W5:Y:S02]  /*99710*/  LDL.LU R10, [R1+0x3984] ;  /* 0x00398400010a7983 */ /* 0x000f640000300800 */
[----:B------:R-:W5:Y:S02]  /*99720*/  LDL.LU R18, [R1+0x39e8] ;  /* 0x0039e80001127983 */ /* 0x000f640000300800 */
[----:B------:R-:W5:Y:S01]  /*99730*/  LDL.LU R17, [R1+0x39ec] ;  /* 0x0039ec0001117983 */ /* 0x000f620000300800 */
[----:B------:R-:W5:Y:S01]  /*99740*/  LDL.LU R16, [R1+0x39f0] ;  /* 0x0039f00001107983 */ /* 0x000f620000300800 */
[----:B------:R-:W5:Y:S03]  /*99750*/  LDL.LU R15, [R1+0x39f4] ;  /* 0x0039f400010f7983 */ /* 0x000f660000300800 */
[----:B------:R1:W-:Y:S01]  /*99760*/  LDGSTS.E [R4+0x22900], [R6.64], P2 ;  /* 0x2290000006047fae */ /* 0x0003e20009121844 */
[----:B------:R-:W-:-:S04]  /*99770*/  ISETP.GT.AND P1, PT, R0, 0x18, PT ;  /* 0x000000180000780c */ /* 0x000fc80003f24270 */
[----:B------:R-:W-:-:S04]  /*99780*/  SEL R5, RZ, 0x4, !P1 ;  /* 0x00000004ff057807 */ /* 0x000fc80004800000 */
[----:B------:R-:W-:-:S04]  /*99790*/  SEL R5, R5, RZ, !P0 ;  /* 0x000000ff05057207 */ /* 0x000fc80004000000 */
[----:B------:R-:W-:Y:S02]  /*997a0*/  ISETP.NE.U32.AND P1, PT, R5, RZ, PT ;  /* 0x000000ff0500720c */ /* 0x000fe40003f25070 */
[-C--:B----4-:R-:W-:Y:S02]  /*997b0*/  IADD3 R13, P3, R13, R9.reuse, RZ ;  /* 0x000000090d0d7210 */ /* 0x090fe40007f7e0ff */
[----:B--2---:R-:W-:-:S03]  /*997c0*/  IADD3 R8, P4, R8, R9, RZ ;  /* 0x0000000908087210 */ /* 0x004fc60007f9e0ff */
[--C-:B------:R-:W-:Y:S01]  /*997d0*/  IMAD.X R14, R14, 0x1, R2.reuse, P3 ;  /* 0x000000010e0e7824 */ /* 0x100fe200018e0602 */
[----:B------:R-:W-:Y:S01]  /*997e0*/  STL [R1+0x3904], R13 ;  /* 0x0039040d01007387 */ /* 0x000fe20000100800 */
[----:B-1----:R-:W-:Y:S02]  /*997f0*/  IMAD.MOV.U32 R6, RZ, RZ, R13 ;  /* 0x000000ffff067224 */ /* 0x002fe400078e000d */
[----:B------:R-:W-:Y:S02]  /*99800*/  IMAD.X R11, R11, 0x1, R2, P4 ;  /* 0x000000010b0b7824 */ /* 0x000fe400020e0602 */
[----:B------:R-:W-:Y:S01]  /*99810*/  IMAD.MOV.U32 R7, RZ, RZ, R14 ;  /* 0x000000ffff077224 */ /* 0x000fe200078e000e */
[----:B------:R1:W-:Y:S01]  /*99820*/  STL [R1+0x3900], R14 ;  /* 0x0039000e01007387 */ /* 0x0003e20000100800 */
[----:B------:R-:W-:Y:S02]  /*99830*/  STL [R1+0x396c], R8 ;  /* 0x00396c0801007387 */ /* 0x000fe40000100800 */
[----:B------:R2:W-:Y:S01]  /*99840*/  STL [R1+0x3968], R11 ;  /* 0x0039680b01007387 */ /* 0x0005e20000100800 */
[----:B------:R4:W-:Y:S04]  /*99850*/  LDGSTS.E [R4+0x22980], [R6.64], P2 ;  /* 0x2298000006047fae */ /* 0x0009e80009121844 */
[----:B-1----:R-:W3:Y:S01]  /*99860*/  LDL.LU R14, [R1+0x39f8] ;  /* 0x0039f800010e7983 */ /* 0x002ee20000300800 */
[----:B------:R-:W3:Y:S02]  /*99870*/  LDL.LU R13, [R1+0x39fc] ;  /* 0x0039fc00010d7983 */ /* 0x000ee40000300800 */
[----:B----4-:R-:W-:-:S02]  /*99880*/  IMAD.MOV.U32 R7, RZ, RZ, R11 ;  /* 0x000000ffff077224 */ /* 0x010fc400078e000b */
[----:B------:R-:W-:Y:S01]  /*99890*/  IMAD.MOV.U32 R6, RZ, RZ, R8 ;  /* 0x000000ffff067224 */ /* 0x000fe200078e0008 */
[----:B--2---:R-:W4:Y:S01]  /*998a0*/  LDL.LU R11, [R1+0x3a00] ;  /* 0x003a0000010b7983 */ /* 0x004f220000300800 */
[----:B------:R-:W4:Y:S03]  /*998b0*/  LDL.LU R8, [R1+0x3a04] ;  /* 0x003a040001087983 */ /* 0x000f260000300800 */
[----:B------:R1:W-:Y:S01]  /*998c0*/  LDGSTS.E [R4+0x23000], [R6.64], P1 ;  /* 0x2300000006047fae */ /* 0x0003e20008921844 */
[----:B-----5:R-:W-:-:S05]  /*998d0*/  IADD3 R21, P2, R21, R9, RZ ;  /* 0x0000000915157210 */ /* 0x020fca0007f5e0ff */
[----:B------:R-:W-:Y:S01]  /*998e0*/  IMAD.X R22, R22, 0x1, R2, P2 ;  /* 0x0000000116167824 */ /* 0x000fe200010e0602 */
[----:B------:R-:W-:Y:S01]  /*998f0*/  IADD3 R19, P3, R19, R9, RZ ;  /* 0x0000000913137210 */ /* 0x000fe20007f7e0ff */
[----:B-1----:R-:W-:Y:S02]  /*99900*/  IMAD.MOV.U32 R6, RZ, RZ, R21 ;  /* 0x000000ffff067224 */ /* 0x002fe400078e0015 */
[----:B------:R-:W-:Y:S01]  /*99910*/  IMAD.MOV.U32 R7, RZ, RZ, R22 ;  /* 0x000000ffff077224 */ /* 0x000fe200078e0016 */
[----:B------:R-:W-:Y:S01]  /*99920*/  IADD3.X R20, R20, R2, RZ, P3, !PT ;  /* 0x0000000214147210 */ /* 0x000fe20001ffe4ff */
[----:B------:R-:W-:Y:S04]  /*99930*/  STL [R1+0x3974], R21 ;  /* 0x0039741501007387 */ /* 0x000fe80000100800 */
[----:B------:R1:W-:Y:S01]  /*99940*/  LDGSTS.E [R4+0x23080], [R6.64], P1 ;  /* 0x2308000006047fae */ /* 0x0003e20008921844 */
[----:B------:R-:W-:Y:S02]  /*99950*/  STL [R1+0x3970], R22 ;  /* 0x0039701601007387 */ /* 0x000fe40000100800 */
[----:B------:R-:W-:Y:S02]  /*99960*/  STL [R1+0x397c], R19 ;  /* 0x00397c1301007387 */ /* 0x000fe40000100800 */
[----:B------:R-:W-:Y:S02]  /*99970*/  STL [R1+0x3978], R20 ;  /* 0x0039781401007387 */ /* 0x000fe40000100800 */
[----:B-1----:R-:W-:-:S02]  /*99980*/  IMAD.MOV.U32 R6, RZ, RZ, R19 ;  /* 0x000000ffff067224 */ /* 0x002fc400078e0013 */
[----:B------:R-:W-:-:S05]  /*99990*/  IMAD.MOV.U32 R7, RZ, RZ, R20 ;  /* 0x000000ffff077224 */ /* 0x000fca00078e0014 */
[----:B------:R1:W-:Y:S01]  /*999a0*/  LDGSTS.E [R4+0x23100], [R6.64], P1 ;  /* 0x2310000006047fae */ /* 0x0003e20008921844 */
[----:B------:R-:W-:-:S05]  /*999b0*/  IADD3 R10, P3, R10, R9, RZ ;  /* 0x000000090a0a7210 */ /* 0x000fca0007f7e0ff */
[----:B------:R-:W-:Y:S01]  /*999c0*/  IMAD.X R12, R12, 0x1, R2, P3 ;  /* 0x000000010c0c7824 */ /* 0x000fe200018e0602 */
[----:B------:R-:W-:Y:S01]  /*999d0*/  STL [R1+0x3984], R10 ;  /* 0x0039840a01007387 */ /* 0x000fe20000100800 */
[----:B-1----:R-:W-:Y:S02]  /*999e0*/  IMAD.MOV.U32 R6, RZ, RZ, R10 ;  /* 0x000000ffff067224 */ /* 0x002fe400078e000a */
[----:B------:R-:W-:Y:S01]  /*999f0*/  IMAD.MOV.U32 R7, RZ, RZ, R12 ;  /* 0x000000ffff077224 */ /* 0x000fe200078e000c */
[----:B------:R1:W-:Y:S01]  /*99a00*/  STL [R1+0x3980], R12 ;  /* 0x0039800c01007387 */ /* 0x0003e20000100800 */
[----:B------:R-:W-:-:S03]  /*99a10*/  ISETP.GT.AND P2, PT, R0, 0x1c, PT ;  /* 0x0000001c0000780c */ /* 0x000fc60003f44270 */
[----:B------:R5:W-:Y:S04]  /*99a20*/  LDGSTS.E [R4+0x23180], [R6.64], P1 ;  /* 0x2318000006047fae */ /* 0x000be80008921844 */
[----:B-1----:R-:W2:Y:S01]  /*99a30*/  LDL.LU R12, [R1+0x3688] ;  /* 0x00368800010c7983 */ /* 0x002ea20000300800 */
[----:B------:R-:W2:Y:S01]  /*99a40*/  LDL.LU R10, [R1+0x368c] ;  /* 0x00368c00010a7983 */ /* 0x000ea20000300800 */
[----:B------:R-:W-:Y:S02]  /*99a50*/  SEL R5, RZ, 0x4, !P2 ;  /* 0x00000004ff057807 */ /* 0x000fe40005000000 */
[----:B------:R-:W-:Y:S02]  /*99a60*/  IADD3 R17, P1, R17, R9, RZ ;  /* 0x0000000911117210 */ /* 0x000fe40007f3e0ff */
[----:B------:R-:W-:-:S02]  /*99a70*/  SEL R5, R5, RZ, !P0 ;  /* 0x000000ff05057207 */ /* 0x000fc40004000000 */
[----:B------:R-:W-:Y:S01]  /*99a80*/  IADD3 R15, P3, R15, R9, RZ ;  /* 0x000000090f0f7210 */ /* 0x000fe20007f7e0ff */
[----:B------:R-:W-:Y:S01]  /*99a90*/  IMAD.X R18, R18, 0x1, R2, P1 ;  /* 0x0000000112127824 */ /* 0x000fe200008e0602 */
[----:B------:R-:W-:-:S03]  /*99aa0*/  ISETP.NE.U32.AND P2, PT, R5, RZ, PT ;  /* 0x000000ff0500720c */ /* 0x000fc60003f45070 */
[----:B------:R-:W-:Y:S01]  /*99ab0*/  IMAD.X R16, R16, 0x1, R2, P3 ;  /* 0x0000000110107824 */ /* 0x000fe200018e0602 */
[----:B------:R-:W-:Y:S01]  /*99ac0*/  STL [R1+0x39ec], R17 ;  /* 0x0039ec1101007387 */ /* 0x000fe20000100800 */
[----:B------:R1:W-:Y:S02]  /*99ad0*/  STL [R1+0x39e8], R18 ;  /* 0x0039e81201007387 */ /* 0x0003e40000100800 */
[----:B-----5:R-:W-:Y:S02]  /*99ae0*/  IMAD.MOV.U32 R6, RZ, RZ, R17 ;  /* 0x000000ffff067224 */ /* 0x020fe400078e0011 */
[----:B------:R-:W-:Y:S01]  /*99af0*/  IMAD.MOV.U32 R7, RZ, RZ, R18 ;  /* 0x000000ffff077224 */ /* 0x000fe200078e0012 */
[----:B------:R-:W-:Y:S01]  /*99b00*/  STL [R1+0x39f4], R15 ;  /* 0x0039f40f01007387 */ /* 0x000fe20000100800 */
[----:B------:R5:W-:Y:S02]  /*99b10*/  STL [R1+0x39f0], R16 ;  /* 0x0039f01001007387 */ /* 0x000be40000100800 */
[----:B------:R-:W2:Y:S01]  /*99b20*/  LDL.LU R19, [R1+0x3690] ;  /* 0x0036900001137983 */ /* 0x000ea20000300800 */
[----:B------:R5:W-:Y:S04]  /*99b30*/  LDGSTS.E [R4+0x23800], [R6.64], P2 ;  /* 0x2380000006047fae */ /* 0x000be80009121844 */
[----:B-1----:R-:W2:Y:S01]  /*99b40*/  LDL.LU R18, [R1+0x3694] ;  /* 0x0036940001127983 */ /* 0x002ea20000300800 */
[----:B------:R-:W2:Y:S02]  /*99b50*/  LDL.LU R17, [R1+0x3698] ;  /* 0x0036980001117983 */ /* 0x000ea40000300800 */
[----:B------:R-:W2:Y:S01]  /*99b60*/  LDL.LU R5, [R1+0x369c] ;  /* 0x00369c0001057983 */ /* 0x000ea20000300800 */
[----:B-----5:R-:W-:Y:S01]  /*99b70*/  MOV R6, R15 ;  /* 0x0000000f00067202 */ /* 0x020fe20000000f00 */
[----:B------:R-:W-:-:S05]  /*99b80*/  IMAD.MOV.U32 R7, RZ, RZ, R16 ;  /* 0x000000ffff077224 */ /* 0x000fca00078e0010 */
[----:B------:R1:W-:Y:S01]  /*99b90*/  LDGSTS.E [R4+0x23880], [R6.64], P2 ;  /* 0x2388000006047fae */ /* 0x0003e20009121844 */
[----:B---3--:R-:W-:-:S05]  /*99ba0*/  IADD3 R13, P1, R13, R9, RZ ;  /* 0x000000090d0d7210 */ /* 0x008fca0007f3e0ff */
[----:B------:R-:W-:Y:S01]  /*99bb0*/  IMAD.X R14, R14, 0x1, R2, P1 ;  /* 0x000000010e0e7824 */ /* 0x000fe200008e0602 */
[----:B----4-:R-:W-:Y:S01]  /*99bc0*/  IADD3 R8, P3, R8, R9, RZ ;  /* 0x0000000908087210 */ /* 0x010fe20007f7e0ff */
[----:B-1----:R-:W-:Y:S02]  /*99bd0*/  IMAD.MOV.U32 R6, RZ, RZ, R13 ;  /* 0x000000ffff067224 */ /* 0x002fe400078e000d */
[----:B------:R-:W-:Y:S01]  /*99be0*/  IMAD.MOV.U32 R7, RZ, RZ, R14 ;  /* 0x000000ffff077224 */ /* 0x000fe200078e000e */
[----:B------:R-:W-:Y:S01]  /*99bf0*/  STL [R1+0x39fc], R13 ;  /* 0x0039fc0d01007387 */ /* 0x000fe20000100800 */
[----:B------:R-:W-:Y:S02]  /*99c00*/  IMAD.X R11, R11, 0x1, R2, P3 ;  /* 0x000000010b0b7824 */ /* 0x000fe400018e0602 */
[----:B------:R-:W-:Y:S01]  /*99c10*/  STL [R1+0x39f8], R14 ;  /* 0x0039f80e01007387 */ /* 0x000fe20000100800 */
[----:B------:R-:W-:Y:S02]  /*99c20*/  STL [R1+0x3a04], R8 ;  /* 0x003a040801007387 */ /* 0x000fe40000100800 */
[----:B------:R1:W-:Y:S02]  /*99c30*/  STL [R1+0x3a00], R11 ;  /* 0x003a000b01007387 */ /* 0x0003e40000100800 */
[----:B------:R3:W-:Y:S01]  /*99c40*/  LDGSTS.E [R4+0x23900], [R6.64], P2 ;  /* 0x2390000006047fae */ /* 0x0007e20009121844 */
[----:B------:R-:W4:Y:S02]  /*99c50*/  LDL.LU R16, [R1+0x36a0] ;  /* 0x0036a00001107983 */ /* 0x000f240000300800 */
[----:B------:R-:W5:Y:S02]  /*99c60*/  LDL.LU R15, [R1+0x36a4] ;  /* 0x0036a400010f7983 */ /* 0x000f640000300800 */
[----:B---3--:R-:W-:-:S02]  /*99c70*/  IMAD.MOV.U32 R7, RZ, RZ, R11 ;  /* 0x000000ffff077224 */ /* 0x008fc400078e000b */
[----:B------:R-:W-:Y:S01]  /*99c80*/  IMAD.MOV.U32 R6, RZ, RZ, R8 ;  /* 0x000000ffff067224 */ /* 0x000fe200078e0008 */
[----:B-1----:R-:W3:Y:S01]  /*99c90*/  LDL.LU R11, [R1+0x3708] ;  /* 0x00370800010b7983 */ /* 0x002ee20000300800 */
[----:B------:R-:W3:Y:S03]  /*99ca0*/  LDL.LU R8, [R1+0x370c] ;  /* 0x00370c0001087983 */ /* 0x000ee60000300800 */
[----:B------:R1:W-:Y:S01]  /*99cb0*/  LDGSTS.E [R4+0x23980], [R6.64], P2 ;  /* 0x2398000006047fae */ /* 0x0003e20009121844 */
[----:B--2---:R-:W-:-:S05]  /*99cc0*/  IADD3 R10, P2, R10, R9, RZ ;  /* 0x000000090a0a7210 */ /* 0x004fca0007f5e0ff */
[----:B------:R-:W-:Y:S01]  /*99cd0*/  IMAD.X R12, R12, 0x1, R2, P2 ;  /* 0x000000010c0c7824 */ /* 0x000fe200010e0602 */
[----:B------:R-:W-:Y:S01]  /*99ce0*/  STL [R1+0x368c], R10 ;  /* 0x00368c0a01007387 */ /* 0x000fe20000100800 */
[----:B-1----:R-:W-:-:S03]  /*99cf0*/  IMAD.MOV.U32 R6, RZ, RZ, R10 ;  /* 0x000000ffff067224 */ /* 0x002fc600078e000a */
[----:B------:R1:W-:Y:S01]  /*99d00*/  STL [R1+0x3688], R12 ;  /* 0x0036880c01007387 */ /* 0x0003e20000100800 */
[----:B------:R-:W2:Y:S01]  /*99d10*/  LDL.LU R14, [R1+0x3710] ;  /* 0x00371000010e7983 */ /* 0x000ea20000300800 */
[----:B------:R-:W-:Y:S01]  /*99d20*/  MOV R7, R12 ;  /* 0x0000000c00077202 */ /* 0x000fe20000000f00 */
[----:B------:R-:W2:Y:S01]  /*99d30*/  LDL.LU R13, [R1+0x3714] ;  /* 0x00371400010d7983 */ /* 0x000ea20000300800 */
[----:B-1----:R-:W2:Y:S01]  /*99d40*/  LDL.LU R12, [R1+0x3718] ;  /* 0x00371800010c7983 */ /* 0x002ea20000300800 */
[----:B------:R-:W2:Y:S01]  /*99d50*/  LDL.LU R10, [R1+0x371c] ;  /* 0x00371c00010a7983 */ /* 0x000ea20000300800 */
[----:B------:R-:W-:-:S04]  /*99d60*/  ISETP.GT.AND P1, PT, R0, 0x1, PT ;  /* 0x000000010000780c */ /* 0x000fc80003f24270 */
[----:B------:R-:W-:Y:S01]  /*99d70*/  SEL R4, RZ, 0x4, !P1 ;  /* 0x00000004ff047807 */ /* 0x000fe20004800000 */
[----:B------:R-:W-:-:S03]  /*99d80*/  IMAD.SHL.U32 R89, R41, 0x4, RZ ;  /* 0x0000000429597824 */ /* 0x000fc600078e00ff */
[----:B------:R-:W-:-:S04]  /*99d90*/  SEL R4, R4, RZ, !P0 ;  /* 0x000000ff04047207 */ /* 0x000fc80004000000 */
[----:B------:R-:W-:Y:S02]  /*99da0*/  ISETP.NE.U32.AND P1, PT, R4, RZ, PT ;  /* 0x000000ff0400720c */ /* 0x000fe40003f25070 */
[----:B------:R-:W-:Y:S02]  /*99db0*/  LOP3.LUT R79, R89, 0x20, RZ, 0x3c, !PT ;  /* 0x00000020594f7812 */ /* 0x000fe400078e3cff */
[-C--:B------:R-:W-:Y:S02]  /*99dc0*/  IADD3 R18, P2, R18, R9.reuse, RZ ;  /* 0x0000000912127210 */ /* 0x080fe40007f5e0ff */
[----:B------:R-:W-:Y:S01]  /*99dd0*/  IADD3 R5, P3, R5, R9, RZ ;  /* 0x0000000905057210 */ /* 0x000fe20007f7e0ff */
[----:B------:R-:W-:Y:S02]  /*99de0*/  IMAD R4, R76, 0x4000, R79 ;  /* 0x000040004c047824 */ /* 0x000fe400078e024f */
[--C-:B------:R-:W-:Y:S02]  /*99df0*/  IMAD.X R19, R19, 0x1, R2.reuse, P2 ;  /* 0x0000000113137824 */ /* 0x100fe400010e0602 */
[----:B------:R-:W-:Y:S01]  /*99e00*/  IMAD.X R17, R17, 0x1, R2, P3 ;  /* 0x0000000111117824 */ /* 0x000fe200018e0602 */
[----:B------:R-:W-:Y:S02]  /*99e10*/  STL [R1+0x3694], R18 ;  /* 0x0036941201007387 */ /* 0x000fe40000100800 */
[----:B------:R1:W-:Y:S02]  /*99e20*/  STL [R1+0x3690], R19 ;  /* 0x0036901301007387 */ /* 0x0003e40000100800 */
[----:B------:R-:W-:Y:S01]  /*99e30*/  STL [R1+0x369c], R5 ;  /* 0x00369c0501007387 */ /* 0x000fe20000100800 */
[----:B------:R1:W-:Y:S04]  /*99e40*/  LDGSTS.E [R4+0x20200], [R6.64], P1 ;  /* 0x2020000006047fae */ /* 0x0003e80008921844 */
[----:B------:R1:W-:Y:S01]  /*99e50*/  STL [R1+0x3698], R17 ;  /* 0x0036981101007387 */ /* 0x0003e20000100800 */
[----:B------:R-:W2:Y:S02]  /*99e60*/  LDL.LU R20, [R1+0x3720] ;  /* 0x0037200001147983 */ /* 0x000ea40000300800 */
[----:B-1----:R-:W-:-:S02]  /*99e70*/  IMAD.MOV.U32 R6, RZ, RZ, R18 ;  /* 0x000000ffff067224 */ /* 0x002fc400078e0012 */
[----:B------:R-:W-:Y:S02]  /*99e80*/  IMAD.MOV.U32 R7, RZ, RZ, R19 ;  /* 0x000000ffff077224 */ /* 0x000fe400078e0013 */
[----:B------:R-:W2:Y:S04]  /*99e90*/  LDL.LU R19, [R1+0x3724] ;  /* 0x0037240001137983 */ /* 0x000ea80000300800 */
[----:B------:R1:W-:Y:S01]  /*99ea0*/  LDGSTS.E [R4+0x20280], [R6.64], P1 ;  /* 0x2028000006047fae */ /* 0x0003e20008921844 */
[----:B------:R-:W2:Y:S02]  /*99eb0*/  LDL.LU R18, [R1+0x3788] ;  /* 0x0037880001127983 */ /* 0x000ea40000300800 */
[----:B-1----:R-:W-:Y:S02]  /*99ec0*/  IMAD.MOV.U32 R7, RZ, RZ, R17 ;  /* 0x000000ffff077224 */ /* 0x002fe400078e0011 */
[----:B------:R-:W-:Y:S01]  /*99ed0*/  IMAD.MOV.U32 R6, RZ, RZ, R5 ;  /* 0x000000ffff067224 */ /* 0x000fe200078e0005 */
[----:B------:R-:W2:Y:S04]  /*99ee0*/  LDL.LU R17, [R1+0x378c] ;  /* 0x00378c0001117983 */ /* 0x000ea80000300800 */
[----:B------:R1:W-:Y:S01]  /*99ef0*/  LDGSTS.E [R4+0x20300], [R6.64], P1 ;  /* 0x2030000006047fae */ /* 0x0003e20008921844 */
[----:B------:R-:W-:-:S04]  /*99f00*/  ISETP.GT.AND P2, PT, R0, 0x5, PT ;  /* 0x000000050000780c */ /* 0x000fc80003f44270 */
[----:B------:R-:W-:-:S04]  /*99f10*/  SEL R5, RZ, 0x4, !P2 ;  /* 0x00000004ff057807 */ /* 0x000fc80005000000 */
[----:B------:R-:W-:-:S04]  /*99f20*/  SEL R5, R5, RZ, !P0 ;  /* 0x000000ff05057207 */ /* 0x000fc80004000000 */
[----:B------:R-:W-:Y:S02]  /*99f30*/  ISETP.NE.U32.AND P2, PT, R5, RZ, PT ;  /* 0x000000ff0500720c */ /* 0x000fe40003f45070 */
[----:B-----5:R-:W-:-:S05]  /*99f40*/  IADD3 R15, P3, R15, R9, RZ ;  /* 0x000000090f0f7210 */ /* 0x020fca0007f7e0ff */
[----:B----4-:R-:W-:Y:S01]  /*99f50*/  IMAD.X R16, R16, 0x1, R2, P3 ;  /* 0x0000000110107824 */ /* 0x010fe200018e0602 */
[----:B------:R-:W-:Y:S01]  /*99f60*/  STL [R1+0x36a4], R15 ;  /* 0x0036a40f01007387 */ /* 0x000fe20000100800 */
[----:B---3--:R-:W-:Y:S01]  /*99f70*/  IADD3 R8, P4, R8, R9, RZ ;  /* 0x0000000908087210 */ /* 0x008fe20007f9e0ff */
[----:B-1----:R-:W-:Y:S02]  /*99f80*/  IMAD.MOV.U32 R6, RZ, RZ, R15 ;  /* 0x000000ffff067224 */ /* 0x002fe400078e000f */
[----:B------:R-:W-:Y:S02]  /*99f90*/  IMAD.MOV.U32 R7, RZ, RZ, R16 ;  /* 0x000000ffff077224 */ /* 0x000fe400078e0010 */
[----:B------:R-:W-:Y:S01]  /*99fa0*/  IMAD.X R11, R11, 0x1, R2, P4 ;  /* 0x000000010b0b7824 */ /* 0x000fe200020e0602 */
[----:B------:R1:W-:Y:S01]  /*99fb0*/  STL [R1+0x36a0], R16 ;  /* 0x0036a01001007387 */ /* 0x0003e20000100800 */
[----:B------:R-:W-:Y:S03]  /*99fc0*/  STL [R1+0x370c], R8 ;  /* 0x00370c0801007387 */ /* 0x000fe60000100800 */
[----:B------:R3:W-:Y:S04]  /*99fd0*/  LDGSTS.E [R4+0x20380], [R6.64], P1 ;  /* 0x2038000006047fae */ /* 0x0007e80008921844 */
[----:B------:R4:W-:Y:S04]  /*99fe0*/  STL [R1+0x3708], R11 ;  /* 0x0037080b01007387 */ /* 0x0009e80000100800 */
[----:B-1----:R-:W5:Y:S01]  /*99ff0*/  LDL.LU R16, [R1+0x3790] ;  /* 0x0037900001107983 */ /* 0x002f620000300800 */
[----:B------:R-:W5:Y:S01]  /*9a000*/  LDL.LU R15, [R1+0x3794] ;  /* 0x00379400010f7983 */ /* 0x000f620000300800 */
[----:B---3--:R-:W-:Y:S01]  /*9a010*/  MOV R7, R11 ;  /* 0x0000000b00077202 */ /* 0x008fe20000000f00 */
[----:B------:R-:W-:Y:S01]  /*9a020*/  IMAD.MOV.U32 R6, RZ, RZ, R8 ;  /* 0x000000ffff067224 */ /* 0x000fe200078e0008 */
[----:B----4-:R-:W4:Y:S01]  /*9a030*/  LDL.LU R11, [R1+0x3798] ;  /* 0x00379800010b7983 */ /* 0x010f220000300800 */
[----:B------:R-:W4:Y:S03]  /*9a040*/  LDL.LU R8, [R1+0x379c] ;  /* 0x00379c0001087983 */ /* 0x000f260000300800 */
[----:B------:R1:W-:Y:S01]  /*9a050*/  LDGSTS.E [R4+0x20a00], [R6.64], P2 ;  /* 0x20a0000006047fae */ /* 0x0003e20009121844 */
[----:B--2---:R-:W-:-:S05]  /*9a060*/  IADD3 R13, P1, R13, R9, RZ ;  /* 0x000000090d0d7210 */ /* 0x004fca0007f3e0ff */
[----:B------:R-:W-:Y:S01]  /*9a070*/  IMAD.X R14, R14, 0x1, R2, P1 ;  /* 0x000000010e0e7824 */ /* 0x000fe200008e0602 */
[----:B------:R-:W-:Y:S01]  /*9a080*/  IADD3 R10, P3, R10, R9, RZ ;  /* 0x000000090a0a7210 */ /* 0x000fe20007f7e0ff */
[----:B------:R-:W-:Y:S01]  /*9a090*/  STL [R1+0x3714], R13 ;  /* 0x0037140d01007387 */ /* 0x000fe20000100800 */
[----:B-1----:R-:W-:Y:S02]  /*9a0a0*/  IMAD.MOV.U32 R6, RZ, RZ, R13 ;  /* 0x000000ffff067224 */ /* 0x002fe400078e000d */
[----:B------:R-:W-:Y:S02]  /*9a0b0*/  IMAD.MOV.U32 R7, RZ, RZ, R14 ;  /* 0x000000ffff077224 */ /* 0x000fe400078e000e */
[----:B------:R-:W-:Y:S01]  /*9a0c0*/  IMAD.X R12, R12, 0x1, R2, P3 ;  /* 0x000000010c0c7824 */ /* 0x000fe200018e0602 */
[----:B------:R1:W-:Y:S01]  /*9a0d0*/  STL [R1+0x3710], R14 ;  /* 0x0037100e01007387 */ /* 0x0003e20000100800 */
[----:B------:R-:W-:Y:S03]  /*9a0e0*/  STL [R1+0x371c], R10 ;  /* 0x00371c0a01007387 */ /* 0x000fe60000100800 */
[----:B------:R2:W-:Y:S04]  /*9a0f0*/  LDGSTS.E [R4+0x20a80], [R6.64], P2 ;  /* 0x20a8000006047fae */ /* 0x0005e80009121844 */
[----:B------:R2:W-:Y:S04]  /*9a100*/  STL [R1+0x3718], R12 ;  /* 0x0037180c01007387 */ /* 0x0005e80000100800 */
[----:B-1----:R-:W3:Y:S01]  /*9a110*/  LDL.LU R14, [R1+0x37a0] ;  /* 0x0037a000010e7983 */ /* 0x002ee20000300800 */
[----:B------:R-:W3:Y:S02]  /*9a120*/  LDL.LU R13, [R1+0x37a4] ;  /* 0x0037a400010d7983 */ /* 0x000ee40000300800 */
[----:B--2---:R-:W-:-:S02]  /*9a130*/  IMAD.MOV.U32 R7, RZ, RZ, R12 ;  /* 0x000000ffff077224 */ /* 0x004fc400078e000c */
[----:B------:R-:W-:Y:S01]  /*9a140*/  IMAD.MOV.U32 R6, RZ, RZ, R10 ;  /* 0x000000ffff067224 */ /* 0x000fe200078e000a */
[----:B------:R-:W2:Y:S01]  /*9a150*/  LDL.LU R12, [R1+0x3808] ;  /* 0x00380800010c7983 */ /* 0x000ea20000300800 */
[----:B------:R-:W2:Y:S01]  /*9a160*/  LDL.LU R10, [R1+0x380c] ;  /* 0x00380c00010a7983 */ /* 0x000ea20000300800 */
[----:B------:R-:W-:Y:S02]  /*9a170*/  ISETP.GT.AND P1, PT, R0, 0x9, PT ;  /* 0x000000090000780c */ /* 0x000fe40003f24270 */
[----:B------:R1:W-:Y:S02]  /*9a180*/  LDGSTS.E [R4+0x20b00], [R6.64], P2 ;  /* 0x20b0000006047fae */ /* 0x0003e40009121844 */
[----:B------:R-:W-:-:S04]  /*9a190*/  SEL R5, RZ, 0x4, !P1 ;  /* 0x00000004ff057807 */ /* 0x000fc80004800000 */
[----:B------:R-:W-:Y:S02]  /*9a1a0*/  SEL R5, R5, RZ, !P0 ;  /* 0x000000ff05057207 */ /* 0x000fe40004000000 */
[----:B------:R-:W-:-:S05]  /*9a1b0*/  IADD3 R19, P3, R19, R9, RZ ;  /* 0x0000000913137210 */ /* 0x000fca0007f7e0ff */
[----:B------:R-:W-:Y:S02]  /*9a1c0*/  IMAD.X R20, R20, 0x1, R2, P3 ;  /* 0x0000000114147824 */ /* 0x000fe400018e0602 */
[----:B-1----:R-:W-:Y:S01]  /*9a1d0*/  IMAD.MOV.U32 R6, RZ, RZ, R19 ;  /* 0x000000ffff067224 */ /* 0x002fe200078e0013 */
[----:B------:R-:W-:Y:S01]  /*9a1e0*/  ISETP.NE.U32.AND P1, PT, R5, RZ, PT ;  /* 0x000000ff0500720c */ /* 0x000fe20003f25070 */
[----:B------:R-:W-:Y:S01]  /*9a1f0*/  STL [R1+0x3724], R19 ;  /* 0x0037241301007387 */ /* 0x000fe20000100800 */
[----:B------:R-:W-:Y:S01]  /*9a200*/  IMAD.MOV.U32 R7, RZ, RZ, R20 ;  /* 0x000000ffff077224 */ /* 0x000fe200078e0014 */
[----:B------:R-:W-:Y:S02]  /*9a210*/  IADD3 R17, P4, R17, R9, RZ ;  /* 0x0000000911117210 */ /* 0x000fe40007f9e0ff */
[----:B------:R1:W-:Y:S04]  /*9a220*/  STL [R1+0x3720], R20 ;  /* 0x0037201401007387 */ /* 0x0003e80000100800 */
[----:B------:R1:W-:Y:S01]  /*9a230*/  LDGSTS.E [R4+0x20b80], [R6.64], P2 ;  /* 0x20b8000006047fae */ /* 0x0003e20009121844 */
[----:B------:R-:W-:-:S03]  /*9a240*/  IMAD.X R18, R18, 0x1, R2, P4 ;  /* 0x0000000112127824 */ /* 0x000fc600020e0602 */
[----:B------:R-:W-:Y:S04]  /*9a250*/  STL [R1+0x378c], R17 ;  /* 0x00378c1101007387 */ /* 0x000fe80000100800 */
[----:B------:R1:W-:Y:S02]  /*9a260*/  STL [R1+0x3788], R18 ;  /* 0x0037881201007387 */ /* 0x0003e40000100800 */
[----:B-1----:R-:W2:Y:S02]  /*9a270*/  LDL.LU R20, [R1+0x3810] ;  /* 0x0038100001147983 */ /* 0x002ea40000300800 */
[----:B------:R-:W2:Y:S01]  /*9a280*/  LDL.LU R19, [R1+0x3814] ;  /* 0x0038140001137983 */ /* 0x000ea20000300800 */
[----:B------:R-:W-:Y:S01]  /*9a290*/  MOV R7, R18 ;  /* 0x0000001200077202 */ /* 0x000fe20000000f00 */
[----:B------:R-:W-:-:S02]  /*9a2a0*/  IMAD.MOV.U32 R6, RZ, RZ, R17 ;  /* 0x000000ffff067224 */ /* 0x000fc400078e0011 */
[----:B------:R-:W2:Y:S01]  /*9a2b0*/  LDL.LU R18, [R1+0x3818] ;  /* 0x0038180001127983 */ /* 0x000ea20000300800 */
[----:B------:R-:W2:Y:S03]  /*9a2c0*/  LDL.LU R17, [R1+0x381c] ;  /* 0x00381c0001117983 */ /* 0x000ea60000300800 */
[----:B------:R1:W-:Y:S01]  /*9a2d0*/  LDGSTS.E [R4+0x21200], [R6.64], P1 ;  /* 0x2120000006047fae */ /* 0x0003e20008921844 */
[-C--:B-----5:R-:W-:Y:S02]  /*9a2e0*/  IADD3 R15, P2, R15, R9.reuse, RZ ;  /* 0x000000090f0f7210 */ /* 0x0a0fe40007f5e0ff */
[----:B----4-:R-:W-:-:S03]  /*9a2f0*/  IADD3 R8, P3, R8, R9, RZ ;  /* 0x0000000908087210 */ /* 0x010fc60007f7e0ff */
[--C-:B------:R-:W-:Y:S02]  /*9a300*/  IMAD.X R16, R16, 0x1, R2.reuse, P2 ;  /* 0x0000000110107824 */ /* 0x100fe400010e0602 */
[----:B-1----:R-:W-:Y:S01]  /*9a310*/  IMAD.MOV.U32 R6, RZ, RZ, R15 ;  /* 0x000000ffff067224 */ /* 0x002fe200078e000f */
[----:B------:R-:W-:Y:S01]  /*9a320*/  STL [R1+0x3794], R15 ;  /* 0x0037940f01007387 */ /* 0x000fe20000100800 */
[----:B------:R-:W-:Y:S02]  /*9a330*/  IMAD.X R11, R11, 0x1, R2, P3 ;  /* 0x000000010b0b7824 */ /* 0x000fe400018e0602 */
[----:B------:R-:W-:Y:S01]  /*9a340*/  IMAD.MOV.U32 R7, RZ, RZ, R16 ;  /* 0x000000ffff077224 */ /* 0x000fe200078e0010 */
[----:B------:R1:W-:Y:S01]  /*9a350*/  STL [R1+0x3790], R16 ;  /* 0x0037901001007387 */ /* 0x0003e20000100800 */
[----:B------:R-:W-:Y:S02]  /*9a360*/  STL [R1+0x379c], R8 ;  /* 0x00379c0801007387 */ /* 0x000fe40000100800 */
[----:B------:R4:W-:Y:S01]  /*9a370*/  STL [R1+0x3798], R11 ;  /* 0x0037980b01007387 */ /* 0x0009e20000100800 */
[----:B------:R5:W-:Y:S04]  /*9a380*/  LDGSTS.E [R4+0x21280], [R6.64], P1 ;  /* 0x2128000006047fae */ /* 0x000be80008921844 */
[----:B-1----:R-:W2:Y:S01]  /*9a390*/  LDL.LU R16, [R1+0x3820] ;  /* 0x0038200001107983 */ /* 0x002ea20000300800 */
[----:B------:R-:W2:Y:S02]  /*9a3a0*/  LDL.LU R15, [R1+0x3824] ;  /* 0x00382400010f7983 */ /* 0x000ea40000300800 */
[----:B-----5:R-:W-:-:S02]  /*9a3b0*/  IMAD.MOV.U32 R7, RZ, RZ, R11 ;  /* 0x000000ffff077224 */ /* 0x020fc400078e000b */
[----:B------:R-:W-:Y:S01]  /*9a3c0*/  IMAD.MOV.U32 R6, RZ, RZ, R8 ;  /* 0x000000ffff067224 */ /* 0x000fe200078e0008 */
[----:B----4-:R-:W5:Y:S01]  /*9a3d0*/  LDL.LU R11, [R1+0x3888] ;  /* 0x00388800010b7983 */ /* 0x010f620000300800 */
[----:B------:R-:W5:Y:S03]  /*9a3e0*/  LDL.LU R8, [R1+0x388c] ;  /* 0x00388c0001087983 */ /* 0x000f660000300800 */
[----:B------:R1:W-:Y:S01]  /*9a3f0*/  LDGSTS.E [R4+0x21300], [R6.64], P1 ;  /* 0x2130000006047fae */ /* 0x0003e20008921844 */
[-C--:B---3--:R-:W-:Y:S02]  /*9a400*/  IADD3 R13, P3, R13, R9.reuse, RZ ;  /* 0x000000090d0d7210 */ /* 0x088fe40007f7e0ff */
[----:B--2---:R-:W-:-:S03]  /*9a410*/  IADD3 R10, P4, R10, R9, RZ ;  /* 0x000000090a0a7210 */ /* 0x004fc60007f9e0ff */
        /* <DEDUP_REMOVED lines=9> */
[----:B-1----:R-:W4:Y:S01]  /*9a4b0*/  LDL.LU R14, [R1+0x3890] ;  /* 0x00389000010e7983 */ /* 0x002f220000300800 */
[----:B------:R-:W4:Y:S01]  /*9a4c0*/  LDL.LU R13, [R1+0x3894] ;  /* 0x00389400010d7983 */ /* 0x000f220000300800 */
[----:B---3--:R-:W-:Y:S01]  /*9a4d0*/  MOV R7, R12 ;  /* 0x0000000c00077202 */ /* 0x008fe20000000f00 */
[----:B------:R-:W-:Y:S01]  /*9a4e0*/  IMAD.MOV.U32 R6, RZ, RZ, R10 ;  /* 0x000000ffff067224 */ /* 0x000fe200078e000a */
[----:B--2---:R-:W2:Y:S01]  /*9a4f0*/  LDL.LU R12, [R1+0x3898] ;  /* 0x00389800010c7983 */ /* 0x004ea20000300800 */
[----:B------:R-:W3:Y:S01]  /*9a500*/  LDL.LU R10, [R1+0x389c] ;  /* 0x00389c00010a7983 */ /* 0x000ee20000300800 */
[----:B------:R-:W-:-:S04]  /*9a510*/  ISETP.GT.AND P2, PT, R0, 0xd, PT ;  /* 0x0000000d0000780c */ /* 0x000fc80003f44270 */
[----:B------:R-:W-:-:S04]  /*9a520*/  SEL R5, RZ, 0x4, !P2 ;  /* 0x00000004ff057807 */ /* 0x000fc80005000000 */
[----:B------:R-:W-:-:S04]  /*9a530*/  SEL R5, R5, RZ, !P0 ;  /* 0x000000ff05057207 */ /* 0x000fc80004000000 */
[----:B------:R-:W-:Y:S02]  /*9a540*/  ISETP.NE.U32.AND P2, PT, R5, RZ, PT ;  /* 0x000000ff0500720c */ /* 0x000fe40003f45070 */
[----:B------:R-:W-:-:S05]  /*9a550*/  IADD3 R19, P1, R19, R9, RZ ;  /* 0x0000000913137210 */ /* 0x000fca0007f3e0ff */
[--C-:B------:R-:W-:Y:S01]  /*9a560*/  IMAD.X R20, R20, 0x1, R2.reuse, P1 ;  /* 0x0000000114147824 */ /* 0x100fe200008e0602 */
[----:B------:R-:W-:Y:S01]  /*9a570*/  IADD3 R17, P3, R17, R9, RZ ;  /* 0x0000000911117210 */ /* 0x000fe20007f7e0ff */
[----:B------:R-:W-:Y:S03]  /*9a580*/  STL [R1+0x3814], R19 ;  /* 0x0038141301007387 */ /* 0x000fe60000100800 */
[----:B------:R1:W-:Y:S01]  /*9a590*/  STL [R1+0x3810], R20 ;  /* 0x0038101401007387 */ /* 0x0003e20000100800 */
[----:B------:R1:W-:Y:S01]  /*9a5a0*/  LDGSTS.E [R4+0x21a00], [R6.64], P2 ;  /* 0x21a0000006047fae */ /* 0x0003e20009121844 */
[----:B------:R-:W-:-:S03]  /*9a5b0*/  IMAD.X R18, R18, 0x1, R2, P3 ;  /* 0x0000000112127824 */ /* 0x000fc600018e0602 */
[----:B------:R-:W-:Y:S04]  /*9a5c0*/  STL [R1+0x381c], R17 ;  /* 0x00381c1101007387 */ /* 0x000fe80000100800 */
[----:B------:R1:W-:Y:S02]  /*9a5d0*/  STL [R1+0x3818], R18 ;  /* 0x0038181201007387 */ /* 0x0003e40000100800 */
[----:B-1----:R-:W-:Y:S02]  /*9a5e0*/  IMAD.MOV.U32 R7, RZ, RZ, R20 ;  /* 0x000000ffff077224 */ /* 0x002fe400078e0014 */
[----:B------:R-:W-:Y:S01]  /*9a5f0*/  IMAD.MOV.U32 R6, RZ, RZ, R19 ;  /* 0x000000ffff067224 */ /* 0x000fe200078e0013 */
[----:B------:R-:W2:Y:S01]  /*9a600*/  LDL.LU R20, [R1+0x38a0] ;  /* 0x0038a00001147983 */ /* 0x000ea20000300800 */
[----:B------:R-:W2:Y:S03]  /*9a610*/  LDL.LU R19, [R1+0x38a4] ;  /* 0x0038a40001137983 */ /* 0x000ea60000300800 */
[----:B------:R1:W-:Y:S01]  /*9a620*/  LDGSTS.E [R4+0x21a80], [R6.64], P2 ;  /* 0x21a8000006047fae */ /* 0x0003e20009121844 */
[----:B------:R-:W-:Y:S01]  /*9a630*/  ISETP.GT.AND P1, PT, R0, 0x11, PT ;  /* 0x000000110000780c */ /* 0x000fe20003f24270 */
[----:B-1----:R-:W-:-:S02]  /*9a640*/  IMAD.MOV.U32 R6, RZ, RZ, R17 ;  /* 0x000000ffff067224 */ /* 0x002fc400078e0011 */
[----:B------:R-:W-:Y:S02]  /*9a650*/  IMAD.MOV.U32 R7, RZ, RZ, R18 ;  /* 0x000000ffff077224 */ /* 0x000fe400078e0012 */
[----:B------:R-:W2:Y:S01]  /*9a660*/  LDL.LU R18, [R1+0x3908] ;  /* 0x0039080001127983 */ /* 0x000ea20000300800 */
[----:B------:R-:W2:Y:S03]  /*9a670*/  LDL.LU R17, [R1+0x390c] ;  /* 0x00390c0001117983 */ /* 0x000ea60000300800 */
[----:B------:R1:W-:Y:S01]  /*9a680*/  LDGSTS.E [R4+0x21b00], [R6.64], P2 ;  /* 0x21b0000006047fae */ /* 0x0003e20009121844 */
[----:B------:R-:W-:-:S04]  /*9a690*/  SEL R5, RZ, 0x4, !P1 ;  /* 0x00000004ff057807 */ /* 0x000fc80004800000 */
[----:B------:R-:W-:-:S04]  /*9a6a0*/  SEL R5, R5, RZ, !P0 ;  /* 0x000000ff05057207 */ /* 0x000fc80004000000 */
[----:B------:R-:W-:Y:S02]  /*9a6b0*/  ISETP.NE.U32.AND P1, PT, R5, RZ, PT ;  /* 0x000000ff0500720c */ /* 0x000fe40003f25070 */
[----:B------:R-:W-:-:S05]  /*9a6c0*/  IADD3 R15, P3, R15, R9, RZ ;  /* 0x000000090f0f7210 */ /* 0x000fca0007f7e0ff */
[--C-:B------:R-:W-:Y:S01]  /*9a6d0*/  IMAD.X R16, R16, 0x1, R2.reuse, P3 ;  /* 0x0000000110107824 */ /* 0x100fe200018e0602 */
[----:B-----5:R-:W-:Y:S01]  /*9a6e0*/  IADD3 R8, P4, R8, R9, RZ ;  /* 0x0000000908087210 */ /* 0x020fe20007f9e0ff */
[----:B------:R-:W-:Y:S03]  /*9a6f0*/  STL [R1+0x3824], R15 ;  /* 0x0038240f01007387 */ /* 0x000fe60000100800 */
[----:B------:R5:W-:Y:S02]  /*9a700*/  STL [R1+0x3820], R16 ;  /* 0x0038201001007387 */ /* 0x000be40000100800 */
[----:B------:R-:W-:Y:S02]  /*9a710*/  IMAD.X R11, R11, 0x1, R2, P4 ;  /* 0x000000010b0b7824 */ /* 0x000fe400020e0602 */
[----:B-1----:R-:W-:Y:S02]  /*9a720*/  IMAD.MOV.U32 R6, RZ, RZ, R15 ;  /* 0x000000ffff067224 */ /* 0x002fe400078e000f */
[----:B------:R-:W-:Y:S01]  /*9a730*/  IMAD.MOV.U32 R7, RZ, RZ, R16 ;  /* 0x000000ffff077224 */ /* 0x000fe200078e0010 */
[----:B------:R-:W-:Y:S01]  /*9a740*/  STL [R1+0x388c], R8 ;  /* 0x00388c0801007387 */ /* 0x000fe20000100800 */
[----:B------:R1:W-:Y:S03]  /*9a750*/  STL [R1+0x3888], R11 ;  /* 0x0038880b01007387 */ /* 0x0003e60000100800 */
[----:B-----5:R-:W5:Y:S01]  /*9a760*/  LDL.LU R16, [R1+0x3910] ;  /* 0x0039100001107983 */ /* 0x020f620000300800 */
[----:B------:R-:W5:Y:S03]  /*9a770*/  LDL.LU R15, [R1+0x3914] ;  /* 0x00391400010f7983 */ /* 0x000f660000300800 */
[----:B------:R1:W-:Y:S02]  /*9a780*/  LDGSTS.E [R4+0x21b80], [R6.64], P2 ;  /* 0x21b8000006047fae */ /* 0x0003e40009121844 */
[----:B-1----:R-:W-:Y:S01]  /*9a790*/  MOV R7, R11 ;  /* 0x0000000b00077202 */ /* 0x002fe20000000f00 */
[----:B------:R-:W-:Y:S01]  /*9a7a0*/  IMAD.MOV.U32 R6, RZ, RZ, R8 ;  /* 0x000000ffff067224 */ /* 0x000fe200078e0008 */
[----:B------:R-:W5:Y:S01]  /*9a7b0*/  LDL.LU R11, [R1+0x3918] ;  /* 0x00391800010b7983 */ /* 0x000f620000300800 */
[----:B------:R-:W5:Y:S03]  /*9a7c0*/  LDL.LU R8, [R1+0x391c] ;  /* 0x00391c0001087983 */ /* 0x000f660000300800 */
[----:B------:R1:W-:Y:S01]  /*9a7d0*/  LDGSTS.E [R4+0x22200], [R6.64], P1 ;  /* 0x2220000006047fae */ /* 0x0003e20008921844 */
[----:B----4-:R-:W-:-:S05]  /*9a7e0*/  IADD3 R13, P2, R13, R9, RZ ;  /* 0x000000090d0d7210 */ /* 0x010fca0007f5e0ff */
[----:B------:R-:W-:Y:S01]  /*9a7f0*/  IMAD.X R14, R14, 0x1, R2, P2 ;  /* 0x000000010e0e7824 */ /* 0x000fe200010e0602 */
[----:B---3--:R-:W-:Y:S01]  /*9a800*/  IADD3 R10, P3, R10, R9, RZ ;  /* 0x000000090a0a7210 */ /* 0x008fe20007f7e0ff */
[----:B------:R-:W-:Y:S01]  /*9a810*/  STL [R1+0x3894], R13 ;  /* 0x0038940d01007387 */ /* 0x000fe20000100800 */
[----:B-1----:R-:W-:Y:S02]  /*9a820*/  IMAD.MOV.U32 R6, RZ, RZ, R13 ;  /* 0x000000ffff067224 */ /* 0x002fe400078e000d */
[----:B------:R-:W-:Y:S02]  /*9a830*/  IMAD.MOV.U32 R7, RZ, RZ, R14 ;  /* 0x000000ffff077224 */ /* 0x000fe400078e000e */
[----:B--2---:R-:W-:Y:S01]  /*9a840*/  IMAD.X R12, R12, 0x1, R2, P3 ;  /* 0x000000010c0c7824 */ /* 0x004fe200018e0602 */
[----:B------:R1:W-:Y:S01]  /*9a850*/  STL [R1+0x3890], R14 ;  /* 0x0038900e01007387 */ /* 0x0003e20000100800 */
[----:B------:R-:W-:Y:S03]  /*9a860*/  STL [R1+0x389c], R10 ;  /* 0x00389c0a01007387 */ /* 0x000fe60000100800 */
[----:B------:R2:W-:Y:S04]  /*9a870*/  LDGSTS.E [R4+0x22280], [R6.64], P1 ;  /* 0x2228000006047fae */ /* 0x0005e80008921844 */
[----:B------:R3:W-:Y:S04]  /*9a880*/  STL [R1+0x3898], R12 ;  /* 0x0038980c01007387 */ /* 0x0007e80000100800 */
[----:B-1----:R-:W4:Y:S01]  /*9a890*/  LDL.LU R14, [R1+0x3920] ;  /* 0x00392000010e7983 */ /* 0x002f220000300800 */
[----:B------:R-:W4:Y:S02]  /*9a8a0*/  LDL.LU R13, [R1+0x3924] ;  /* 0x00392400010d7983 */ /* 0x000f240000300800 */
[----:B--2---:R-:W-:-:S02]  /*9a8b0*/  IMAD.MOV.U32 R7, RZ, RZ, R12 ;  /* 0x000000ffff077224 */ /* 0x004fc400078e000c */
[----:B------:R-:W-:Y:S01]  /*9a8c0*/  IMAD.MOV.U32 R6, RZ, RZ, R10 ;  /* 0x000000ffff067224 */ /* 0x000fe200078e000a */
[----:B---3--:R-:W2:Y:S01]  /*9a8d0*/  LDL.LU R12, [R1+0x3988] ;  /* 0x00398800010c7983 */ /* 0x008ea20000300800 */
[----:B------:R-:W3:Y:S01]  /*9a8e0*/  LDL.LU R10, [R1+0x398c] ;  /* 0x00398c00010a7983 */ /* 0x000ee20000300800 */
[----:B------:R-:W-:Y:S02]  /*9a8f0*/  ISETP.GT.AND P2, PT, R0, 0x15, PT ;  /* 0x000000150000780c */ /* 0x000fe40003f44270 */
[----:B------:R1:W-:Y:S02]  /*9a900*/  LDGSTS.E [R4+0x22300], [R6.64], P1 ;  /* 0x2230000006047fae */ /* 0x0003e40008921844 */
[----:B------:R-:W-:-:S04]  /*9a910*/  SEL R5, RZ, 0x4, !P2 ;  /* 0x00000004ff057807 */ /* 0x000fc80005000000 */
[----:B------:R-:W-:-:S04]  /*9a920*/  SEL R5, R5, RZ, !P0 ;  /* 0x000000ff05057207 */ /* 0x000fc80004000000 */
[----:B------:R-:W-:Y:S02]  /*9a930*/  ISETP.NE.U32.AND P2, PT, R5, RZ, PT ;  /* 0x000000ff0500720c */ /* 0x000fe40003f45070 */
[----:B------:R-:W-:-:S05]  /*9a940*/  IADD3 R19, P3, R19, R9, RZ ;  /* 0x0000000913137210 */ /* 0x000fca0007f7e0ff */
[----:B------:R-:W-:Y:S02]  /*9a950*/  IMAD.X R20, R20, 0x1, R2, P3 ;  /* 0x0000000114147824 */ /* 0x000fe400018e0602 */
[----:B-1----:R-:W-:Y:S02]  /*9a960*/  IMAD.MOV.U32 R6, RZ, RZ, R19 ;  /* 0x000000ffff067224 */ /* 0x002fe400078e0013 */
[----:B------:R-:W-:Y:S01]  /*9a970*/  IMAD.MOV.U32 R7, RZ, RZ, R20 ;  /* 0x000000ffff077224 */ /* 0x000fe200078e0014 */
[----:B------:R-:W-:Y:S01]  /*9a980*/  STL [R1+0x38a4], R19 ;  /* 0x0038a41301007387 */ /* 0x000fe20000100800 */
[----:B------:R1:W-:Y:S03]  /*9a990*/  STL [R1+0x38a0], R20 ;  /* 0x0038a01401007387 */ /* 0x0003e60000100800 */
[----:B------:R1:W-:Y:S01]  /*9a9a0*/  LDGSTS.E [R4+0x22380], [R6.64], P1 ;  /* 0x2238000006047fae */ /* 0x0003e20008921844 */
[----:B------:R-:W-:-:S05]  /*9a9b0*/  IADD3 R17, P4, R17, R9, RZ ;  /* 0x0000000911117210 */ /* 0x000fca0007f9e0ff */
[----:B------:R-:W-:Y:S01]  /*9a9c0*/  IMAD.X R18, R18, 0x1, R2, P4 ;  /* 0x0000000112127824 */ /* 0x000fe200020e0602 */
[----:B------:R-:W-:Y:S01]  /*9a9d0*/  STL [R1+0x390c], R17 ;  /* 0x00390c1101007387 */ /* 0x000fe20000100800 */
[----:B-1----:R-:W-:-:S03]  /*9a9e0*/  IMAD.MOV.U32 R6, RZ, RZ, R17 ;  /* 0x000000ffff067224 */ /* 0x002fc600078e0011 */
[----:B------:R-:W-:Y:S01]  /*9a9f0*/  STL [R1+0x3908], R18 ;  /* 0x0039081201007387 */ /* 0x000fe20000100800 */
[----:B------:R-:W-:Y:S01]  /*9aa00*/  MOV R7, R18 ;  /* 0x0000001200077202 */ /* 0x000fe20000000f00 */
[----:B------:R-:W2:Y:S02]  /*9aa10*/  LDL.LU R22, [R1+0x3990] ;  /* 0x0039900001167983 */ /* 0x000ea40000300800 */
[----:B------:R-:W2:Y:S01]  /*9aa20*/  LDL.LU R21, [R1+0x3994] ;  /* 0x0039940001157983 */ /* 0x000ea20000300800 */
[----:B------:R-:W2:Y:S04]  /*9aa30*/  LDL.LU R20, [R1+0x3998] ;  /* 0x0039980001147983 */ /* 0x000ea80000300800 */
[----:B------:R1:W-:Y:S01]  /*9aa40*/  LDGSTS.E [R4+0x22a00], [R6.64], P2 ;  /* 0x22a0000006047fae */ /* 0x0003e20009121844 */
[----:B------:R-:W2:Y:S01]  /*9aa50*/  LDL.LU R19, [R1+0x399c] ;  /* 0x00399c0001137983 */ /* 0x000ea20000300800 */
[----:B-----5:R-:W-:-:S05]  /*9aa60*/  IADD3 R15, P1, R15, R9, RZ ;  /* 0x000000090f0f7210 */ /* 0x020fca0007f3e0ff */
[----:B------:R-:W-:Y:S02]  /*9aa70*/  IMAD.X R16, R16, 0x1, R2, P1 ;  /* 0x0000000110107824 */ /* 0x000fe400008e0602 */
[----:B-1----:R-:W-:Y:S02]  /*9aa80*/  IMAD.MOV.U32 R6, RZ, RZ, R15 ;  /* 0x000000ffff067224 */ /* 0x002fe400078e000f */
[----:B------:R-:W-:Y:S01]  /*9aa90*/  IMAD.MOV.U32 R7, RZ, RZ, R16 ;  /* 0x000000ffff077224 */ /* 0x000fe200078e0010 */
[----:B------:R-:W-:Y:S01]  /*9aaa0*/  IADD3 R8, P3, R8, R9, RZ ;  /* 0x0000000908087210 */ /* 0x000fe20007f7e0ff */
[----:B------:R-:W-:Y:S01]  /*9aab0*/  STL [R1+0x3914], R15 ;  /* 0x0039140f01007387 */ /* 0x000fe20000100800 */
[----:B------:R-:W-:Y:S03]  /*9aac0*/  STL [R1+0x3910], R16 ;  /* 0x0039101001007387 */ /* 0x000fe60000100800 */
[----:B------:R1:W-:Y:S01]  /*9aad0*/  LDGSTS.E [R4+0x22a80], [R6.64], P2 ;  /* 0x22a8000006047fae */ /* 0x0003e20009121844 */
[----:B------:R-:W-:-:S03]  /*9aae0*/  IMAD.X R11, R11, 0x1, R2, P3 ;  /* 0x000000010b0b7824 */ /* 0x000fc600018e0602 */
[----:B------:R-:W-:Y:S04]  /*9aaf0*/  STL [R1+0x391c], R8 ;  /* 0x00391c0801007387 */ /* 0x000fe80000100800 */
[----:B------:R5:W-:Y:S01]  /*9ab00*/  STL [R1+0x3918], R11 ;  /* 0x0039180b01007387 */ /* 0x000be20000100800 */
[----:B-1----:R-:W-:Y:S02]  /*9ab10*/  IMAD.MOV.U32 R7, RZ, RZ, R11 ;  /* 0x000000ffff077224 */ /* 0x002fe400078e000b */
[----:B------:R-:W-:Y:S01]  /*9ab20*/  IMAD.MOV.U32 R6, RZ, RZ, R8 ;  /* 0x000000ffff067224 */ /* 0x000fe200078e0008 */
[----:B-----5:R-:W5:Y:S01]  /*9ab30*/  LDL.LU R11, [R1+0x39a0] ;  /* 0x0039a000010b7983 */ /* 0x020f620000300800 */
[----:B------:R-:W5:Y:S02]  /*9ab40*/  LDL.LU R8, [R1+0x39a4] ;  /* 0x0039a40001087983 */ /* 0x000f640000300800 */
[----:B------:R-:W5:Y:S02]  /*9ab50*/  LDL.LU R18, [R1+0x3a08] ;  /* 0x003a080001127983 */ /* 0x000f640000300800 */
[----:B------:R-:W5:Y:S01]  /*9ab60*/  LDL.LU R17, [R1+0x3a0c] ;  /* 0x003a0c0001117983 */ /* 0x000f620000300800 */
[----:B------:R-:W5:Y:S01]  /*9ab70*/  LDL.LU R16, [R1+0x3a10] ;  /* 0x003a100001107983 */ /* 0x000f620000300800 */
[----:B------:R-:W5:Y:S03]  /*9ab80*/  LDL.LU R15, [R1+0x3a14] ;  /* 0x003a1400010f7983 */ /* 0x000f660000300800 */
[----:B------:R1:W-:Y:S01]  /*9ab90*/  LDGSTS.E [R4+0x22b00], [R6.64], P2 ;  /* 0x22b0000006047fae */ /* 0x0003e20009121844 */
[----:B----4-:R-:W-:-:S02]  /*9aba0*/  IADD3 R13, P3, R13, R9, RZ ;  /* 0x000000090d0d7210 */ /* 0x010fc40007f7e0ff */
[----:B---3--:R-:W-:-:S03]  /*9abb0*/  IADD3 R10, P4, R10, R9, RZ ;  /* 0x000000090a0a7210 */ /* 0x008fc60007f9e0ff */
[--C-:B------:R-:W-:Y:S02]  /*9abc0*/  IMAD.X R14, R14, 0x1, R2.reuse, P3 ;  /* 0x000000010e0e7824 */ /* 0x100fe400018e0602 */
[----:B-1----:R-:W-:Y:S01]  /*9abd0*/  IMAD.MOV.U32 R6, RZ, RZ, R13 ;  /* 0x000000ffff067224 */ /* 0x002fe200078e000d */
[----:B------:R-:W-:Y:S01]  /*9abe0*/  STL [R1+0x3924], R13 ;  /* 0x0039240d01007387 */ /* 0x000fe20000100800 */
[----:B--2---:R-:W-:Y:S02]  /*9abf0*/  IMAD.X R12, R12, 0x1, R2, P4 ;  /* 0x000000010c0c7824 */ /* 0x004fe400020e0602 */
        /* <DEDUP_REMOVED lines=9> */
[----:B--2---:R-:W3:Y:S01]  /*9ac90*/  LDL.LU R12, [R1+0x3a20] ;  /* 0x003a2000010c7983 */ /* 0x004ee20000300800 */
[----:B------:R-:W3:Y:S01]  /*9aca0*/  LDL.LU R10, [R1+0x3a24] ;  /* 0x003a2400010a7983 */ /* 0x000ee20000300800 */
[----:B------:R-:W-:-:S04]  /*9acb0*/  ISETP.GT.AND P1, PT, R0, 0x19, PT ;  /* 0x000000190000780c */ /* 0x000fc80003f24270 */
[----:B------:R-:W-:-:S04]  /*9acc0*/  SEL R5, RZ, 0x4, !P1 ;  /* 0x00000004ff057807 */ /* 0x000fc80004800000 */
[----:B------:R-:W-:-:S04]  /*9acd0*/  SEL R5, R5, RZ, !P0 ;  /* 0x000000ff05057207 */ /* 0x000fc80004000000 */
[----:B------:R-:W-:Y:S11]  /*9ace0*/  ISETP.NE.U32.AND P1, PT, R5, RZ, PT ;  /* 0x000000ff0500720c */ /* 0x000ff60003f25070 */
[----:B------:R-:W-:Y:S02]  /*9acf0*/  @!UPT UIADD3 URZ, URZ, URZ, URZ ;  /* 0x0000003f3f3ff290 */ /* 0x000fe4000fffe03f */
[----:B------:R1:W-:Y:S01]  /*9ad00*/  LDGSTS.E [R4+0x23200], [R6.64], P1 ;  /* 0x2320000006047fae */ /* 0x0003e20008921844 */
[-C--:B------:R-:W-:Y:S02]  /*9ad10*/  IADD3 R21, P2, R21, R9.reuse, RZ ;  /* 0x0000000915157210 */ /* 0x080fe40007f5e0ff */
[----:B------:R-:W-:-:S03]  /*9ad20*/  IADD3 R19, P3, R19, R9, RZ ;  /* 0x0000000913137210 */ /* 0x000fc60007f7e0ff */
[----:B------:R-:W-:Y:S02]  /*9ad30*/  IMAD.X R22, R22, 0x1, R2, P2 ;  /* 0x0000000116167824 */ /* 0x000fe400010e0602 */
[----:B-1----:R-:W-:Y:S02]  /*9ad40*/  IMAD.MOV.U32 R6, RZ, RZ, R21 ;  /* 0x000000ffff067224 */ /* 0x002fe400078e0015 */
[----:B------:R-:W-:Y:S02]  /*9ad50*/  IMAD.MOV.U32 R7, RZ, RZ, R22 ;  /* 0x000000ffff077224 */ /* 0x000fe400078e0016 */
[----:B------:R-:W-:-:S03]  /*9ad60*/  IMAD.X R20, R20, 0x1, R2, P3 ;  /* 0x0000000114147824 */ /* 0x000fc600018e0602 */
[----:B------:R1:W-:Y:S01]  /*9ad70*/  LDGSTS.E [R4+0x23280], [R6.64], P1 ;  /* 0x2328000006047fae */ /* 0x0003e20008921844 */
[----:B------:R-:W-:-:S03]  /*9ad80*/  ISETP.GT.AND P2, PT, R0, 0x1d, PT ;  /* 0x0000001d0000780c */ /* 0x000fc60003f44270 */
[----:B------:R-:W-:Y:S01]  /*9ad90*/  STL [R1+0x3994], R21 ;  /* 0x0039941501007387 */ /* 0x000fe20000100800 */
[----:B------:R-:W-:Y:S02]  /*9ada0*/  STL [R1+0x3990], R22 ;  /* 0x0039901601007387 */ /* 0x000fe40000100800 */
[----:B-1----:R-:W-:Y:S02]  /*9adb0*/  IMAD.MOV.U32 R6, RZ, RZ, R19 ;  /* 0x000000ffff067224 */ /* 0x002fe400078e0013 */
[----:B------:R-:W-:Y:S01]  /*9adc0*/  IMAD.MOV.U32 R7, RZ, RZ, R20 ;  /* 0x000000ffff077224 */ /* 0x000fe200078e0014 */
[----:B------:R-:W-:Y:S04]  /*9add0*/  STL [R1+0x399c], R19 ;  /* 0x00399c1301007387 */ /* 0x000fe80000100800 */
[----:B------:R1:W-:Y:S01]  /*9ade0*/  LDGSTS.E [R4+0x23300], [R6.64], P1 ;  /* 0x2330000006047fae */ /* 0x0003e20008921844 */
[----:B------:R-:W-:Y:S01]  /*9adf0*/  STL [R1+0x3998], R20 ;  /* 0x0039981401007387 */ /* 0x000fe20000100800 */
[----:B------:R-:W-:-:S04]  /*9ae00*/  SEL R5, RZ, 0x4, !P2 ;  /* 0x00000004ff057807 */ /* 0x000fc80005000000 */
[----:B------:R-:W-:-:S04]  /*9ae10*/  SEL R5, R5, RZ, !P0 ;  /* 0x000000ff05057207 */ /* 0x000fc80004000000 */
[----:B------:R-:W-:Y:S02]  /*9ae20*/  ISETP.NE.U32.AND P2, PT, R5, RZ, PT ;  /* 0x000000ff0500720c */ /* 0x000fe40003f45070 */
[----:B-----5:R-:W-:-:S05]  /*9ae30*/  IADD3 R8, P3, R8, R9, RZ ;  /* 0x0000000908087210 */ /* 0x020fca0007f7e0ff */
[----:B------:R-:W-:Y:S02]  /*9ae40*/  IMAD.X R11, R11, 0x1, R2, P3 ;  /* 0x000000010b0b7824 */ /* 0x000fe400018e0602 */
[----:B-1----:R-:W-:Y:S02]  /*9ae50*/  IMAD.MOV.U32 R6, RZ, RZ, R8 ;  /* 0x000000ffff067224 */ /* 0x002fe400078e0008 */
[----:B------:R-:W-:Y:S01]  /*9ae60*/  IMAD.MOV.U32 R7, RZ, RZ, R11 ;  /* 0x000000ffff077224 */ /* 0x000fe200078e000b */
[----:B------:R-:W-:Y:S01]  /*9ae70*/  STL [R1+0x39a4], R8 ;  /* 0x0039a40801007387 */ /* 0x000fe20000100800 */
[----:B------:R1:W-:Y:S03]  /*9ae80*/  STL [R1+0x39a0], R11 ;  /* 0x0039a00b01007387 */ /* 0x0003e60000100800 */
[----:B------:R5:W-:Y:S01]  /*9ae90*/  LDGSTS.E [R4+0x23380], [R6.64], P1 ;  /* 0x2338000006047fae */ /* 0x000be20008921844 */
[----:B------:R-:W-:-:S02]  /*9aea0*/  IADD3 R17, P1, R17, R9, RZ ;  /* 0x0000000911117210 */ /* 0x000fc40007f3e0ff */
[----:B------:R-:W-:Y:S01]  /*9aeb0*/  IADD3 R15, P3, R15, R9, RZ ;  /* 0x000000090f0f7210 */ /* 0x000fe20007f7e0ff */
[----:B-1----:R-:W2:Y:S01]  /*9aec0*/  LDL.LU R11, [R1+0x36a8] ;  /* 0x0036a800010b7983 */ /* 0x002ea20000300800 */
[----:B------:R-:W2:Y:S02]  /*9aed0*/  LDL.LU R8, [R1+0x36ac] ;  /* 0x0036ac0001087983 */ /* 0x000ea40000300800 */
[--C-:B------:R-:W-:Y:S02]  /*9aee0*/  IMAD.X R18, R18, 0x1, R2.reuse, P1 ;  /* 0x0000000112127824 */ /* 0x100fe400008e0602 */
[----:B------:R-:W-:Y:S01]  /*9aef0*/  IMAD.X R16, R16, 0x1, R2, P3 ;  /* 0x0000000110107824 */ /* 0x000fe200018e0602 */
[----:B------:R-:W-:Y:S02]  /*9af00*/  STL [R1+0x3a0c], R17 ;  /* 0x003a0c1101007387 */ /* 0x000fe40000100800 */
[----:B------:R1:W-:Y:S02]  /*9af10*/  STL [R1+0x3a08], R18 ;  /* 0x003a081201007387 */ /* 0x0003e40000100800 */
[----:B------:R3:W-:Y:S02]  /*9af20*/  STL [R1+0x3a14], R15 ;  /* 0x003a140f01007387 */ /* 0x0007e40000100800 */
[----:B-----5:R-:W-:Y:S01]  /*9af30*/  IMAD.MOV.U32 R7, RZ, RZ, R18 ;  /* 0x000000ffff077224 */ /* 0x020fe200078e0012 */
[----:B------:R-:W-:Y:S01]  /*9af40*/  STL [R1+0x3a10], R16 ;  /* 0x003a101001007387 */ /* 0x000fe20000100800 */
[----:B------:R-:W4:Y:S01]  /*9af50*/  LDL.LU R19, [R1+0x36b0] ;  /* 0x0036b00001137983 */ /* 0x000f220000300800 */
[----:B------:R-:W-:-:S02]  /*9af60*/  MOV R6, R17 ;  /* 0x0000001100067202 */ /* 0x000fc40000000f00 */
[----:B-1----:R-:W4:Y:S01]  /*9af70*/  LDL.LU R18, [R1+0x36b4] ;  /* 0x0036b40001127983 */ /* 0x002f220000300800 */
[----:B------:R-:W4:Y:S02]  /*9af80*/  LDL.LU R17, [R1+0x36b8] ;  /* 0x0036b80001117983 */ /* 0x000f240000300800 */
[----:B------:R-:W4:Y:S01]  /*9af90*/  LDL.LU R5, [R1+0x36bc] ;  /* 0x0036bc0001057983 */ /* 0x000f220000300800 */
[----:B------:R1:W-:Y:S02]  /*9afa0*/  LDGSTS.E [R4+0x23a00], [R6.64], P2 ;  /* 0x23a0000006047fae */ /* 0x0003e40009121844 */
[----:B-1----:R-:W-:Y:S02]  /*9afb0*/  IMAD.MOV.U32 R6, RZ, RZ, R15 ;  /* 0x000000ffff067224 */ /* 0x002fe400078e000f */
[----:B------:R-:W-:-:S05]  /*9afc0*/  IMAD.MOV.U32 R7, RZ, RZ, R16 ;  /* 0x000000ffff077224 */ /* 0x000fca00078e0010 */
[----:B------:R1:W-:Y:S01]  /*9afd0*/  LDGSTS.E [R4+0x23a80], [R6.64], P2 ;  /* 0x23a8000006047fae */ /* 0x0003e20009121844 */
[----:B----4-:R-:W-:-:S05]  /*9afe0*/  IADD3 R13, P1, R13, R9, RZ ;  /* 0x000000090d0d7210 */ /* 0x010fca0007f3e0ff */
[--C-:B------:R-:W-:Y:S01]  /*9aff0*/  IMAD.X R14, R14, 0x1, R2.reuse, P1 ;  /* 0x000000010e0e7824 */ /* 0x100fe200008e0602 */
[----:B---3--:R-:W-:Y:S01]  /*9b000*/  IADD3 R10, P3, R10, R9, RZ ;  /* 0x000000090a0a7210 */ /* 0x008fe20007f7e0ff */
[----:B------:R-:W-:Y:S03]  /*9b010*/  STL [R1+0x3a1c], R13 ;  /* 0x003a1c0d01007387 */ /* 0x000fe60000100800 */
[----:B------:R3:W-:Y:S02]  /*9b020*/  STL [R1+0x3a18], R14 ;  /* 0x003a180e01007387 */ /* 0x0007e40000100800 */
[----:B------:R-:W-:Y:S02]  /*9b030*/  IMAD.X R12, R12, 0x1, R2, P3 ;  /* 0x000000010c0c7824 */ /* 0x000fe400018e0602 */
[----:B-1----:R-:W-:Y:S02]  /*9b040*/  IMAD.MOV.U32 R6, RZ, RZ, R13 ;  /* 0x000000ffff067224 */ /* 0x002fe400078e000d */
[----:B------:R-:W-:Y:S01]  /*9b050*/  IMAD.MOV.U32 R7, RZ, RZ, R14 ;  /* 0x000000ffff077224 */ /* 0x000fe200078e000e */
[----:B------:R1:W-:Y:S01]  /*9b060*/  STL [R1+0x3a24], R10 ;  /* 0x003a240a01007387 */ /* 0x0003e20000100800 */
[----:B------:R4:W-:Y:S02]  /*9b070*/  STL [R1+0x3a20], R12 ;  /* 0x003a200c01007387 */ /* 0x0009e40000100800 */
[----:B------:R-:W5:Y:S01]  /*9b080*/  LDL.LU R15, [R1+0x36c0] ;  /* 0x0036c000010f7983 */ /* 0x000f620000300800 */
[----:B---3--:R-:W3:Y:S04]  /*9b090*/  LDL.LU R14, [R1+0x36c4] ;  /* 0x0036c400010e7983 */ /* 0x008ee80000300800 */
[----:B------:R1:W-:Y:S01]  /*9b0a0*/  LDGSTS.E [R4+0x23b00], [R6.64], P2 ;  /* 0x23b0000006047fae */ /* 0x0003e20009121844 */
[----:B------:R-:W5:Y:S02]  /*9b0b0*/  LDL.LU R13, [R1+0x3728] ;  /* 0x00372800010d7983 */ /* 0x000f640000300800 */
[----:B-1----:R-:W-:-:S02]  /*9b0c0*/  IMAD.MOV.U32 R6, RZ, RZ, R10 ;  /* 0x000000ffff067224 */ /* 0x002fc400078e000a */
[----:B------:R-:W5:Y:S01]  /*9b0d0*/  LDL.LU R10, [R1+0x372c] ;  /* 0x00372c00010a7983 */ /* 0x000f620000300800 */
[----:B------:R-:W-:Y:S01]  /*9b0e0*/  IMAD.MOV.U32 R7, RZ, RZ, R12 ;  /* 0x000000ffff077224 */ /* 0x000fe200078e000c */
[----:B------:R-:W-:-:S04]  /*9b0f0*/  ISETP.GT.AND P1, PT, R0, 0x2, PT ;  /* 0x000000020000780c */ /* 0x000fc80003f24270 */
[----:B------:R1:W-:Y:S01]  /*9b100*/  LDGSTS.E [R4+0x23b80], [R6.64], P2 ;  /* 0x23b8000006047fae */ /* 0x0003e20009121844 */
[----:B------:R-:W-:Y:S01]  /*9b110*/  IMAD.SHL.U32 R84, R41, 0x4, RZ ;  /* 0x0000000429547824 */ /* 0x000fe200078e00ff */
[----:B-1----:R-:W-:-:S04]  /*9b120*/  SEL R4, RZ, 0x4, !P1 ;  /* 0x00000004ff047807 */ /* 0x002fc80004800000 */
[----:B------:R-:W-:-:S04]  /*9b130*/  SEL R4, R4, RZ, !P0 ;  /* 0x000000ff04047207 */ /* 0x000fc80004000000 */
[----:B------:R-:W-:Y:S02]  /*9b140*/  ISETP.NE.U32.AND P1, PT, R4, RZ, PT ;  /* 0x000000ff0400720c */ /* 0x000fe40003f25070 */
[----:B------:R-:W-:-:S04]  /*9b150*/  LOP3.LUT R78, R84, 0x40, RZ, 0x3c, !PT ;  /* 0x00000040544e7812 */ /* 0x000fc800078e3cff */
[----:B------:R-:W-:Y:S02]  /*9b160*/  LEA R4, R76, R78, 0xe ;  /* 0x0000004e4c047211 */ /* 0x000fe400078e70ff */
[----:B--2---:R-:W-:-:S05]  /*9b170*/  IADD3 R8, P2, R8, R9, RZ ;  /* 0x0000000908087210 */ /* 0x004fca0007f5e0ff */
[----:B------:R-:W-:Y:S01]  /*9b180*/  IMAD.X R11, R11, 0x1, R2, P2 ;  /* 0x000000010b0b7824 */ /* 0x000fe200010e0602 */
[----:B------:R-:W-:Y:S01]  /*9b190*/  STL [R1+0x36ac], R8 ;  /* 0x0036ac0801007387 */ /* 0x000fe20000100800 */
[----:B------:R-:W-:-:S03]  /*9b1a0*/  IMAD.MOV.U32 R6, RZ, RZ, R8 ;  /* 0x000000ffff067224 */ /* 0x000fc600078e0008 */
[----:B------:R1:W-:Y:S01]  /*9b1b0*/  STL [R1+0x36a8], R11 ;  /* 0x0036a80b01007387 */ /* 0x0003e20000100800 */
[----:B------:R-:W4:Y:S02]  /*9b1c0*/  LDL.LU R16, [R1+0x3730] ;  /* 0x0037300001107983 */ /* 0x000f240000300800 */
[----:B------:R-:W-:Y:S02]  /*9b1d0*/  IMAD.MOV.U32 R7, RZ, RZ, R11 ;  /* 0x000000ffff077224 */ /* 0x000fe400078e000b */
[----:B----4-:R-:W4:Y:S01]  /*9b1e0*/  LDL.LU R12, [R1+0x3734] ;  /* 0x00373400010c7983 */ /* 0x010f220000300800 */
[-C--:B------:R-:W-:Y:S02]  /*9b1f0*/  IADD3 R18, P2, R18, R9.reuse, RZ ;  /* 0x0000000912127210 */ /* 0x080fe40007f5e0ff */
[----:B------:R-:W-:Y:S01]  /*9b200*/  IADD3 R5, P3, R5, R9, RZ ;  /* 0x0000000905057210 */ /* 0x000fe20007f7e0ff */
[----:B------:R1:W-:Y:S04]  /*9b210*/  LDGSTS.E [R4+0x20400], [R6.64], P1 ;  /* 0x2040000006047fae */ /* 0x0003e80008921844 */
[----:B-1----:R-:W4:Y:S01]  /*9b220*/  LDL.LU R11, [R1+0x3738] ;  /* 0x00373800010b7983 */ /* 0x002f220000300800 */
[----:B------:R-:W4:Y:S02]  /*9b230*/  LDL.LU R8, [R1+0x373c] ;  /* 0x00373c0001087983 */ /* 0x000f240000300800 */
[----:B------:R-:W-:-:S02]  /*9b240*/  IMAD.X R19, R19, 0x1, R2, P2 ;  /* 0x0000000113137824 */ /* 0x000fc400010e0602 */
[----:B------:R-:W-:Y:S01]  /*9b250*/  IMAD.X R17, R17, 0x1, R2, P3 ;  /* 0x0000000111117824 */ /* 0x000fe200018e0602 */
[----:B------:R-:W-:Y:S02]  /*9b260*/  STL [R1+0x36b4], R18 ;  /* 0x0036b41201007387 */ /* 0x000fe40000100800 */
[----:B------:R1:W-:Y:S02]  /*9b270*/  STL [R1+0x36b0], R19 ;  /* 0x0036b01301007387 */ /* 0x0003e40000100800 */
[----:B------:R-:W-:Y:S01]  /*9b280*/  STL [R1+0x36bc], R5 ;  /* 0x0036bc0501007387 */ /* 0x000fe20000100800 */
[----:B------:R1:W-:Y:S01]  /*9b290*/  STL [R1+0x36b8], R17 ;  /* 0x0036b81101007387 */ /* 0x0003e20000100800 */
[----:B------:R-:W4:Y:S02]  /*9b2a0*/  LDL.LU R20, [R1+0x3740] ;  /* 0x0037400001147983 */ /* 0x000f240000300800 */
[----:B------:R-:W-:Y:S02]  /*9b2b0*/  IMAD.MOV.U32 R6, RZ, RZ, R18 ;  /* 0x000000ffff067224 */ /* 0x000fe400078e0012 */
[----:B------:R-:W-:-:S02]  /*9b2c0*/  IMAD.MOV.U32 R7, RZ, RZ, R19 ;  /* 0x000000ffff077224 */ /* 0x000fc400078e0013 */
[----:B-1----:R-:W4:Y:S04]  /*9b2d0*/  LDL.LU R19, [R1+0x3744] ;  /* 0x0037440001137983 */ /* 0x002f280000300800 */
[----:B------:R1:W-:Y:S01]  /*9b2e0*/  LDGSTS.E [R4+0x20480], [R6.64], P1 ;  /* 0x2048000006047fae */ /* 0x0003e20008921844 */
[----:B------:R-:W4:Y:S02]  /*9b2f0*/  LDL.LU R18, [R1+0x37a8] ;  /* 0x0037a80001127983 */ /* 0x000f240000300800 */
[----:B-1----:R-:W-:Y:S02]  /*9b300*/  IMAD.MOV.U32 R7, RZ, RZ, R17 ;  /* 0x000000ffff077224 */ /* 0x002fe400078e0011 */
[----:B------:R-:W4:Y:S01]  /*9b310*/  LDL.LU R17, [R1+0x37ac] ;  /* 0x0037ac0001117983 */ /* 0x000f220000300800 */
[----:B------:R-:W-:-:S05]  /*9b320*/  IMAD.MOV.U32 R6, RZ, RZ, R5 ;  /* 0x000000ffff067224 */ /* 0x000fca00078e0005 */
[----:B------:R1:W-:Y:S01]  /*9b330*/  LDGSTS.E [R4+0x20500], [R6.64], P1 ;  /* 0x2050000006047fae */ /* 0x0003e20008921844 */
[----:B---3--:R-:W-:-:S05]  /*9b340*/  IADD3 R14, P3, R14, R9, RZ ;  /* 0x000000090e0e7210 */ /* 0x008fca0007f7e0ff */
[----:B-----5:R-:W-:Y:S01]  /*9b350*/  IMAD.X R15, R15, 0x1, R2, P3 ;  /* 0x000000010f0f7824 */ /* 0x020fe200018e0602 */
[----:B------:R-:W-:Y:S01]  /*9b360*/  STL [R1+0x36c4], R14 ;  /* 0x0036c40e01007387 */ /* 0x000fe20000100800 */
[----:B-1----:R-:W-:Y:S01]  /*9b370*/  IMAD.MOV.U32 R6, RZ, RZ, R14 ;  /* 0x000000ffff067224 */ /* 0x002fe200078e000e */
[----:B------:R-:W-:Y:S02]  /*9b380*/  IADD3 R10, P4, R10, R9, RZ ;  /* 0x000000090a0a7210 */ /* 0x000fe40007f9e0ff */
[----:B------:R-:W-:Y:S01]  /*9b390*/  MOV R7, R15 ;  /* 0x0000000f00077202 */ /* 0x000fe20000000f00 */
[----:B------:R1:W-:Y:S02]  /*9b3a0*/  STL [R1+0x36c0], R15 ;  /* 0x0036c00f01007387 */ /* 0x0003e40000100800 */
[----:B------:R-:W-:Y:S02]  /*9b3b0*/  IMAD.X R13, R13, 0x1, R2, P4 ;  /* 0x000000010d0d7824 */ /* 0x000fe400020e0602 */
[----:B------:R-:W-:Y:S04]  /*9b3c0*/  STL [R1+0x372c], R10 ;  /* 0x00372c0a01007387 */ /* 0x000fe80000100800 */
[----:B------:R3:W-:Y:S04]  /*9b3d0*/  LDGSTS.E [R4+0x20580], [R6.64], P1 ;  /* 0x2058000006047fae */ /* 0x0007e80008921844 */
[----:B------:R5:W-:Y:S04]  /*9b3e0*/  STL [R1+0x3728], R13 ;  /* 0x0037280d01007387 */ /* 0x000be80000100800 */
[----:B-1----:R-:W2:Y:S01]  /*9b3f0*/  LDL.LU R15, [R1+0x37b0] ;  /* 0x0037b000010f7983 */ /* 0x002ea20000300800 */
[----:B------:R-:W2:Y:S02]  /*9b400*/  LDL.LU R14, [R1+0x37b4] ;  /* 0x0037b400010e7983 */ /* 0x000ea40000300800 */
[----:B---3--:R-:W-:-:S02]  /*9b410*/  IMAD.MOV.U32 R7, RZ, RZ, R13 ;  /* 0x000000ffff077224 */ /* 0x008fc400078e000d */
[----:B------:R-:W-:Y:S01]  /*9b420*/  IMAD.MOV.U32 R6, RZ, RZ, R10 ;  /* 0x000000ffff067224 */ /* 0x000fe200078e000a */
[----:B-----5:R-:W3:Y:S01]  /*9b430*/  LDL.LU R13, [R1+0x37b8] ;  /* 0x0037b800010d7983 */ /* 0x020ee20000300800 */
        /* <DEDUP_REMOVED lines=9> */
[--C-:B------:R-:W-:Y:S01]  /*9b4d0*/  IMAD.X R16, R16, 0x1, R2.reuse, P1 ;  /* 0x0000000110107824 */ /* 0x100fe200008e0602 */
[----:B------:R-:W-:Y:S01]  /*9b4e0*/  STL [R1+0x3734], R12 ;  /* 0x0037340c01007387 */ /* 0x000fe20000100800 */
[----:B------:R-:W-:-:S03]  /*9b4f0*/  IMAD.X R11, R11, 0x1, R2, P3 ;  /* 0x000000010b0b7824 */ /* 0x000fc600018e0602 */
[----:B------:R4:W-:Y:S01]  /*9b500*/  STL [R1+0x3730], R16 ;  /* 0x0037301001007387 */ /* 0x0009e20000100800 */
[----:B------:R-:W-:Y:S02]  /*9b510*/  STL [R1+0x373c], R8 ;  /* 0x00373c0801007387 */ /* 0x000fe40000100800 */
[----:B-1----:R-:W-:Y:S02]  /*9b520*/  IMAD.MOV.U32 R6, RZ, RZ, R12 ;  /* 0x000000ffff067224 */ /* 0x002fe400078e000c */
[----:B------:R-:W-:Y:S01]  /*9b530*/  IMAD.MOV.U32 R7, RZ, RZ, R16 ;  /* 0x000000ffff077224 */ /* 0x000fe200078e0010 */
[----:B------:R1:W-:Y:S01]  /*9b540*/  STL [R1+0x3738], R11 ;  /* 0x0037380b01007387 */ /* 0x0003e20000100800 */
[----:B------:R-:W-:Y:S02]  /*9b550*/  ISETP.GT.AND P1, PT, R0, 0xa, PT ;  /* 0x0000000a0000780c */ /* 0x000fe40003f24270 */
[----:B------:R-:W-:Y:S01]  /*9b560*/  IADD3 R19, P3, R19, R9, RZ ;  /* 0x0000000913137210 */ /* 0x000fe20007f7e0ff */
[----:B------:R1:W-:Y:S04]  /*9b570*/  LDGSTS.E [R4+0x20c80], [R6.64], P2 ;  /* 0x20c8000006047fae */ /* 0x0003e80009121844 */
[----:B----4-:R-:W4:Y:S01]  /*9b580*/  LDL.LU R16, [R1+0x37c0] ;  /* 0x0037c00001107983 */ /* 0x010f220000300800 */
[----:B------:R-:W4:Y:S01]  /*9b590*/  LDL.LU R12, [R1+0x37c4] ;  /* 0x0037c400010c7983 */ /* 0x000f220000300800 */
[----:B------:R-:W-:Y:S01]  /*9b5a0*/  SEL R5, RZ, 0x4, !P1 ;  /* 0x00000004ff057807 */ /* 0x000fe20004800000 */
[----:B------:R-:W-:-:S03]  /*9b5b0*/  IMAD.X R20, R20, 0x1, R2, P3 ;  /* 0x0000000114147824 */ /* 0x000fc600018e0602 */
[----:B------:R-:W-:Y:S01]  /*9b5c0*/  SEL R5, R5, RZ, !P0 ;  /* 0x000000ff05057207 */ /* 0x000fe20004000000 */
[----:B-1----:R-:W-:Y:S02]  /*9b5d0*/  IMAD.MOV.U32 R6, RZ, RZ, R8 ;  /* 0x000000ffff067224 */ /* 0x002fe400078e0008 */
[----:B------:R-:W-:Y:S01]  /*9b5e0*/  IMAD.MOV.U32 R7, RZ, RZ, R11 ;  /* 0x000000ffff077224 */ /* 0x000fe200078e000b */
[----:B------:R-:W-:Y:S01]  /*9b5f0*/  IADD3 R17, P4, R17, R9, RZ ;  /* 0x0000000911117210 */ /* 0x000fe20007f9e0ff */
[----:B------:R-:W4:Y:S01]  /*9b600*/  LDL.LU R11, [R1+0x3828] ;  /* 0x00382800010b7983 */ /* 0x000f220000300800 */
[----:B------:R-:W4:Y:S03]  /*9b610*/  LDL.LU R8, [R1+0x382c] ;  /* 0x00382c0001087983 */ /* 0x000f260000300800 */
[----:B------:R1:W-:Y:S01]  /*9b620*/  LDGSTS.E [R4+0x20d00], [R6.64], P2 ;  /* 0x20d0000006047fae */ /* 0x0003e20009121844 */
[----:B------:R-:W-:-:S02]  /*9b630*/  IMAD.X R18, R18, 0x1, R2, P4 ;  /* 0x0000000112127824 */ /* 0x000fc400020e0602 */
[----:B------:R-:W-:Y:S01]  /*9b640*/  STL [R1+0x3744], R19 ;  /* 0x0037441301007387 */ /* 0x000fe20000100800 */
[----:B------:R-:W-:Y:S01]  /*9b650*/  ISETP.NE.U32.AND P1, PT, R5, RZ, PT ;  /* 0x000000ff0500720c */ /* 0x000fe20003f25070 */
[----:B------:R1:W-:Y:S01]  /*9b660*/  STL [R1+0x3740], R20 ;  /* 0x0037401401007387 */ /* 0x0003e20000100800 */
[----:B------:R-:W-:Y:S02]  /*9b670*/  STL [R1+0x37ac], R17 ;  /* 0x0037ac1101007387 */ /* 0x000fe40000100800 */
[----:B------:R1:W-:Y:S02]  /*9b680*/  STL [R1+0x37a8], R18 ;  /* 0x0037a81201007387 */ /* 0x0003e40000100800 */
[----:B-1----:R-:W-:Y:S01]  /*9b690*/  IMAD.MOV.U32 R6, RZ, RZ, R19 ;  /* 0x000000ffff067224 */ /* 0x002fe200078e0013 */
[----:B------:R-:W-:Y:S02]  /*9b6a0*/  MOV R7, R20 ;  /* 0x0000001400077202 */ /* 0x000fe40000000f00 */
[----:B------:R-:W4:Y:S04]  /*9b6b0*/  LDL.LU R20, [R1+0x3830] ;  /* 0x0038300001147983 */ /* 0x000f280000300800 */
[----:B------:R1:W-:Y:S01]  /*9b6c0*/  LDGSTS.E [R4+0x20d80], [R6.64], P2 ;  /* 0x20d8000006047fae */ /* 0x0003e20009121844 */
[----:B------:R-:W4:Y:S02]  /*9b6d0*/  LDL.LU R19, [R1+0x3834] ;  /* 0x0038340001137983 */ /* 0x000f240000300800 */
[----:B-1----:R-:W-:-:S02]  /*9b6e0*/  IMAD.MOV.U32 R7, RZ, RZ, R18 ;  /* 0x000000ffff077224 */ /* 0x002fc400078e0012 */
[----:B------:R-:W-:Y:S01]  /*9b6f0*/  IMAD.MOV.U32 R6, RZ, RZ, R17 ;  /* 0x000000ffff067224 */ /* 0x000fe200078e0011 */
[----:B------:R-:W4:Y:S01]  /*9b700*/  LDL.LU R18, [R1+0x3838] ;  /* 0x0038380001127983 */ /* 0x000f220000300800 */
[----:B------:R-:W4:Y:S03]  /*9b710*/  LDL.LU R17, [R1+0x383c] ;  /* 0x00383c0001117983 */ /* 0x000f260000300800 */
[----:B------:R1:W-:Y:S01]  /*9b720*/  LDGSTS.E [R4+0x21400], [R6.64], P1 ;  /* 0x2140000006047fae */ /* 0x0003e20008921844 */
[----:B--2---:R-:W-:-:S05]  /*9b730*/  IADD3 R14, P2, R14, R9, RZ ;  /* 0x000000090e0e7210 */ /* 0x004fca0007f5e0ff */
[----:B------:R-:W-:Y:S01]  /*9b740*/  IMAD.X R15, R15, 0x1, R2, P2 ;  /* 0x000000010f0f7824 */ /* 0x000fe200010e0602 */
[----:B-----5:R-:W-:Y:S01]  /*9b750*/  IADD3 R10, P3, R10, R9, RZ ;  /* 0x000000090a0a7210 */ /* 0x020fe20007f7e0ff */
[----:B-1----:R-:W-:Y:S02]  /*9b760*/  IMAD.MOV.U32 R6, RZ, RZ, R14 ;  /* 0x000000ffff067224 */ /* 0x002fe400078e000e */
[----:B------:R-:W-:Y:S01]  /*9b770*/  IMAD.MOV.U32 R7, RZ, RZ, R15 ;  /* 0x000000ffff077224 */ /* 0x000fe200078e000f */
[----:B------:R-:W-:Y:S01]  /*9b780*/  STL [R1+0x37b4], R14 ;  /* 0x0037b40e01007387 */ /* 0x000fe20000100800 */
[----:B---3--:R-:W-:Y:S02]  /*9b790*/  IMAD.X R13, R13, 0x1, R2, P3 ;  /* 0x000000010d0d7824 */ /* 0x008fe400018e0602 */
[----:B------:R1:W-:Y:S01]  /*9b7a0*/  STL [R1+0x37b0], R15 ;  /* 0x0037b00f01007387 */ /* 0x0003e20000100800 */
[----:B------:R-:W-:Y:S02]  /*9b7b0*/  STL [R1+0x37bc], R10 ;  /* 0x0037bc0a01007387 */ /* 0x000fe40000100800 */
[----:B------:R2:W-:Y:S02]  /*9b7c0*/  STL [R1+0x37b8], R13 ;  /* 0x0037b80d01007387 */ /* 0x0005e40000100800 */
[----:B------:R3:W-:Y:S04]  /*9b7d0*/  LDGSTS.E [R4+0x21480], [R6.64], P1 ;  /* 0x2148000006047fae */ /* 0x0007e80008921844 */
[----:B-1----:R-:W5:Y:S01]  /*9b7e0*/  LDL.LU R15, [R1+0x3840] ;  /* 0x00384000010f7983 */ /* 0x002f620000300800 */
[----:B------:R-:W5:Y:S02]  /*9b7f0*/  LDL.LU R14, [R1+0x3844] ;  /* 0x00384400010e7983 */ /* 0x000f640000300800 */
[----:B---3--:R-:W-:-:S02]  /*9b800*/  IMAD.MOV.U32 R7, RZ, RZ, R13 ;  /* 0x000000ffff077224 */ /* 0x008fc400078e000d */
[----:B------:R-:W-:Y:S01]  /*9b810*/  IMAD.MOV.U32 R6, RZ, RZ, R10 ;  /* 0x000000ffff067224 */ /* 0x000fe200078e000a */
[----:B--2---:R-:W3:Y:S01]  /*9b820*/  LDL.LU R13, [R1+0x38a8] ;  /* 0x0038a800010d7983 */ /* 0x004ee20000300800 */
[----:B------:R-:W3:Y:S01]  /*9b830*/  LDL.LU R10, [R1+0x38ac] ;  /* 0x0038ac00010a7983 */ /* 0x000ee20000300800 */
[----:B------:R-:W-:Y:S02]  /*9b840*/  ISETP.GT.AND P2, PT, R0, 0xe, PT ;  /* 0x0000000e0000780c */ /* 0x000fe40003f44270 */
[----:B------:R1:W-:Y:S02]  /*9b850*/  LDGSTS.E [R4+0x21500], [R6.64], P1 ;  /* 0x2150000006047fae */ /* 0x0003e40008921844 */
[----:B------:R-:W-:-:S04]  /*9b860*/  SEL R5, RZ, 0x4, !P2 ;  /* 0x00000004ff057807 */ /* 0x000fc80005000000 */
[----:B------:R-:W-:-:S04]  /*9b870*/  SEL R5, R5, RZ, !P0 ;  /* 0x000000ff05057207 */ /* 0x000fc80004000000 */
[----:B------:R-:W-:Y:S02]  /*9b880*/  ISETP.NE.U32.AND P2, PT, R5, RZ, PT ;  /* 0x000000ff0500720c */ /* 0x000fe40003f45070 */
[----:B----4-:R-:W-:-:S05]  /*9b890*/  IADD3 R12, P3, R12, R9, RZ ;  /* 0x000000090c0c7210 */ /* 0x010fca0007f7e0ff */
[----:B------:R-:W-:Y:S02]  /*9b8a0*/  IMAD.X R16, R16, 0x1, R2, P3 ;  /* 0x0000000110107824 */ /* 0x000fe400018e0602 */
[----:B-1----:R-:W-:-:S03]  /*9b8b0*/  IMAD.MOV.U32 R6, RZ, RZ, R12 ;  /* 0x000000ffff067224 */ /* 0x002fc600078e000c */
[----:B------:R-:W-:Y:S02]  /*9b8c0*/  MOV R7, R16 ;  /* 0x0000001000077202 */ /* 0x000fe40000000f00 */
[----:B------:R-:W-:Y:S01]  /*9b8d0*/  IADD3 R8, P4, R8, R9, RZ ;  /* 0x0000000908087210 */ /* 0x000fe20007f9e0ff */
[----:B------:R-:W-:Y:S01]  /*9b8e0*/  STL [R1+0x37c4], R12 ;  /* 0x0037c40c01007387 */ /* 0x000fe20000100800 */
[----:B------:R1:W-:Y:S03]  /*9b8f0*/  STL [R1+0x37c0], R16 ;  /* 0x0037c01001007387 */ /* 0x0003e60000100800 */
[----:B------:R4:W-:Y:S01]  /*9b900*/  LDGSTS.E [R4+0x21580], [R6.64], P1 ;  /* 0x2158000006047fae */ /* 0x0009e20008921844 */
[----:B------:R-:W-:-:S03]  /*9b910*/  IMAD.X R11, R11, 0x1, R2, P4 ;  /* 0x000000010b0b7824 */ /* 0x000fc600020e0602 */
[----:B------:R-:W-:Y:S04]  /*9b920*/  STL [R1+0x382c], R8 ;  /* 0x00382c0801007387 */ /* 0x000fe80000100800 */
[----:B------:R4:W-:Y:S01]  /*9b930*/  STL [R1+0x3828], R11 ;  /* 0x0038280b01007387 */ /* 0x0009e20000100800 */
[----:B-1----:R-:W2:Y:S02]  /*9b940*/  LDL.LU R16, [R1+0x38b0] ;  /* 0x0038b00001107983 */ /* 0x002ea40000300800 */
[----:B------:R-:W2:Y:S01]  /*9b950*/  LDL.LU R12, [R1+0x38b4] ;  /* 0x0038b400010c7983 */ /* 0x000ea20000300800 */
[----:B------:R-:W-:Y:S01]  /*9b960*/  IADD3 R19, P1, R19, R9, RZ ;  /* 0x0000000913137210 */ /* 0x000fe20007f3e0ff */
[----:B----4-:R-:W-:Y:S02]  /*9b970*/  IMAD.MOV.U32 R7, RZ, RZ, R11 ;  /* 0x000000ffff077224 */ /* 0x010fe400078e000b */
[----:B------:R-:W-:Y:S01]  /*9b980*/  IMAD.MOV.U32 R6, RZ, RZ, R8 ;  /* 0x000000ffff067224 */ /* 0x000fe200078e0008 */
[----:B------:R-:W4:Y:S01]  /*9b990*/  LDL.LU R11, [R1+0x38b8] ;  /* 0x0038b800010b7983 */ /* 0x000f220000300800 */
[----:B------:R-:W4:Y:S02]  /*9b9a0*/  LDL.LU R8, [R1+0x38bc] ;  /* 0x0038bc0001087983 */ /* 0x000f240000300800 */
[----:B------:R-:W-:-:S02]  /*9b9b0*/  IMAD.X R20, R20, 0x1, R2, P1 ;  /* 0x0000000114147824 */ /* 0x000fc400008e0602 */
[----:B------:R-:W-:Y:S01]  /*9b9c0*/  STL [R1+0x3834], R19 ;  /* 0x0038341301007387 */ /* 0x000fe20000100800 */
[----:B------:R1:W-:Y:S01]  /*9b9d0*/  LDGSTS.E [R4+0x21c00], [R6.64], P2 ;  /* 0x21c0000006047fae */ /* 0x0003e20009121844 */
[----:B------:R-:W-:-:S03]  /*9b9e0*/  IADD3 R17, P3, R17, R9, RZ ;  /* 0x0000000911117210 */ /* 0x000fc60007f7e0ff */
[----:B------:R1:W-:Y:S02]  /*9b9f0*/  STL [R1+0x3830], R20 ;  /* 0x0038301401007387 */ /* 0x0003e40000100800 */
[----:B------:R-:W-:Y:S02]  /*9ba00*/  IMAD.X R18, R18, 0x1, R2, P3 ;  /* 0x0000000112127824 */ /* 0x000fe400018e0602 */
[----:B------:R-:W-:Y:S01]  /*9ba10*/  STL [R1+0x383c], R17 ;  /* 0x00383c1101007387 */ /* 0x000fe20000100800 */
[----:B-1----:R-:W-:Y:S02]  /*9ba20*/  IMAD.MOV.U32 R7, RZ, RZ, R20 ;  /* 0x000000ffff077224 */ /* 0x002fe400078e0014 */
[----:B------:R-:W-:Y:S01]  /*9ba30*/  IMAD.MOV.U32 R6, RZ, RZ, R19 ;  /* 0x000000ffff067224 */ /* 0x000fe200078e0013 */
[----:B------:R1:W-:Y:S01]  /*9ba40*/  STL [R1+0x3838], R18 ;  /* 0x0038381201007387 */ /* 0x0003e20000100800 */
[----:B------:R-:W4:Y:S02]  /*9ba50*/  LDL.LU R20, [R1+0x38c0] ;  /* 0x0038c00001147983 */ /* 0x000f240000300800 */
[----:B------:R-:W4:Y:S01]  /*9ba60*/  LDL.LU R19, [R1+0x38c4] ;  /* 0x0038c40001137983 */ /* 0x000f220000300800 */
[----:B------:R1:W-:Y:S02]  /*9ba70*/  LDGSTS.E [R4+0x21c80], [R6.64], P2 ;  /* 0x21c8000006047fae */ /* 0x0003e40009121844 */
[----:B-1----:R-:W-:-:S02]  /*9ba80*/  IMAD.MOV.U32 R6, RZ, RZ, R17 ;  /* 0x000000ffff067224 */ /* 0x002fc400078e0011 */
[----:B------:R-:W-:Y:S02]  /*9ba90*/  IMAD.MOV.U32 R7, RZ, RZ, R18 ;  /* 0x000000ffff077224 */ /* 0x000fe400078e0012 */
[----:B------:R-:W4:Y:S01]  /*9baa0*/  LDL.LU R18, [R1+0x3928] ;  /* 0x0039280001127983 */ /* 0x000f220000300800 */
[----:B------:R-:W4:Y:S03]  /*9bab0*/  LDL.LU R17, [R1+0x392c] ;  /* 0x00392c0001117983 */ /* 0x000f260000300800 */
[----:B------:R1:W-:Y:S01]  /*9bac0*/  LDGSTS.E [R4+0x21d00], [R6.64], P2 ;  /* 0x21d0000006047fae */ /* 0x0003e20009121844 */
[-C--:B-----5:R-:W-:Y:S02]  /*9bad0*/  IADD3 R14, P3, R14, R9.reuse, RZ ;  /* 0x000000090e0e7210 */ /* 0x0a0fe40007f7e0ff */
[----:B---3--:R-:W-:-:S03]  /*9bae0*/  IADD3 R10, P4, R10, R9, RZ ;  /* 0x000000090a0a7210 */ /* 0x008fc60007f9e0ff */
[--C-:B------:R-:W-:Y:S01]  /*9baf0*/  IMAD.X R15, R15, 0x1, R2.reuse, P3 ;  /* 0x000000010f0f7824 */ /* 0x100fe200018e0602 */
[----:B------:R-:W-:Y:S01]  /*9bb00*/  STL [R1+0x3844], R14 ;  /* 0x0038440e01007387 */ /* 0x000fe20000100800 */
[----:B------:R-:W-:-:S03]  /*9bb10*/  IMAD.X R13, R13, 0x1, R2, P4 ;  /* 0x000000010d0d7824 */ /* 0x000fc600020e0602 */
[----:B------:R3:W-:Y:S01]  /*9bb20*/  STL [R1+0x3840], R15 ;  /* 0x0038400f01007387 */ /* 0x0007e20000100800 */
[----:B-1----:R-:W-:Y:S01]  /*9bb30*/  IMAD.MOV.U32 R6, RZ, RZ, R14 ;  /* 0x000000ffff067224 */ /* 0x002fe200078e000e */
[----:B------:R-:W-:Y:S01]  /*9bb40*/  MOV R7, R15 ;  /* 0x0000000f00077202 */ /* 0x000fe20000000f00 */
[----:B------:R-:W-:Y:S01]  /*9bb50*/  STL [R1+0x38ac], R10 ;  /* 0x0038ac0a01007387 */ /* 0x000fe20000100800 */
[----:B------:R1:W-:Y:S04]  /*9bb60*/  STL [R1+0x38a8], R13 ;  /* 0x0038a80d01007387 */ /* 0x0003e80000100800 */
[----:B------:R5:W-:Y:S04]  /*9bb70*/  LDGSTS.E [R4+0x21d80], [R6.64], P2 ;  /* 0x21d8000006047fae */ /* 0x000be80009121844 */
[----:B---3--:R-:W3:Y:S01]  /*9bb80*/  LDL.LU R15, [R1+0x3930] ;  /* 0x00393000010f7983 */ /* 0x008ee20000300800 */
[----:B------:R-:W3:Y:S02]  /*9bb90*/  LDL.LU R14, [R1+0x3934] ;  /* 0x00393400010e7983 */ /* 0x000ee40000300800 */
[----:B-----5:R-:W-:-:S02]  /*9bba0*/  IMAD.MOV.U32 R7, RZ, RZ, R13 ;  /* 0x000000ffff077224 */ /* 0x020fc400078e000d */
[----:B------:R-:W-:Y:S01]  /*9bbb0*/  IMAD.MOV.U32 R6, RZ, RZ, R10 ;  /* 0x000000ffff067224 */ /* 0x000fe200078e000a */
[----:B-1----:R-:W3:Y:S01]  /*9bbc0*/  LDL.LU R13, [R1+0x3938] ;  /* 0x00393800010d7983 */ /* 0x002ee20000300800 */
        /* <DEDUP_REMOVED lines=9> */
[----:B----4-:R-:W-:Y:S01]  /*9bc60*/  IADD3 R8, P3, R8, R9, RZ ;  /* 0x0000000908087210 */ /* 0x010fe20007f7e0ff */
[----:B-1----:R-:W-:Y:S02]  /*9bc70*/  IMAD.MOV.U32 R6, RZ, RZ, R12 ;  /* 0x000000ffff067224 */ /* 0x002fe400078e000c */
[----:B------:R-:W-:Y:S01]  /*9bc80*/  IMAD.MOV.U32 R7, RZ, RZ, R16 ;  /* 0x000000ffff077224 */ /* 0x000fe200078e0010 */
[----:B------:R-:W-:Y:S01]  /*9bc90*/  STL [R1+0x38b4], R12 ;  /* 0x0038b40c01007387 */ /* 0x000fe20000100800 */
[----:B------:R-:W-:Y:S01]  /*9bca0*/  IMAD.X R11, R11, 0x1, R2, P3 ;  /* 0x000000010b0b7824 */ /* 0x000fe200018e0602 */
[----:B------:R-:W-:Y:S02]  /*9bcb0*/  ISETP.GT.AND P2, PT, R0, 0x16, PT ;  /* 0x000000160000780c */ /* 0x000fe40003f44270 */
[----:B------:R1:W-:Y:S01]  /*9bcc0*/  STL [R1+0x38b0], R16 ;  /* 0x0038b01001007387 */ /* 0x0003e20000100800 */
[----:B------:R-:W-:Y:S02]  /*9bcd0*/  STL [R1+0x38bc], R8 ;  /* 0x0038bc0801007387 */ /* 0x000fe40000100800 */
[----:B------:R2:W-:Y:S01]  /*9bce0*/  STL [R1+0x38b8], R11 ;  /* 0x0038b80b01007387 */ /* 0x0005e20000100800 */
[----:B------:R4:W-:Y:S01]  /*9bcf0*/  LDGSTS.E [R4+0x22480], [R6.64], P1 ;  /* 0x2248000006047fae */ /* 0x0009e20008921844 */
[----:B------:R-:W-:-:S03]  /*9bd00*/  SEL R5, RZ, 0x4, !P2 ;  /* 0x00000004ff057807 */ /* 0x000fc60005000000 */
[----:B-1----:R-:W5:Y:S01]  /*9bd10*/  LDL.LU R16, [R1+0x3940] ;  /* 0x0039400001107983 */ /* 0x002f620000300800 */
[----:B------:R-:W5:Y:S01]  /*9bd20*/  LDL.LU R12, [R1+0x3944] ;  /* 0x00394400010c7983 */ /* 0x000f620000300800 */
[-C--:B------:R-:W-:Y:S01]  /*9bd30*/  IADD3 R19, P3, R19, R9.reuse, RZ ;  /* 0x0000000913137210 */ /* 0x080fe20007f7e0ff */
[----:B----4-:R-:W-:Y:S02]  /*9bd40*/  IMAD.MOV.U32 R6, RZ, RZ, R8 ;  /* 0x000000ffff067224 */ /* 0x010fe400078e0008 */
[----:B------:R-:W-:Y:S01]  /*9bd50*/  IMAD.MOV.U32 R7, RZ, RZ, R11 ;  /* 0x000000ffff077224 */ /* 0x000fe200078e000b */
[----:B------:R-:W-:Y:S01]  /*9bd60*/  SEL R5, R5, RZ, !P0 ;  /* 0x000000ff05057207 */ /* 0x000fe20004000000 */
[----:B--2---:R-:W4:Y:S01]  /*9bd70*/  LDL.LU R11, [R1+0x39a8] ;  /* 0x0039a800010b7983 */ /* 0x004f220000300800 */
[----:B------:R-:W-:Y:S02]  /*9bd80*/  IMAD.X R20, R20, 0x1, R2, P3 ;  /* 0x0000000114147824 */ /* 0x000fe400018e0602 */
[----:B------:R-:W4:Y:S01]  /*9bd90*/  LDL.LU R8, [R1+0x39ac] ;  /* 0x0039ac0001087983 */ /* 0x000f220000300800 */
[----:B------:R1:W-:Y:S01]  /*9bda0*/  LDGSTS.E [R4+0x22500], [R6.64], P1 ;  /* 0x2250000006047fae */ /* 0x0003e20008921844 */
[----:B------:R-:W-:Y:S01]  /*9bdb0*/  ISETP.NE.U32.AND P2, PT, R5, RZ, PT ;  /* 0x000000ff0500720c */ /* 0x000fe20003f45070 */
[----:B------:R-:W-:Y:S01]  /*9bdc0*/  STL [R1+0x38c4], R19 ;  /* 0x0038c41301007387 */ /* 0x000fe20000100800 */
[----:B------:R-:W-:Y:S01]  /*9bdd0*/  IADD3 R17, P4, R17, R9, RZ ;  /* 0x0000000911117210 */ /* 0x000fe20007f9e0ff */
[----:B-1----:R-:W-:Y:S01]  /*9bde0*/  IMAD.MOV.U32 R6, RZ, RZ, R19 ;  /* 0x000000ffff067224 */ /* 0x002fe200078e0013 */
[----:B------:R-:W-:-:S03]  /*9bdf0*/  MOV R7, R20 ;  /* 0x0000001400077202 */ /* 0x000fc60000000f00 */
[----:B------:R-:W-:Y:S01]  /*9be00*/  IMAD.X R18, R18, 0x1, R2, P4 ;  /* 0x0000000112127824 */ /* 0x000fe200020e0602 */
[----:B------:R1:W-:Y:S04]  /*9be10*/  STL [R1+0x38c0], R20 ;  /* 0x0038c01401007387 */ /* 0x0003e80000100800 */
[----:B------:R1:W-:Y:S01]  /*9be20*/  LDGSTS.E [R4+0x22580], [R6.64], P1 ;  /* 0x2258000006047fae */ /* 0x0003e20008921844 */
[----:B------:R-:W-:Y:S02]  /*9be30*/  STL [R1+0x392c], R17 ;  /* 0x00392c1101007387 */ /* 0x000fe40000100800 */
[----:B------:R-:W-:Y:S02]  /*9be40*/  STL [R1+0x3928], R18 ;  /* 0x0039281201007387 */ /* 0x000fe40000100800 */
[----:B------:R-:W4:Y:S01]  /*9be50*/  LDL.LU R22, [R1+0x39b0] ;  /* 0x0039b00001167983 */ /* 0x000f220000300800 */
[----:B------:R-:W4:Y:S04]  /*9be60*/  LDL.LU R21, [R1+0x39b4] ;  /* 0x0039b40001157983 */ /* 0x000f280000300800 */
[----:B-1----:R-:W4:Y:S01]  /*9be70*/  LDL.LU R20, [R1+0x39b8] ;  /* 0x0039b80001147983 */ /* 0x002f220000300800 */
[----:B------:R-:W4:Y:S02]  /*9be80*/  LDL.LU R19, [R1+0x39bc] ;  /* 0x0039bc0001137983 */ /* 0x000f240000300800 */
[----:B------:R-:W-:-:S02]  /*9be90*/  IMAD.MOV.U32 R6, RZ, RZ, R17 ;  /* 0x000000ffff067224 */ /* 0x000fc400078e0011 */
[----:B------:R-:W-:-:S05]  /*9bea0*/  IMAD.MOV.U32 R7, RZ, RZ, R18 ;  /* 0x000000ffff077224 */ /* 0x000fca00078e0012 */
[----:B------:R1:W-:Y:S01]  /*9beb0*/  LDGSTS.E [R4+0x22c00], [R6.64], P2 ;  /* 0x22c0000006047fae */ /* 0x0003e20009121844 */
[----:B---3--:R-:W-:-:S05]  /*9bec0*/  IADD3 R14, P1, R14, R9, RZ ;  /* 0x000000090e0e7210 */ /* 0x008fca0007f3e0ff */
[----:B------:R-:W-:Y:S01]  /*9bed0*/  IMAD.X R15, R15, 0x1, R2, P1 ;  /* 0x000000010f0f7824 */ /* 0x000fe200008e0602 */
[----:B------:R-:W-:Y:S01]  /*9bee0*/  IADD3 R10, P3, R10, R9, RZ ;  /* 0x000000090a0a7210 */ /* 0x000fe20007f7e0ff */
[----:B-1----:R-:W-:Y:S02]  /*9bef0*/  IMAD.MOV.U32 R6, RZ, RZ, R14 ;  /* 0x000000ffff067224 */ /* 0x002fe400078e000e */
[----:B------:R-:W-:Y:S01]  /*9bf00*/  IMAD.MOV.U32 R7, RZ, RZ, R15 ;  /* 0x000000ffff077224 */ /* 0x000fe200078e000f */
[----:B------:R1:W-:Y:S01]  /*9bf10*/  STL [R1+0x3934], R14 ;  /* 0x0039340e01007387 */ /* 0x0003e20000100800 */
[----:B------:R-:W-:Y:S02]  /*9bf20*/  IMAD.X R13, R13, 0x1, R2, P3 ;  /* 0x000000010d0d7824 */ /* 0x000fe400018e0602 */
[----:B------:R-:W-:Y:S01]  /*9bf30*/  STL [R1+0x3930], R15 ;  /* 0x0039300f01007387 */ /* 0x000fe20000100800 */
[----:B------:R3:W-:Y:S04]  /*9bf40*/  STL [R1+0x393c], R10 ;  /* 0x00393c0a01007387 */ /* 0x0007e80000100800 */
[----:B------:R3:W-:Y:S01]  /*9bf50*/  LDGSTS.E [R4+0x22c80], [R6.64], P2 ;  /* 0x22c8000006047fae */ /* 0x0007e20009121844 */
[----:B------:R3:W-:Y:S03]  /*9bf60*/  STL [R1+0x3938], R13 ;  /* 0x0039380d01007387 */ /* 0x0007e60000100800 */
[----:B-1----:R-:W3:Y:S02]  /*9bf70*/  LDL.LU R14, [R1+0x39c0] ;  /* 0x0039c000010e7983 */ /* 0x002ee40000300800 */
[----:B---3--:R-:W-:-:S02]  /*9bf80*/  IMAD.MOV.U32 R6, RZ, RZ, R10 ;  /* 0x000000ffff067224 */ /* 0x008fc400078e000a */
[----:B------:R-:W3:Y:S01]  /*9bf90*/  LDL.LU R10, [R1+0x39c4] ;  /* 0x0039c400010a7983 */ /* 0x000ee20000300800 */
[----:B------:R-:W3:Y:S02]  /*9bfa0*/  LDL.LU R18, [R1+0x3a28] ;  /* 0x003a280001127983 */ /* 0x000ee40000300800 */
[----:B------:R-:W3:Y:S02]  /*9bfb0*/  LDL.LU R17, [R1+0x3a2c] ;  /* 0x003a2c0001117983 */ /* 0x000ee40000300800 */
        /* <DEDUP_REMOVED lines=8> */
[----:B-----5:R-:W-:-:S05]  /*9c040*/  IADD3 R12, P3, R12, R9, RZ ;  /* 0x000000090c0c7210 */ /* 0x020fca0007f7e0ff */
[----:B------:R-:W-:Y:S01]  /*9c050*/  IMAD.X R16, R16, 0x1, R2, P3 ;  /* 0x0000000110107824 */ /* 0x000fe200018e0602 */
[----:B----4-:R-:W-:Y:S01]  /*9c060*/  IADD3 R8, P4, R8, R9, RZ ;  /* 0x0000000908087210 */ /* 0x010fe20007f9e0ff */
[----:B-1----:R-:W-:-:S03]  /*9c070*/  IMAD.MOV.U32 R6, RZ, RZ, R12 ;  /* 0x000000ffff067224 */ /* 0x002fc600078e000c */
[----:B------:R-:W-:Y:S01]  /*9c080*/  MOV R7, R16 ;  /* 0x0000001000077202 */ /* 0x000fe20000000f00 */
[----:B------:R-:W-:Y:S01]  /*9c090*/  STL [R1+0x3944], R12 ;  /* 0x0039440c01007387 */ /* 0x000fe20000100800 */
[----:B------:R-:W-:Y:S02]  /*9c0a0*/  IMAD.X R11, R11, 0x1, R2, P4 ;  /* 0x000000010b0b7824 */ /* 0x000fe400020e0602 */
[----:B------:R1:W-:Y:S01]  /*9c0b0*/  STL [R1+0x3940], R16 ;  /* 0x0039401001007387 */ /* 0x0003e20000100800 */
[----:B------:R-:W-:Y:S02]  /*9c0c0*/  STL [R1+0x39ac], R8 ;  /* 0x0039ac0801007387 */ /* 0x000fe40000100800 */
[----:B------:R4:W-:Y:S02]  /*9c0d0*/  STL [R1+0x39a8], R11 ;  /* 0x0039a80b01007387 */ /* 0x0009e40000100800 */
[----:B------:R5:W-:Y:S04]  /*9c0e0*/  LDGSTS.E [R4+0x22d80], [R6.64], P2 ;  /* 0x22d8000006047fae */ /* 0x000be80009121844 */
[----:B-1----:R-:W2:Y:S01]  /*9c0f0*/  LDL.LU R16, [R1+0x3a38] ;  /* 0x003a380001107983 */ /* 0x002ea20000300800 */
[----:B------:R-:W2:Y:S02]  /*9c100*/  LDL.LU R12, [R1+0x3a3c] ;  /* 0x003a3c00010c7983 */ /* 0x000ea40000300800 */
[----:B-----5:R-:W-:Y:S01]  /*9c110*/  IMAD.MOV.U32 R7, RZ, RZ, R11 ;  /* 0x000000ffff077224 */ /* 0x020fe200078e000b */
[-C--:B------:R-:W-:Y:S01]  /*9c120*/  IADD3 R21, P2, R21, R9.reuse, RZ ;  /* 0x0000000915157210 */ /* 0x080fe20007f5e0ff */
[----:B------:R-:W-:Y:S01]  /*9c130*/  IMAD.MOV.U32 R6, RZ, RZ, R8 ;  /* 0x000000ffff067224 */ /* 0x000fe200078e0008 */
[----:B----4-:R-:W5:Y:S01]  /*9c140*/  LDL.LU R11, [R1+0x3a40] ;  /* 0x003a4000010b7983 */ /* 0x010f620000300800 */
[----:B------:R-:W5:Y:S02]  /*9c150*/  LDL.LU R8, [R1+0x3a44] ;  /* 0x003a440001087983 */ /* 0x000f640000300800 */
[--C-:B------:R-:W-:Y:S01]  /*9c160*/  IMAD.X R22, R22, 0x1, R2.reuse, P2 ;  /* 0x0000000116167824 */ /* 0x100fe200010e0602 */
[----:B------:R-:W-:Y:S01]  /*9c170*/  IADD3 R19, P3, R19, R9, RZ ;  /* 0x0000000913137210 */ /* 0x000fe20007f7e0ff */
[----:B------:R1:W-:Y:S04]  /*9c180*/  LDGSTS.E [R4+0x23400], [R6.64], P1 ;  /* 0x2340000006047fae */ /* 0x0003e80008921844 */
[----:B------:R-:W-:Y:S01]  /*9c190*/  IMAD.X R20, R20, 0x1, R2, P3 ;  /* 0x0000000114147824 */ /* 0x000fe200018e0602 */
[----:B------:R-:W-:Y:S01]  /*9c1a0*/  ISETP.GT.AND P2, PT, R0, 0x1e, PT ;  /* 0x0000001e0000780c */ /* 0x000fe20003f44270 */
[----:B-1----:R-:W-:-:S02]  /*9c1b0*/  IMAD.MOV.U32 R6, RZ, RZ, R21 ;  /* 0x000000ffff067224 */ /* 0x002fc400078e0015 */
[----:B------:R-:W-:-:S05]  /*9c1c0*/  IMAD.MOV.U32 R7, RZ, RZ, R22 ;  /* 0x000000ffff077224 */ /* 0x000fca00078e0016 */
[----:B------:R1:W-:Y:S01]  /*9c1d0*/  LDGSTS.E [R4+0x23480], [R6.64], P1 ;  /* 0x2348000006047fae */ /* 0x0003e20008921844 */
[----:B------:R-:W-:-:S03]  /*9c1e0*/  SEL R5, RZ, 0x4, !P2 ;  /* 0x00000004ff057807 */ /* 0x000fc60005000000 */
[----:B------:R-:W-:Y:S01]  /*9c1f0*/  STL [R1+0x39b4], R21 ;  /* 0x0039b41501007387 */ /* 0x000fe20000100800 */
[----:B-1----:R-:W-:Y:S02]  /*9c200*/  IMAD.MOV.U32 R6, RZ, RZ, R19 ;  /* 0x000000ffff067224 */ /* 0x002fe400078e0013 */
[----:B------:R-:W-:Y:S01]  /*9c210*/  IMAD.MOV.U32 R7, RZ, RZ, R20 ;  /* 0x000000ffff077224 */ /* 0x000fe200078e0014 */
[----:B------:R-:W-:-:S04]  /*9c220*/  SEL R5, R5, RZ, !P0 ;  /* 0x000000ff05057207 */ /* 0x000fc80004000000 */
[----:B------:R1:W-:Y:S04]  /*9c230*/  LDGSTS.E [R4+0x23500], [R6.64], P1 ;  /* 0x2350000006047fae */ /* 0x0003e80008921844 */
[----:B------:R-:W-:Y:S01]  /*9c240*/  STL [R1+0x39b0], R22 ;  /* 0x0039b01601007387 */ /* 0x000fe20000100800 */
[----:B------:R-:W-:Y:S02]  /*9c250*/  STL [R1+0x39bc], R19 ;  /* 0x0039bc1301007387 */ /* 0x000fe40000100800 */
[----:B------:R-:W-:Y:S01]  /*9c260*/  STL [R1+0x39b8], R20 ;  /* 0x0039b81401007387 */ /* 0x000fe20000100800 */
[----:B------:R-:W-:Y:S02]  /*9c270*/  ISETP.NE.U32.AND P2, PT, R5, RZ, PT ;  /* 0x000000ff0500720c */ /* 0x000fe40003f45070 */
[----:B---3--:R-:W-:-:S05]  /*9c280*/  IADD3 R10, P3, R10, R9, RZ ;  /* 0x000000090a0a7210 */ /* 0x008fca0007f7e0ff */
[----:B------:R-:W-:Y:S02]  /*9c290*/  IMAD.X R14, R14, 0x1, R2, P3 ;  /* 0x000000010e0e7824 */ /* 0x000fe400018e0602 */
[----:B-1----:R-:W-:Y:S02]  /*9c2a0*/  IMAD.MOV.U32 R6, RZ, RZ, R10 ;  /* 0x000000ffff067224 */ /* 0x002fe400078e000a */
[----:B------:R-:W-:Y:S01]  /*9c2b0*/  IMAD.MOV.U32 R7, RZ, RZ, R14 ;  /* 0x000000ffff077224 */ /* 0x000fe200078e000e */
[----:B------:R-:W-:Y:S01]  /*9c2c0*/  STL [R1+0x39c4], R10 ;  /* 0x0039c40a01007387 */ /* 0x000fe20000100800 */
[----:B------:R1:W-:Y:S03]  /*9c2d0*/  STL [R1+0x39c0], R14 ;  /* 0x0039c00e01007387 */ /* 0x0003e60000100800 */
[----:B------:R3:W-:Y:S01]  /*9c2e0*/  LDGSTS.E [R4+0x23580], [R6.64], P1 ;  /* 0x2358000006047fae */ /* 0x0007e20008921844 */
[----:B------:R-:W-:-:S02]  /*9c2f0*/  IADD3 R17, P1, R17, R9, RZ ;  /* 0x0000000911117210 */ /* 0x000fc40007f3e0ff */
[----:B------:R-:W-:Y:S02]  /*9c300*/  IADD3 R13, P3, R13, R9, RZ ;  /* 0x000000090d0d7210 */ /* 0x000fe40007f7e0ff */
[----:B------:R-:W-:Y:S01]  /*9c310*/  IADD3.X R18, R18, R2, RZ, P1, !PT ;  /* 0x0000000212127210 */ /* 0x000fe20000ffe4ff */
[----:B-1----:R-:W4:Y:S01]  /*9c320*/  LDL.LU R14, [R1+0x36c8] ;  /* 0x0036c800010e7983 */ /* 0x002f220000300800 */
[----:B------:R-:W4:Y:S02]  /*9c330*/  LDL.LU R10, [R1+0x36cc] ;  /* 0x0036cc00010a7983 */ /* 0x000f240000300800 */
[----:B------:R-:W-:Y:S02]  /*9c340*/  IMAD.X R15, R15, 0x1, R2, P3 ;  /* 0x000000010f0f7824 */ /* 0x000fe400018e0602 */
[----:B------:R1:W-:Y:S02]  /*9c350*/  STL [R1+0x3a2c], R17 ;  /* 0x003a2c1101007387 */ /* 0x0003e40000100800 */
[----:B---3--:R-:W-:-:S02]  /*9c360*/  IMAD.MOV.U32 R6, RZ, RZ, R17 ;  /* 0x000000ffff067224 */ /* 0x008fc400078e0011 */
[----:B------:R-:W-:Y:S01]  /*9c370*/  IMAD.MOV.U32 R7, RZ, RZ, R18 ;  /* 0x000000ffff077224 */ /* 0x000fe200078e0012 */
[----:B------:R-:W-:Y:S01]  /*9c380*/  STL [R1+0x3a28], R18 ;  /* 0x003a281201007387 */ /* 0x000fe20000100800 */
[----:B------:R-:W-:Y:S02]  /*9c390*/  STL [R1+0x3a34], R13 ;  /* 0x003a340d01007387 */ /* 0x000fe40000100800 */
[----:B------:R3:W-:Y:S01]  /*9c3a0*/  STL [R1+0x3a30], R15 ;  /* 0x003a300f01007387 */ /* 0x0007e20000100800 */
[----:B------:R3:W-:Y:S04]  /*9c3b0*/  LDGSTS.E [R4+0x23c00], [R6.64], P2 ;  /* 0x23c0000006047fae */ /* 0x0007e80009121844 */
[----:B-1----:R-:W4:Y:S01]  /*9c3c0*/  LDL.LU R17, [R1+0x36d0] ;  /* 0x0036d00001117983 */ /* 0x002f220000300800 */
[----:B---3--:R-:W-:-:S02]  /*9c3d0*/  IMAD.MOV.U32 R7, RZ, RZ, R15 ;  /* 0x000000ffff077224 */ /* 0x008fc400078e000f */
[----:B------:R-:W-:Y:S01]  /*9c3e0*/  IMAD.MOV.U32 R6, RZ, RZ, R13 ;  /* 0x000000ffff067224 */ /* 0x000fe200078e000d */
[----:B------:R-:W3:Y:S01]  /*9c3f0*/  LDL.LU R15, [R1+0x36d4] ;  /* 0x0036d400010f7983 */ /* 0x000ee20000300800 */
[----:B------:R-:W3:Y:S02]  /*9c400*/  LDL.LU R13, [R1+0x36d8] ;  /* 0x0036d800010d7983 */ /* 0x000ee40000300800 */
[----:B------:R-:W3:Y:S01]  /*9c410*/  LDL.LU R5, [R1+0x36dc] ;  /* 0x0036dc0001057983 */ /* 0x000ee20000300800 */
[----:B------:R1:W-:Y:S01]  /*9c420*/  LDGSTS.E [R4+0x23c80], [R6.64], P2 ;  /* 0x23c8000006047fae */ /* 0x0003e20009121844 */
[----:B------:R-:W-:-:S04]  /*9c430*/  SHF.L.U32 R85, R41, 0x2, RZ ;  /* 0x0000000229557819 */ /* 0x000fc800000006ff */
[----:B------:R-:W-:Y:S02]  /*9c440*/  LOP3.LUT R77, R85, 0x60, RZ, 0x3c, !PT ;  /* 0x00000060554d7812 */ /* 0x000fe400078e3cff */
[----:B--2---:R-:W-:-:S05]  /*9c450*/  IADD3 R12, P1, R12, R9, RZ ;  /* 0x000000090c0c7210 */ /* 0x004fca0007f3e0ff */
[--C-:B------:R-:W-:Y:S01]  /*9c460*/  IMAD.X R16, R16, 0x1, R2.reuse, P1 ;  /* 0x0000000110107824 */ /* 0x100fe200008e0602 */
[----:B-----5:R-:W-:Y:S01]  /*9c470*/  IADD3 R8, P3, R8, R9, RZ ;  /* 0x0000000908087210 */ /* 0x020fe20007f7e0ff */
[----:B------:R2:W-:Y:S03]  /*9c480*/  STL [R1+0x3a3c], R12 ;  /* 0x003a3c0c01007387 */ /* 0x0005e60000100800 */
[----:B------:R-:W-:Y:S02]  /*9c490*/  STL [R1+0x3a38], R16 ;  /* 0x003a381001007387 */ /* 0x000fe40000100800 */
[----:B------:R-:W-:Y:S02]  /*9c4a0*/  IMAD.X R11, R11, 0x1, R2, P3 ;  /* 0x000000010b0b7824 */ /* 0x000fe400018e0602 */
[----:B-1----:R-:W-:Y:S02]  /*9c4b0*/  IMAD.MOV.U32 R6, RZ, RZ, R12 ;  /* 0x000000ffff067224 */ /* 0x002fe400078e000c */
[----:B------:R-:W-:Y:S01]  /*9c4c0*/  IMAD.MOV.U32 R7, RZ, RZ, R16 ;  /* 0x000000ffff077224 */ /* 0x000fe200078e0010 */
[----:B------:R-:W-:Y:S01]  /*9c4d0*/  STL [R1+0x3a44], R8 ;  /* 0x003a440801007387 */ /* 0x000fe20000100800 */
[----:B------:R1:W-:Y:S02]  /*9c4e0*/  STL [R1+0x3a40], R11 ;  /* 0x003a400b01007387 */ /* 0x0003e40000100800 */
[----:B------:R-:W5:Y:S02]  /*9c4f0*/  LDL.LU R18, [R1+0x36e0] ;  /* 0x0036e00001127983 */ /* 0x000f640000300800 */
[----:B--2---:R-:W2:Y:S01]  /*9c500*/  LDL.LU R12, [R1+0x36e4] ;  /* 0x0036e400010c7983 */ /* 0x004ea20000300800 */
[----:B------:R1:W-:Y:S02]  /*9c510*/  LDGSTS.E [R4+0x23d00], [R6.64], P2 ;  /* 0x23d0000006047fae */ /* 0x0003e40009121844 */
[----:B-1----:R-:W-:-:S02]  /*9c520*/  IMAD.MOV.U32 R7, RZ, RZ, R11 ;  /* 0x000000ffff077224 */ /* 0x002fc400078e000b */
[----:B------:R-:W-:Y:S01]  /*9c530*/  IMAD.MOV.U32 R6, RZ, RZ, R8 ;  /* 0x000000ffff067224 */ /* 0x000fe200078e0008 */
[----:B------:R-:W5:Y:S01]  /*9c540*/  LDL.LU R11, [R1+0x3748] ;  /* 0x00374800010b7983 */ /* 0x000f620000300800 */
[----:B------:R-:W5:Y:S01]  /*9c550*/  LDL.LU R8, [R1+0x374c] ;  /* 0x00374c0001087983 */ /* 0x000f620000300800 */
[----:B------:R-:W-:Y:S02]  /*9c560*/  ISETP.GT.AND P1, PT, R0, 0x3, PT ;  /* 0x000000030000780c */ /* 0x000fe40003f24270 */
[----:B------:R1:W-:Y:S02]  /*9c570*/  LDGSTS.E [R4+0x23d80], [R6.64], P2 ;  /* 0x23d8000006047fae */ /* 0x0003e40009121844 */
[----:B-1----:R-:W-:-:S04]  /*9c580*/  SEL R4, RZ, 0x4, !P1 ;  /* 0x00000004ff047807 */ /* 0x002fc80004800000 */
[----:B------:R-:W-:-:S04]  /*9c590*/  SEL R4, R4, RZ, !P0 ;  /* 0x000000ff04047207 */ /* 0x000fc80004000000 */
[----:B------:R-:W-:Y:S01]  /*9c5a0*/  ISETP.NE.U32.AND P1, PT, R4, RZ, PT ;  /* 0x000000ff0400720c */ /* 0x000fe20003f25070 */
[----:B------:R-:W-:Y:S01]  /*9c5b0*/  IMAD R4, R76, 0x4000, R77 ;  /* 0x000040004c047824 */ /* 0x000fe200078e024d */
[----:B----4-:R-:W-:-:S05]  /*9c5c0*/  IADD3 R10, P2, R10, R9, RZ ;  /* 0x000000090a0a7210 */ /* 0x010fca0007f5e0ff */
[----:B------:R-:W-:Y:S01]  /*9c5d0*/  IMAD.X R14, R14, 0x1, R2, P2 ;  /* 0x000000010e0e7824 */ /* 0x000fe200010e0602 */
[----:B------:R-:W-:Y:S01]  /*9c5e0*/  STL [R1+0x36cc], R10 ;  /* 0x0036cc0a01007387 */ /* 0x000fe20000100800 */
[----:B------:R-:W-:-:S03]  /*9c5f0*/  IMAD.MOV.U32 R6, RZ, RZ, R10 ;  /* 0x000000ffff067224 */ /* 0x000fc600078e000a */
[----:B------:R1:W-:Y:S01]  /*9c600*/  STL [R1+0x36c8], R14 ;  /* 0x0036c80e01007387 */ /* 0x0003e20000100800 */
[----:B------:R-:W4:Y:S02]  /*9c610*/  LDL.LU R19, [R1+0x3750] ;  /* 0x0037500001137983 */ /* 0x000f240000300800 */
[----:B------:R-:W-:Y:S02]  /*9c620*/  IMAD.MOV.U32 R7, RZ, RZ, R14 ;  /* 0x000000ffff077224 */ /* 0x000fe400078e000e */
[----:B------:R-:W4:Y:S03]  /*9c630*/  LDL.LU R16, [R1+0x3754] ;  /* 0x0037540001107983 */ /* 0x000f260000300800 */
[----:B------:R3:W-:Y:S04]  /*9c640*/  LDGSTS.E [R4+0x20600], [R6.64], P1 ;  /* 0x2060000006047fae */ /* 0x0007e80008921844 */
[----:B-1----:R-:W4:Y:S01]  /*9c650*/  LDL.LU R14, [R1+0x3758] ;  /* 0x00375800010e7983 */ /* 0x002f220000300800 */
[----:B------:R-:W4:Y:S01]  /*9c660*/  LDL.LU R10, [R1+0x375c] ;  /* 0x00375c00010a7983 */ /* 0x000f220000300800 */
[----:B---3--:R-:W-:-:S02]  /*9c670*/  IADD3 R15, P2, R15, R9, RZ ;  /* 0x000000090f0f7210 */ /* 0x008fc40007f5e0ff */
[----:B------:R-:W-:-:S03]  /*9c680*/  IADD3 R5, P3, R5, R9, RZ ;  /* 0x0000000905057210 */ /* 0x000fc60007f7e0ff */
[--C-:B------:R-:W-:Y:S02]  /*9c690*/  IMAD.X R17, R17, 0x1, R2.reuse, P2 ;  /* 0x0000000111117824 */ /* 0x100fe400010e0602 */
[----:B------:R-:W-:Y:S01]  /*9c6a0*/  IMAD.X R13, R13, 0x1, R2, P3 ;  /* 0x000000010d0d7824 */ /* 0x000fe200018e0602 */
[----:B------:R-:W-:Y:S02]  /*9c6b0*/  STL [R1+0x36d4], R15 ;  /* 0x0036d40f01007387 */ /* 0x000fe40000100800 */
[----:B------:R1:W-:Y:S02]  /*9c6c0*/  STL [R1+0x36d0], R17 ;  /* 0x0036d01101007387 */ /* 0x0003e40000100800 */
[----:B------:R-:W-:Y:S02]  /*9c6d0*/  IMAD.MOV.U32 R6, RZ, RZ, R15 ;  /* 0x000000ffff067224 */ /* 0x000fe400078e000f */
[----:B------:R-:W-:Y:S01]  /*9c6e0*/  IMAD.MOV.U32 R7, RZ, RZ, R17 ;  /* 0x000000ffff077224 */ /* 0x000fe200078e0011 */
[----:B------:R-:W-:Y:S01]  /*9c6f0*/  STL [R1+0x36dc], R5 ;  /* 0x0036dc0501007387 */ /* 0x000fe20000100800 */
[----:B------:R3:W-:Y:S02]  /*9c700*/  STL [R1+0x36d8], R13 ;  /* 0x0036d80d01007387 */ /* 0x0007e40000100800 */
[----:B------:R-:W4:Y:S01]  /*9c710*/  LDL.LU R20, [R1+0x3760] ;  /* 0x0037600001147983 */ /* 0x000f220000300800 */
[----:B------:R3:W-:Y:S04]  /*9c720*/  LDGSTS.E [R4+0x20680], [R6.64], P1 ;  /* 0x2068000006047fae */ /* 0x0007e80008921844 */
[----:B-1----:R-:W4:Y:S01]  /*9c730*/  LDL.LU R17, [R1+0x3764] ;  /* 0x0037640001117983 */ /* 0x002f220000300800 */
[----:B------:R-:W4:Y:S02]  /*9c740*/  LDL.LU R15, [R1+0x37c8] ;  /* 0x0037c800010f7983 */ /* 0x000f240000300800 */
[----:B---3--:R-:W-:-:S02]  /*9c750*/  IMAD.MOV.U32 R7, RZ, RZ, R13 ;  /* 0x000000ffff077224 */ /* 0x008fc400078e000d */
[----:B------:R-:W4:Y:S01]  /*9c760*/  LDL.LU R13, [R1+0x37cc] ;  /* 0x0037cc00010d7983 */ /* 0x000f220000300800 */
[----:B------:R-:W-:-:S05]  /*9c770*/  IMAD.MOV.U32 R6, RZ, RZ, R5 ;  /* 0x000000ffff067224 */ /* 0x000fca00078e0005 */
[----:B------:R1:W-:Y:S01]  /*9c780*/  LDGSTS.E [R4+0x20700], [R6.64], P1 ;  /* 0x2070000006047fae */ /* 0x0003e20008921844 */
[----:B------:R-:W-:-:S04]  /*9c790*/  ISETP.GT.AND P2, PT, R0, 0x7, PT ;  /* 0x000000070000780c */ /* 0x000fc80003f44270 */
[----:B------:R-:W-:-:S04]  /*9c7a0*/  SEL R5, RZ, 0x4, !P2 ;  /* 0x00000004ff057807 */ /* 0x000fc80005000000 */
[----:B------:R-:W-:-:S04]  /*9c7b0*/  SEL R5, R5, RZ, !P0 ;  /* 0x000000ff05057207 */ /* 0x000fc80004000000 */
[----:B------:R-:W-:Y:S02]  /*9c7c0*/  ISETP.NE.U32.AND P2, PT, R5, RZ, PT ;  /* 0x000000ff0500720c */ /* 0x000fe40003f45070 */
[----:B--2---:R-:W-:-:S05]  /*9c7d0*/  IADD3 R12, P3, R12, R9, RZ ;  /* 0x000000090c0c7210 */ /* 0x004fca0007f7e0ff */
[----:B-----5:R-:W-:Y:S02]  /*9c7e0*/  IMAD.X R18, R18, 0x1, R2, P3 ;  /* 0x0000000112127824 */ /* 0x020fe400018e0602 */
[----:B-1----:R-:W-:Y:S01]  /*9c7f0*/  IMAD.MOV.U32 R6, RZ, RZ, R12 ;  /* 0x000000ffff067224 */ /* 0x002fe200078e000c */
[----:B------:R-:W-:Y:S01]  /*9c800*/  STL [R1+0x36e4], R12 ;  /* 0x0036e40c01007387 */ /* 0x000fe20000100800 */
[----:B------:R-:W-:Y:S01]  /*9c810*/  IMAD.MOV.U32 R7, RZ, RZ, R18 ;  /* 0x000000ffff077224 */ /* 0x000fe200078e0012 */
[----:B------:R-:W-:Y:S02]  /*9c820*/  IADD3 R8, P4, R8, R9, RZ ;  /* 0x0000000908087210 */ /* 0x000fe40007f9e0ff */
[----:B------:R1:W-:Y:S04]  /*9c830*/  STL [R1+0x36e0], R18 ;  /* 0x0036e01201007387 */ /* 0x0003e80000100800 */
[----:B------:R2:W-:Y:S01]  /*9c840*/  LDGSTS.E [R4+0x20780], [R6.64], P1 ;  /* 0x2078000006047fae */ /* 0x0005e20008921844 */
[----:B------:R-:W-:-:S03]  /*9c850*/  IADD3.X R11, R11, R2, RZ, P4, !PT ;  /* 0x000000020b0b7210 */ /* 0x000fc600027fe4ff */
[----:B------:R-:W-:Y:S04]  /*9c860*/  STL [R1+0x374c], R8 ;  /* 0x00374c0801007387 */ /* 0x000fe80000100800 */
[----:B------:R5:W-:Y:S01]  /*9c870*/  STL [R1+0x3748], R11 ;  /* 0x0037480b01007387 */ /* 0x000be20000100800 */
[----:B-1----:R-:W3:Y:S02]  /*9c880*/  LDL.LU R18, [R1+0x37d0] ;  /* 0x0037d00001127983 */ /* 0x002ee40000300800 */
[----:B------:R-:W3:Y:S02]  /*9c890*/  LDL.LU R12, [R1+0x37d4] ;  /* 0x0037d400010c7983 */ /* 0x000ee40000300800 */
[----:B--2---:R-:W-:Y:S02]  /*9c8a0*/  IMAD.MOV.U32 R7, RZ, RZ, R11 ;  /* 0x000000ffff077224 */ /* 0x004fe400078e000b */
[----:B------:R-:W-:Y:S01]  /*9c8b0*/  IMAD.MOV.U32 R6, RZ, RZ, R8 ;  /* 0x000000ffff067224 */ /* 0x000fe200078e0008 */
[----:B-----5:R-:W2:Y:S01]  /*9c8c0*/  LDL.LU R11, [R1+0x37d8] ;  /* 0x0037d800010b7983 */ /* 0x020ea20000300800 */
[----:B------:R-:W5:Y:S03]  /*9c8d0*/  LDL.LU R8, [R1+0x37dc] ;  /* 0x0037dc0001087983 */ /* 0x000f660000300800 */
[----:B------:R1:W-:Y:S01]  /*9c8e0*/  LDGSTS.E [R4+0x20e00], [R6.64], P2 ;  /* 0x20e0000006047fae */ /* 0x0003e20009121844 */
[----:B----4-:R-:W-:-:S02]  /*9c8f0*/  IADD3 R16, P1, R16, R9, RZ ;  /* 0x0000000910107210 */ /* 0x010fc40007f3e0ff */
        /* <DEDUP_REMOVED lines=10> */
[----:B----4-:R-:W4:Y:S01]  /*9c9a0*/  LDL.LU R19, [R1+0x37e0] ;  /* 0x0037e00001137983 */ /* 0x010f220000300800 */
[----:B------:R-:W4:Y:S01]  /*9c9b0*/  LDL.LU R16, [R1+0x37e4] ;  /* 0x0037e40001107983 */ /* 0x000f220000300800 */
[----:B------:R-:W-:Y:S01]  /*9c9c0*/  IADD3 R17, P3, R17, R9, RZ ;  /* 0x0000000911117210 */ /* 0x000fe20007f7e0ff */
[----:B-1----:R-:W-:-:S02]  /*9c9d0*/  IMAD.MOV.U32 R6, RZ, RZ, R10 ;  /* 0x000000ffff067224 */ /* 0x002fc400078e000a */
[----:B------:R-:W-:Y:S02]  /*9c9e0*/  IMAD.MOV.U32 R7, RZ, RZ, R14 ;  /* 0x000000ffff077224 */ /* 0x000fe400078e000e */
[----:B------:R-:W4:Y:S01]  /*9c9f0*/  LDL.LU R14, [R1+0x3848] ;  /* 0x00384800010e7983 */ /* 0x000f220000300800 */
[----:B------:R-:W-:Y:S02]  /*9ca00*/  IMAD.X R20, R20, 0x1, R2, P3 ;  /* 0x0000000114147824 */ /* 0x000fe400018e0602 */
[----:B------:R-:W4:Y:S01]  /*9ca10*/  LDL.LU R10, [R1+0x384c] ;  /* 0x00384c00010a7983 */ /* 0x000f220000300800 */
[----:B------:R1:W-:Y:S01]  /*9ca20*/  LDGSTS.E [R4+0x20f00], [R6.64], P2 ;  /* 0x20f0000006047fae */ /* 0x0003e20009121844 */
[----:B------:R-:W-:-:S03]  /*9ca30*/  IADD3 R13, P4, R13, R9, RZ ;  /* 0x000000090d0d7210 */ /* 0x000fc60007f9e0ff */
[----:B------:R-:W-:Y:S01]  /*9ca40*/  STL [R1+0x3764], R17 ;  /* 0x0037641101007387 */ /* 0x000fe20000100800 */
[----:B------:R-:W-:Y:S01]  /*9ca50*/  IADD3.X R15, R15, R2, RZ, P4, !PT ;  /* 0x000000020f0f7210 */ /* 0x000fe200027fe4ff */
[----:B-1----:R-:W-:Y:S02]  /*9ca60*/  IMAD.MOV.U32 R6, RZ, RZ, R17 ;  /* 0x000000ffff067224 */ /* 0x002fe400078e0011 */
[----:B------:R-:W-:Y:S01]  /*9ca70*/  IMAD.MOV.U32 R7, RZ, RZ, R20 ;  /* 0x000000ffff077224 */ /* 0x000fe200078e0014 */
[----:B------:R1:W-:Y:S01]  /*9ca80*/  STL [R1+0x3760], R20 ;  /* 0x0037601401007387 */ /* 0x0003e20000100800 */
[----:B------:R-:W-:Y:S02]  /*9ca90*/  STL [R1+0x37cc], R13 ;  /* 0x0037cc0d01007387 */ /* 0x000fe40000100800 */
[----:B------:R1:W-:Y:S01]  /*9caa0*/  STL [R1+0x37c8], R15 ;  /* 0x0037c80f01007387 */ /* 0x0003e20000100800 */
[----:B------:R1:W-:Y:S04]  /*9cab0*/  LDGSTS.E [R4+0x20f80], [R6.64], P2 ;  /* 0x20f8000006047fae */ /* 0x0003e80009121844 */
[----:B-1----:R-:W4:Y:S01]  /*9cac0*/  LDL.LU R20, [R1+0x3850] ;  /* 0x0038500001147983 */ /* 0x002f220000300800 */
[----:B------:R-:W4:Y:S02]  /*9cad0*/  LDL.LU R17, [R1+0x3854] ;  /* 0x0038540001117983 */ /* 0x000f240000300800 */
[----:B------:R-:W-:-:S02]  /*9cae0*/  IMAD.MOV.U32 R7, RZ, RZ, R15 ;  /* 0x000000ffff077224 */ /* 0x000fc400078e000f */
[----:B------:R-:W-:Y:S01]  /*9caf0*/  IMAD.MOV.U32 R6, RZ, RZ, R13 ;  /* 0x000000ffff067224 */ /* 0x000fe200078e000d */
[----:B------:R-:W4:Y:S01]  /*9cb00*/  LDL.LU R15, [R1+0x3858] ;  /* 0x00385800010f7983 */ /* 0x000f220000300800 */
[----:B------:R-:W4:Y:S01]  /*9cb10*/  LDL.LU R13, [R1+0x385c] ;  /* 0x00385c00010d7983 */ /* 0x000f220000300800 */
[----:B------:R-:W-:-:S04]  /*9cb20*/  ISETP.GT.AND P1, PT, R0, 0xb, PT ;  /* 0x0000000b0000780c */ /* 0x000fc80003f24270 */
[----:B------:R-:W-:-:S04]  /*9cb30*/  SEL R5, RZ, 0x4, !P1 ;  /* 0x00000004ff057807 */ /* 0x000fc80004800000 */
[----:B------:R-:W-:-:S04]  /*9cb40*/  SEL R5, R5, RZ, !P0 ;  /* 0x000000ff05057207 */ /* 0x000fc80004000000 */
[----:B------:R-:W-:Y:S11]  /*9cb50*/  ISETP.NE.U32.AND P1, PT, R5, RZ, PT ;  /* 0x000000ff0500720c */ /* 0x000ff60003f25070 */
[----:B------:R-:W-:Y:S02]  /*9cb60*/  @!UPT UIADD3 URZ, URZ, URZ, URZ ;  /* 0x0000003f3f3ff290 */ /* 0x000fe4000fffe03f */
[----:B------:R1:W-:Y:S01]  /*9cb70*/  LDGSTS.E [R4+0x21600], [R6.64], P1 ;  /* 0x2160000006047fae */ /* 0x0003e20008921844 */
[----:B---3--:R-:W-:-:S05]  /*9cb80*/  IADD3 R12, P2, R12, R9, RZ ;  /* 0x000000090c0c7210 */ /* 0x008fca0007f5e0ff */
[----:B------:R-:W-:Y:S01]  /*9cb90*/  IMAD.X R18, R18, 0x1, R2, P2 ;  /* 0x0000000112127824 */ /* 0x000fe200010e0602 */
[----:B-----5:R-:W-:Y:S01]  /*9cba0*/  IADD3 R8, P3, R8, R9, RZ ;  /* 0x0000000908087210 */ /* 0x020fe20007f7e0ff */
        /* <DEDUP_REMOVED lines=8> */
[----:B-1----:R-:W5:Y:S01]  /*9cc30*/  LDL.LU R18, [R1+0x3860] ;  /* 0x0038600001127983 */ /* 0x002f620000300800 */
[----:B------:R-:W5:Y:S02]  /*9cc40*/  LDL.LU R12, [R1+0x3864] ;  /* 0x00386400010c7983 */ /* 0x000f640000300800 */
[----:B--2---:R-:W-:-:S02]  /*9cc50*/  IMAD.MOV.U32 R7, RZ, RZ, R11 ;  /* 0x000000ffff077224 */ /* 0x004fc400078e000b */
[----:B------:R-:W-:Y:S01]  /*9cc60*/  IMAD.MOV.U32 R6, RZ, RZ, R8 ;  /* 0x000000ffff067224 */ /* 0x000fe200078e0008 */
[----:B---3--:R-:W3:Y:S01]  /*9cc70*/  LDL.LU R11, [R1+0x38c8] ;  /* 0x0038c800010b7983 */ /* 0x008ee20000300800 */
        /* <DEDUP_REMOVED lines=8> */
[----:B-1----:R-:W-:Y:S01]  /*9cd00*/  IMAD.MOV.U32 R6, RZ, RZ, R16 ;  /* 0x000000ffff067224 */ /* 0x002fe200078e0010 */
[----:B------:R-:W-:Y:S01]  /*9cd10*/  IADD3 R10, P4, R10, R9, RZ ;  /* 0x000000090a0a7210 */ /* 0x000fe20007f9e0ff */
[----:B------:R-:W-:Y:S01]  /*9cd20*/  IMAD.MOV.U32 R7, RZ, RZ, R19 ;  /* 0x000000ffff077224 */ /* 0x000fe200078e0013 */
[----:B------:R-:W-:Y:S02]  /*9cd30*/  STL [R1+0x37e4], R16 ;  /* 0x0037e41001007387 */ /* 0x000fe40000100800 */
[----:B------:R-:W-:Y:S01]  /*9cd40*/  IADD3.X R14, R14, R2, RZ, P4, !PT ;  /* 0x000000020e0e7210 */ /* 0x000fe200027fe4ff */
[----:B------:R1:W-:Y:S01]  /*9cd50*/  STL [R1+0x37e0], R19 ;  /* 0x0037e01301007387 */ /* 0x0003e20000100800 */
[----:B------:R-:W-:Y:S04]  /*9cd60*/  STL [R1+0x384c], R10 ;  /* 0x00384c0a01007387 */ /* 0x000fe80000100800 */
[----:B------:R4:W-:Y:S01]  /*9cd70*/  LDGSTS.E [R4+0x21780], [R6.64], P1 ;  /* 0x2178000006047fae */ /* 0x0009e20008921844 */
[----:B------:R4:W-:Y:S03]  /*9cd80*/  STL [R1+0x3848], R14 ;  /* 0x0038480e01007387 */ /* 0x0009e60000100800 */
[----:B-1----:R-:W2:Y:S01]  /*9cd90*/  LDL.LU R19, [R1+0x38d0] ;  /* 0x0038d00001137983 */ /* 0x002ea20000300800 */
[----:B------:R-:W2:Y:S02]  /*9cda0*/  LDL.LU R16, [R1+0x38d4] ;  /* 0x0038d40001107983 */ /* 0x000ea40000300800 */
[----:B----4-:R-:W-:-:S02]  /*9cdb0*/  IMAD.MOV.U32 R7, RZ, RZ, R14 ;  /* 0x000000ffff077224 */ /* 0x010fc400078e000e */
[----:B------:R-:W-:Y:S01]  /*9cdc0*/  IMAD.MOV.U32 R6, RZ, RZ, R10 ;  /* 0x000000ffff067224 */ /* 0x000fe200078e000a */
[----:B------:R-:W2:Y:S01]  /*9cdd0*/  LDL.LU R14, [R1+0x38d8] ;  /* 0x0038d800010e7983 */ /* 0x000ea20000300800 */
[----:B------:R-:W2:Y:S03]  /*9cde0*/  LDL.LU R10, [R1+0x38dc] ;  /* 0x0038dc00010a7983 */ /* 0x000ea60000300800 */
[----:B------:R1:W-:Y:S01]  /*9cdf0*/  LDGSTS.E [R4+0x21e00], [R6.64], P2 ;  /* 0x21e0000006047fae */ /* 0x0003e20009121844 */
[----:B------:R-:W-:-:S05]  /*9ce00*/  IADD3 R17, P1, R17, R9, RZ ;  /* 0x0000000911117210 */ /* 0x000fca0007f3e0ff */
[--C-:B------:R-:W-:Y:S01]  /*9ce10*/  IMAD.X R20, R20, 0x1, R2.reuse, P1 ;  /* 0x0000000114147824 */ /* 0x100fe200008e0602 */
[----:B------:R-:W-:Y:S01]  /*9ce20*/  IADD3 R13, P3, R13, R9, RZ ;  /* 0x000000090d0d7210 */ /* 0x000fe20007f7e0ff */
[----:B------:R-:W-:Y:S03]  /*9ce30*/  STL [R1+0x3854], R17 ;  /* 0x0038541101007387 */ /* 0x000fe60000100800 */
[----:B------:R1:W-:Y:S02]  /*9ce40*/  STL [R1+0x3850], R20 ;  /* 0x0038501401007387 */ /* 0x0003e40000100800 */
[----:B------:R-:W-:Y:S01]  /*9ce50*/  IMAD.X R15, R15, 0x1, R2, P3 ;  /* 0x000000010f0f7824 */ /* 0x000fe200018e0602 */
[----:B------:R-:W-:Y:S01]  /*9ce60*/  STL [R1+0x385c], R13 ;  /* 0x00385c0d01007387 */ /* 0x000fe20000100800 */
[----:B-1----:R-:W-:Y:S02]  /*9ce70*/  IMAD.MOV.U32 R6, RZ, RZ, R17 ;  /* 0x000000ffff067224 */ /* 0x002fe400078e0011 */
[----:B------:R-:W-:Y:S01]  /*9ce80*/  IMAD.MOV.U32 R7, RZ, RZ, R20 ;  /* 0x000000ffff077224 */ /* 0x000fe200078e0014 */
[----:B------:R1:W-:Y:S01]  /*9ce90*/  STL [R1+0x3858], R15 ;  /* 0x0038580f01007387 */ /* 0x0003e20000100800 */
[----:B------:R-:W2:Y:S02]  /*9cea0*/  LDL.LU R20, [R1+0x38e0] ;  /* 0x0038e00001147983 */ /* 0x000ea40000300800 */
[----:B------:R-:W2:Y:S01]  /*9ceb0*/  LDL.LU R17, [R1+0x38e4] ;  /* 0x0038e40001117983 */ /* 0x000ea20000300800 */
[----:B------:R1:W-:Y:S02]  /*9cec0*/  LDGSTS.E [R4+0x21e80], [R6.64], P2 ;  /* 0x21e8000006047fae */ /* 0x0003e40009121844 */
[----:B-1----:R-:W-:-:S02]  /*9ced0*/  IMAD.MOV.U32 R7, RZ, RZ, R15 ;  /* 0x000000ffff077224 */ /* 0x002fc400078e000f */
[----:B------:R-:W-:Y:S01]  /*9cee0*/  IMAD.MOV.U32 R6, RZ, RZ, R13 ;  /* 0x000000ffff067224 */ /* 0x000fe200078e000d */
[----:B------:R-:W2:Y:S01]  /*9cef0*/  LDL.LU R15, [R1+0x3948] ;  /* 0x00394800010f7983 */ /* 0x000ea20000300800 */
[----:B------:R-:W2:Y:S03]  /*9cf00*/  LDL.LU R13, [R1+0x394c] ;  /* 0x00394c00010d7983 */ /* 0x000ea60000300800 */
[----:B------:R1:W-:Y:S01]  /*9cf10*/  LDGSTS.E [R4+0x21f00], [R6.64], P2 ;  /* 0x21f0000006047fae */ /* 0x0003e20009121844 */
[----:B------:R-:W-:-:S04]  /*9cf20*/  ISETP.GT.AND P1, PT, R0, 0x13, PT ;  /* 0x000000130000780c */ /* 0x000fc80003f24270 */
[----:B------:R-:W-:-:S04]  /*9cf30*/  SEL R5, RZ, 0x4, !P1 ;  /* 0x00000004ff057807 */ /* 0x000fc80004800000 */
[----:B------:R-:W-:-:S04]  /*9cf40*/  SEL R5, R5, RZ, !P0 ;  /* 0x000000ff05057207 */ /* 0x000fc80004000000 */
[----:B------:R-:W-:Y:S02]  /*9cf50*/  ISETP.NE.U32.AND P1, PT, R5, RZ, PT ;  /* 0x000000ff0500720c */ /* 0x000fe40003f25070 */
[-C--:B-----5:R-:W-:Y:S02]  /*9cf60*/  IADD3 R12, P3, R12, R9.reuse, RZ ;  /* 0x000000090c0c7210 */ /* 0x0a0fe40007f7e0ff */
[----:B---3--:R-:W-:-:S03]  /*9cf70*/  IADD3 R8, P4, R8, R9, RZ ;  /* 0x0000000908087210 */ /* 0x008fc60007f9e0ff */
[----:B------:R-:W-:Y:S01]  /*9cf80*/  IMAD.X R18, R18, 0x1, R2, P3 ;  /* 0x0000000112127824 */ /* 0x000fe200018e0602 */
[----:B------:R-:W-:Y:S01]  /*9cf90*/  STL [R1+0x3864], R12 ;  /* 0x0038640c01007387 */ /* 0x000fe20000100800 */
[----:B------:R-:W-:Y:S01]  /*9cfa0*/  IADD3.X R11, R11, R2, RZ, P4, !PT ;  /* 0x000000020b0b7210 */ /* 0x000fe200027fe4ff */
[----:B-1----:R-:W-:Y:S02]  /*9cfb0*/  IMAD.MOV.U32 R6, RZ, RZ, R12 ;  /* 0x000000ffff067224 */ /* 0x002fe400078e000c */
[----:B------:R1:W-:Y:S01]  /*9cfc0*/  STL [R1+0x3860], R18 ;  /* 0x0038601201007387 */ /* 0x0003e20000100800 */
[----:B------:R-:W-:Y:S02]  /*9cfd0*/  IMAD.MOV.U32 R7, RZ, RZ, R18 ;  /* 0x000000ffff077224 */ /* 0x000fe400078e0012 */
[----:B------:R-:W-:Y:S02]  /*9cfe0*/  STL [R1+0x38cc], R8 ;  /* 0x0038cc0801007387 */ /* 0x000fe40000100800 */
[----:B------:R3:W-:Y:S01]  /*9cff0*/  STL [R1+0x38c8], R11 ;  /* 0x0038c80b01007387 */ /* 0x0007e20000100800 */
[----:B------:R5:W-:Y:S04]  /*9d000*/  LDGSTS.E [R4+0x21f80], [R6.64], P2 ;  /* 0x21f8000006047fae */ /* 0x000be80009121844 */
[----:B-1----:R-:W4:Y:S01]  /*9d010*/  LDL.LU R18, [R1+0x3950] ;  /* 0x0039500001127983 */ /* 0x002f220000300800 */
[----:B------:R-:W4:Y:S02]  /*9d020*/  LDL.LU R12, [R1+0x3954] ;  /* 0x00395400010c7983 */ /* 0x000f240000300800 */
[----:B-----5:R-:W-:-:S02]  /*9d030*/  IMAD.MOV.U32 R7, RZ, RZ, R11 ;  /* 0x000000ffff077224 */ /* 0x020fc400078e000b */
[----:B------:R-:W-:Y:S01]  /*9d040*/  IMAD.MOV.U32 R6, RZ, RZ, R8 ;  /* 0x000000ffff067224 */ /* 0x000fe200078e0008 */
[----:B---3--:R-:W5:Y:S01]  /*9d050*/  LDL.LU R11, [R1+0x3958] ;  /* 0x00395800010b7983 */ /* 0x008f620000300800 */
[----:B------:R-:W5:Y:S03]  /*9d060*/  LDL.LU R8, [R1+0x395c] ;  /* 0x00395c0001087983 */ /* 0x000f660000300800 */
[----:B------:R1:W-:Y:S01]  /*9d070*/  LDGSTS.E [R4+0x22600], [R6.64], P1 ;  /* 0x2260000006047fae */ /* 0x0003e20008921844 */
[-C--:B--2---:R-:W-:Y:S02]  /*9d080*/  IADD3 R16, P2, R16, R9.reuse, RZ ;  /* 0x0000000910107210 */ /* 0x084fe40007f5e0ff */
[----:B------:R-:W-:-:S03]  /*9d090*/  IADD3 R10, P3, R10, R9, RZ ;  /* 0x000000090a0a7210 */ /* 0x000fc60007f7e0ff */
[----:B------:R-:W-:Y:S01]  /*9d0a0*/  IMAD.X R19, R19, 0x1, R2, P2 ;  /* 0x0000000113137824 */ /* 0x000fe200010e0602 */
        /* <DEDUP_REMOVED lines=9> */
[----:B------:R-:W3:Y:S01]  /*9d140*/  LDL.LU R16, [R1+0x3964] ;  /* 0x0039640001107983 */ /* 0x000ee20000300800 */
[----:B------:R-:W-:Y:S01]  /*9d150*/  IADD3 R17, P3, R17, R9, RZ ;  /* 0x0000000911117210 */ /* 0x000fe20007f7e0ff */
[----:B--2---:R-:W-:-:S02]  /*9d160*/  IMAD.MOV.U32 R6, RZ, RZ, R10 ;  /* 0x000000ffff067224 */ /* 0x004fc400078e000a */
[----:B------:R-:W-:Y:S02]  /*9d170*/  IMAD.MOV.U32 R7, RZ, RZ, R14 ;  /* 0x000000ffff077224 */ /* 0x000fe400078e000e */
[----:B------:R-:W3:Y:S01]  /*9d180*/  LDL.LU R14, [R1+0x39c8] ;  /* 0x0039c800010e7983 */ /* 0x000ee20000300800 */
[----:B------:R-:W-:-:S03]  /*9d190*/  IMAD.X R20, R20, 0x1, R2, P3 ;  /* 0x0000000114147824 */ /* 0x000fc600018e0602 */
[----:B------:R1:W-:Y:S01]  /*9d1a0*/  LDGSTS.E [R4+0x22700], [R6.64], P1 ;  /* 0x2270000006047fae */ /* 0x0003e20008921844 */
[----:B------:R-:W3:Y:S02]  /*9d1b0*/  LDL.LU R10, [R1+0x39cc] ;  /* 0x0039cc00010a7983 */ /* 0x000ee40000300800 */
[----:B------:R-:W-:Y:S01]  /*9d1c0*/  STL [R1+0x38e4], R17 ;  /* 0x0038e41101007387 */ /* 0x000fe20000100800 */
[----:B------:R-:W-:Y:S01]  /*9d1d0*/  IADD3 R13, P4, R13, R9, RZ ;  /* 0x000000090d0d7210 */ /* 0x000fe20007f9e0ff */
[----:B-1----:R-:W-:Y:S02]  /*9d1e0*/  IMAD.MOV.U32 R6, RZ, RZ, R17 ;  /* 0x000000ffff067224 */ /* 0x002fe400078e0011 */
[----:B------:R-:W-:Y:S01]  /*9d1f0*/  IMAD.MOV.U32 R7, RZ, RZ, R20 ;  /* 0x000000ffff077224 */ /* 0x000fe200078e0014 */
[----:B------:R-:W-:Y:S01]  /*9d200*/  IADD3.X R15, R15, R2, RZ, P4, !PT ;  /* 0x000000020f0f7210 */ /* 0x000fe200027fe4ff */
[----:B------:R-:W-:Y:S01]  /*9d210*/  STL [R1+0x38e0], R20 ;  /* 0x0038e01401007387 */ /* 0x000fe20000100800 */
[----:B------:R-:W-:Y:S03]  /*9d220*/  STL [R1+0x394c], R13 ;  /* 0x00394c0d01007387 */ /* 0x000fe60000100800 */
[----:B------:R1:W-:Y:S04]  /*9d230*/  LDGSTS.E [R4+0x22780], [R6.64], P1 ;  /* 0x2278000006047fae */ /* 0x0003e80008921844 */
[----:B------:R1:W-:Y:S02]  /*9d240*/  STL [R1+0x3948], R15 ;  /* 0x0039480f01007387 */ /* 0x0003e40000100800 */
[----:B-1----:R-:W-:-:S02]  /*9d250*/  IMAD.MOV.U32 R7, RZ, RZ, R15 ;  /* 0x000000ffff077224 */ /* 0x002fc400078e000f */
[----:B------:R-:W-:Y:S01]  /*9d260*/  IMAD.MOV.U32 R6, RZ, RZ, R13 ;  /* 0x000000ffff067224 */ /* 0x000fe200078e000d */
[----:B------:R-:W3:Y:S01]  /*9d270*/  LDL.LU R15, [R1+0x39d0] ;  /* 0x0039d000010f7983 */ /* 0x000ee20000300800 */
[----:B------:R-:W3:Y:S02]  /*9d280*/  LDL.LU R13, [R1+0x39d4] ;  /* 0x0039d400010d7983 */ /* 0x000ee40000300800 */
[----:B------:R-:W3:Y:S02]  /*9d290*/  LDL.LU R20, [R1+0x39d8] ;  /* 0x0039d80001147983 */ /* 0x000ee40000300800 */
[----:B------:R-:W3:Y:S01]  /*9d2a0*/  LDL.LU R17, [R1+0x39dc] ;  /* 0x0039dc0001117983 */ /* 0x000ee20000300800 */
[----:B------:R-:W-:-:S04]  /*9d2b0*/  ISETP.GT.AND P2, PT, R0, 0x17, PT ;  /* 0x000000170000780c */ /* 0x000fc80003f44270 */
[----:B------:R-:W-:-:S04]  /*9d2c0*/  SEL R5, RZ, 0x4, !P2 ;  /* 0x00000004ff057807 */ /* 0x000fc80005000000 */
[----:B------:R-:W-:-:S04]  /*9d2d0*/  SEL R5, R5, RZ, !P0 ;  /* 0x000000ff05057207 */ /* 0x000fc80004000000 */
[----:B------:R-:W-:Y:S11]  /*9d2e0*/  ISETP.NE.U32.AND P2, PT, R5, RZ, PT ;  /* 0x000000ff0500720c */ /* 0x000ff60003f45070 */
[----:B------:R-:W-:Y:S02]  /*9d2f0*/  @!UPT UIADD3 URZ, URZ, URZ, URZ ;  /* 0x0000003f3f3ff290 */ /* 0x000fe4000fffe03f */
[----:B------:R1:W-:Y:S01]  /*9d300*/  LDGSTS.E [R4+0x22e00], [R6.64], P2 ;  /* 0x22e0000006047fae */ /* 0x0003e20009121844 */
[----:B----4-:R-:W-:-:S05]  /*9d310*/  IADD3 R12, P1, R12, R9, RZ ;  /* 0x000000090c0c7210 */ /* 0x010fca0007f3e0ff */
[----:B------:R-:W-:Y:S01]  /*9d320*/  IMAD.X R18, R18, 0x1, R2, P1 ;  /* 0x0000000112127824 */ /* 0x000fe200008e0602 */
[----:B-----5:R-:W-:Y:S01]  /*9d330*/  IADD3 R8, P3, R8, R9, RZ ;  /* 0x0000000908087210 */ /* 0x020fe20007f7e0ff */
        /* <DEDUP_REMOVED lines=8> */
[----:B-1----:R-:W2:Y:S01]  /*9d3c0*/  LDL.LU R12, [R1+0x39e0] ;  /* 0x0039e000010c7983 */ /* 0x002ea20000300800 */
[----:B-----5:R-:W-:-:S03]  /*9d3d0*/  IMAD.MOV.U32 R6, RZ, RZ, R8 ;  /* 0x000000ffff067224 */ /* 0x020fc600078e0008 */
[----:B----4-:R-:W4:Y:S01]  /*9d3e0*/  LDL.LU R8, [R1+0x39e4] ;  /* 0x0039e40001087983 */ /* 0x010f220000300800 */
[----:B------:R-:W-:Y:S01]  /*9d3f0*/  ISETP.GT.AND P1, PT, R0, 0x1b, PT ;  /* 0x0000001b0000780c */ /* 0x000fe20003f24270 */
[----:B------:R-:W-:Y:S02]  /*9d400*/  IMAD.MOV.U32 R7, RZ, RZ, R11 ;  /* 0x000000ffff077224 */ /* 0x000fe400078e000b */
[----:B------:R-:W2:Y:S01]  /*9d410*/  LDL.LU R18, [R1+0x3a4c] ;  /* 0x003a4c0001127983 */ /* 0x000ea20000300800 */
[----:B------:R-:W2:Y:S01]  /*9d420*/  LDL.LU R11, [R1+0x3a54] ;  /* 0x003a5400010b7983 */ /* 0x000ea20000300800 */
[----:B------:R-:W-:-:S03]  /*9d430*/  SEL R5, RZ, 0x4, !P1 ;  /* 0x00000004ff057807 */ /* 0x000fc60004800000 */
[----:B------:R1:W-:Y:S01]  /*9d440*/  LDGSTS.E [R4+0x22f00], [R6.64], P2 ;  /* 0x22f0000006047fae */ /* 0x0003e20009121844 */
[----:B------:R-:W-:-:S04]  /*9d450*/  SEL R5, R5, RZ, !P0 ;  /* 0x000000ff05057207 */ /* 0x000fc80004000000 */
[----:B------:R-:W-:Y:S02]  /*9d460*/  ISETP.NE.U32.AND P1, PT, R5, RZ, PT ;  /* 0x000000ff0500720c */ /* 0x000fe40003f25070 */
[----:B---3--:R-:W-:-:S05]  /*9d470*/  IADD3 R16, P3, R16, R9, RZ ;  /* 0x0000000910107210 */ /* 0x008fca0007f7e0ff */
[----:B------:R-:W-:Y:S02]  /*9d480*/  IMAD.X R19, R19, 0x1, R2, P3 ;  /* 0x0000000113137824 */ /* 0x000fe400018e0602 */
[----:B-1----:R-:W-:Y:S02]  /*9d490*/  IMAD.MOV.U32 R6, RZ, RZ, R16 ;  /* 0x000000ffff067224 */ /* 0x002fe400078e0010 */
[----:B------:R-:W-:Y:S01]  /*9d4a0*/  IMAD.MOV.U32 R7, RZ, RZ, R19 ;  /* 0x000000ffff077224 */ /* 0x000fe200078e0013 */
[----:B------:R-:W-:Y:S01]  /*9d4b0*/  STL [R1+0x3964], R16 ;  /* 0x0039641001007387 */ /* 0x000fe20000100800 */
[----:B------:R-:W-:-:S03]  /*9d4c0*/  IADD3 R10, P4, R10, R9, RZ ;  /* 0x000000090a0a7210 */ /* 0x000fc60007f9e0ff */
[----:B------:R1:W-:Y:S04]  /*9d4d0*/  STL [R1+0x3960], R19 ;  /* 0x0039601301007387 */ /* 0x0003e80000100800 */
[----:B------:R3:W-:Y:S04]  /*9d4e0*/  LDGSTS.E [R4+0x22f80], [R6.64], P2 ;  /* 0x22f8000006047fae */ /* 0x0007e80009121844 */
[----:B------:R3:W-:Y:S01]  /*9d4f0*/  STL [R1+0x39cc], R10 ;  /* 0x0039cc0a01007387 */ /* 0x0007e20000100800 */
[----:B------:R-:W-:-:S03]  /*9d500*/  IADD3.X R14, R14, R2, RZ, P4, !PT ;  /* 0x000000020e0e7210 */ /* 0x000fc600027fe4ff */
[----:B-1----:R-:W5:Y:S02]  /*9d510*/  LDL.LU R19, [R1+0x3a48] ;  /* 0x003a480001137983 */ /* 0x002f640000300800 */
[----:B------:R1:W-:Y:S02]  /*9d520*/  STL [R1+0x39c8], R14 ;  /* 0x0039c80e01007387 */ /* 0x0003e40000100800 */
[----:B------:R-:W5:Y:S02]  /*9d530*/  LDL.LU R16, [R1+0x3a50] ;  /* 0x003a500001107983 */ /* 0x000f640000300800 */
[----:B---3--:R-:W-:Y:S02]  /*9d540*/  IMAD.MOV.U32 R6, RZ, RZ, R10 ;  /* 0x000000ffff067224 */ /* 0x008fe400078e000a */
[----:B------:R-:W-:Y:S01]  /*9d550*/  IMAD.MOV.U32 R7, RZ, RZ, R14 ;  /* 0x000000ffff077224 */ /* 0x000fe200078e000e */
[----:B------:R-:W3:Y:S04]  /*9d560*/  LDL.LU R10, [R1+0x3a5c] ;  /* 0x003a5c00010a7983 */ /* 0x000ee80000300800 */
[----:B------:R1:W-:Y:S04]  /*9d570*/  LDGSTS.E [R4+0x23600], [R6.64], P1 ;  /* 0x2360000006047fae */ /* 0x0003e80008921844 */
[----:B-1----:R-:W3:Y:S01]  /*9d580*/  LDL.LU R14, [R1+0x3a64] ;  /* 0x003a6400010e7983 */ /* 0x002ee20000300800 */
[----:B------:R-:W-:-:S02]  /*9d590*/  IADD3 R13, P2, R13, R9, RZ ;  /* 0x000000090d0d7210 */ /* 0x000fc40007f5e0ff */
[----:B------:R-:W-:-:S03]  /*9d5a0*/  IADD3 R17, P3, R17, R9, RZ ;  /* 0x0000000911117210 */ /* 0x000fc60007f7e0ff */
[----:B------:R-:W-:Y:S01]  /*9d5b0*/  IMAD.X R15, R15, 0x1, R2, P2 ;  /* 0x000000010f0f7824 */ /* 0x000fe200010e0602 */
[----:B------:R1:W-:Y:S01]  /*9d5c0*/  STL [R1+0x39d4], R13 ;  /* 0x0039d40d01007387 */ /* 0x0003e20000100800 */
[----:B------:R-:W-:-:S03]  /*9d5d0*/  IMAD.MOV.U32 R6, RZ, RZ, R13 ;  /* 0x000000ffff067224 */ /* 0x000fc600078e000d */
[----:B------:R1:W-:Y:S01]  /*9d5e0*/  STL [R1+0x39d0], R15 ;  /* 0x0039d00f01007387 */ /* 0x0003e20000100800 */
[----:B------:R-:W-:Y:S03]  /*9d5f0*/  STL [R1+0x39dc], R17 ;  /* 0x0039dc1101007387 */ /* 0x000fe60000100800 */
[----:B-1----:R-:W3:Y:S01]  /*9d600*/  LDL.LU R13, [R1+0x3a58] ;  /* 0x003a5800010d7983 */ /* 0x002ee20000300800 */
[----:B------:R-:W-:Y:S02]  /*9d610*/  IMAD.X R20, R20, 0x1, R2, P3 ;  /* 0x0000000114147824 */ /* 0x000fe400018e0602 */
[----:B------:R-:W-:-:S03]  /*9d620*/  IMAD.MOV.U32 R7, RZ, RZ, R15 ;  /* 0x000000ffff077224 */ /* 0x000fc600078e000f */
[----:B------:R-:W-:Y:S01]  /*9d630*/  STL [R1+0x39d8], R20 ;  /* 0x0039d81401007387 */ /* 0x000fe20000100800 */
[----:B------:R-:W3:Y:S01]  /*9d640*/  LDL.LU R15, [R1+0x3a60] ;  /* 0x003a6000010f7983 */ /* 0x000ee20000300800 */
[----:B------:R-:W-:Y:S02]  /*9d650*/  ISETP.GT.AND P2, PT, R0, 0x1f, PT ;  /* 0x0000001f0000780c */ /* 0x000fe40003f44270 */
[----:B------:R1:W-:Y:S02]  /*9d660*/  LDGSTS.E [R4+0x23680], [R6.64], P1 ;  /* 0x2368000006047fae */ /* 0x0003e40008921844 */
[----:B------:R-:W-:-:S04]  /*9d670*/  SEL R5, RZ, 0x4, !P2 ;  /* 0x00000004ff057807 */ /* 0x000fc80005000000 */
[----:B------:R-:W-:Y:S01]  /*9d680*/  SEL R5, R5, RZ, !P0 ;  /* 0x000000ff05057207 */ /* 0x000fe20004000000 */
[----:B-1----:R-:W-:Y:S02]  /*9d690*/  IMAD.MOV.U32 R6, RZ, RZ, R17 ;  /* 0x000000ffff067224 */ /* 0x002fe400078e0011 */
[----:B------:R-:W-:Y:S01]  /*9d6a0*/  IMAD.MOV.U32 R7, RZ, RZ, R20 ;  /* 0x000000ffff077224 */ /* 0x000fe200078e0014 */
[----:B------:R-:W-:-:S04]  /*9d6b0*/  ISETP.NE.U32.AND P2, PT, R5, RZ, PT ;  /* 0x000000ff0500720c */ /* 0x000fc80003f45070 */
[----:B------:R1:W-:Y:S01]  /*9d6c0*/  LDGSTS.E [R4+0x23700], [R6.64], P1 ;  /* 0x2370000006047fae */ /* 0x0003e20008921844 */
[----:B----4-:R-:W-:-:S05]  /*9d6d0*/  IADD3 R8, P3, R8, R9, RZ ;  /* 0x0000000908087210 */ /* 0x010fca0007f7e0ff */
[----:B--2---:R-:W-:Y:S01]  /*9d6e0*/  IMAD.X R12, R12, 0x1, R2, P3 ;  /* 0x000000010c0c7824 */ /* 0x004fe200018e0602 */
[----:B------:R-:W-:Y:S03]  /*9d6f0*/  STL [R1+0x39e4], R8 ;  /* 0x0039e40801007387 */ /* 0x000fe60000100800 */
[----:B-1----:R-:W-:Y:S01]  /*9d700*/  IMAD.MOV.U32 R7, RZ, RZ, R12 ;  /* 0x000000ffff077224 */ /* 0x002fe200078e000c */
[----:B------:R1:W-:Y:S01]  /*9d710*/  STL [R1+0x39e0], R12 ;  /* 0x0039e00c01007387 */ /* 0x0003e20000100800 */
[----:B------:R-:W-:-:S05]  /*9d720*/  MOV R6, R8 ;  /* 0x0000000800067202 */ /* 0x000fca0000000f00 */
[----:B------:R2:W-:Y:S04]  /*9d730*/  LDGSTS.E [R4+0x23780], [R6.64], P1 ;  /* 0x2378000006047fae */ /* 0x0005e80008921844 */
[----:B-1----:R-:W4:Y:S01]  /*9d740*/  LDL.LU R12, [R1+0x3a68] ;  /* 0x003a6800010c7983 */ /* 0x002f220000300800 */
[----:B------:R-:W4:Y:S02]  /*9d750*/  LDL.LU R5, [R1+0x3a6c] ;  /* 0x003a6c0001057983 */ /* 0x000f240000300800 */
[----:B------:R-:W4:Y:S02]  /*9d760*/  LDL.LU R17, [R1+0x3aa8] ;  /* 0x003aa80001117983 */ /* 0x000f240000300800 */
[----:B------:R-:W4:Y:S01]  /*9d770*/  LDL.LU R8, [R1+0x3aac] ;  /* 0x003aac0001087983 */ /* 0x000f220000300800 */
[----:B------:R-:W-:-:S02]  /*9d780*/  IADD3 R18, P1, R18, R9, RZ ;  /* 0x0000000912127210 */ /* 0x000fc40007f3e0ff */
[----:B------:R-:W-:-:S03]  /*9d790*/  IADD3 R11, P3, R11, R9, RZ ;  /* 0x000000090b0b7210 */ /* 0x000fc60007f7e0ff */
[----:B--2---:R-:W-:Y:S01]  /*9d7a0*/  IMAD.MOV.U32 R6, RZ, RZ, R18 ;  /* 0x000000ffff067224 */ /* 0x004fe200078e0012 */
[----:B------:R-:W-:Y:S01]  /*9d7b0*/  STL [R1+0x3a4c], R18 ;  /* 0x003a4c1201007387 */ /* 0x000fe20000100800 */
[--C-:B-----5:R-:W-:Y:S02]  /*9d7c0*/  IMAD.X R19, R19, 0x1, R2.reuse, P1 ;  /* 0x0000000113137824 */ /* 0x120fe400008e0602 */
[----:B------:R-:W-:Y:S02]  /*9d7d0*/  IMAD.X R16, R16, 0x1, R2, P3 ;  /* 0x0000000110107824 */ /* 0x000fe400018e0602 */
[----:B------:R-:W-:Y:S01]  /*9d7e0*/  IMAD.MOV.U32 R7, RZ, RZ, R19 ;  /* 0x000000ffff077224 */ /* 0x000fe200078e0013 */
[-C--:B---3--:R-:W-:Y:S01]  /*9d7f0*/  IADD3 R10, P1, R10, R9.reuse, RZ ;  /* 0x000000090a0a7210 */ /* 0x088fe20007f3e0ff */
[----:B------:R-:W-:Y:S04]  /*9d800*/  STL [R1+0x3a48], R19 ;  /* 0x003a481301007387 */ /* 0x000fe80000100800 */
[----:B------:R1:W-:Y:S01]  /*9d810*/  LDGSTS.E [R4+0x23e00], [R6.64], P2 ;  /* 0x23e0000006047fae */ /* 0x0003e20009121844 */
[----:B------:R2:W-:Y:S02]  /*9d820*/  STL [R1+0x3a54], R11 ;  /* 0x003a540b01007387 */ /* 0x0005e40000100800 */
[----:B------:R-:W-:Y:S01]  /*9d830*/  STL [R1+0x3a50], R16 ;  /* 0x003a501001007387 */ /* 0x000fe20000100800 */
[----:B------:R-:W-:Y:S01]  /*9d840*/  IADD3 R14, P3, R14, R9, RZ ;  /* 0x000000090e0e7210 */ /* 0x000fe20007f7e0ff */
[----:B-1----:R-:W-:-:S02]  /*9d850*/  IMAD.MOV.U32 R6, RZ, RZ, R11 ;  /* 0x000000ffff067224 */ /* 0x002fc400078e000b */
[----:B------:R-:W-:Y:S01]  /*9d860*/  IMAD.MOV.U32 R7, RZ, RZ, R16 ;  /* 0x000000ffff077224 */ /* 0x000fe200078e0010 */
[----:B--2---:R-:W2:Y:S01]  /*9d870*/  LDL.LU R11, [R1+0x3aec] ;  /* 0x003aec00010b7983 */ /* 0x004ea20000300800 */
[----:B------:R-:W3:Y:S02]  /*9d880*/  LDL.LU R9, [R1+0x3b2c] ;  /* 0x003b2c0001097983 */ /* 0x000ee40000300800 */
[----:B------:R-:W-:Y:S02]  /*9d890*/  STL [R1+0x3a5c], R10 ;  /* 0x003a5c0a01007387 */ /* 0x000fe40000100800 */
[----:B------:R-:W-:Y:S01]  /*9d8a0*/  STL [R1+0x3a64], R14 ;  /* 0x003a640e01007387 */ /* 0x000fe20000100800 */
[----:B------:R1:W-:Y:S01]  /*9d8b0*/  LDGSTS.E [R4+0x23e80], [R6.64], P2 ;  /* 0x23e8000006047fae */ /* 0x0003e20009121844 */
[----:B------:R-:W-:-:S04]  /*9d8c0*/  IMAD.X R13, R13, 0x1, R2, P1 ;  /* 0x000000010d0d7824 */ /* 0x000fc800008e0602 */
[----:B-1----:R-:W-:Y:S01]  /*9d8d0*/  IMAD.MOV.U32 R7, RZ, RZ, R13 ;  /* 0x000000ffff077224 */ /* 0x002fe200078e000d */
[----:B------:R1:W-:Y:S04]  /*9d8e0*/  STL [R1+0x3a58], R13 ;  /* 0x003a580d01007387 */ /* 0x0003e80000100800 */
[----:B-1----:R-:W5:Y:S01]  /*9d8f0*/  LDL.LU R13, [R1+0x3ae8] ;  /* 0x003ae800010d7983 */ /* 0x002f620000300800 */
[----:B------:R-:W5:Y:S03]  /*9d900*/  LDL.LU R20, [R1+0x3b28] ;  /* 0x003b280001147983 */ /* 0x000f660000300800 */
[----:B------:R-:W1:Y:S01]  /*9d910*/  S2R R41, SR_TID.X ;  /* 0x0000000000297919 */ /* 0x000e620000002100 */
[----:B------:R-:W-:-:S02]  /*9d920*/  IMAD.X R15, R15, 0x1, R2, P3 ;  /* 0x000000010f0f7824 */ /* 0x000fc400018e0602 */
[----:B------:R-:W-:Y:S02]  /*9d930*/  IMAD.MOV.U32 R6, RZ, RZ, R10 ;  /* 0x000000ffff067224 */ /* 0x000fe400078e000a */
[----:B------:R-:W-:Y:S01]  /*9d940*/  IMAD.MOV.U32 R252, RZ, RZ, c[0x0][0x18c] ;  /* 0x00006300fffc7624 */ /* 0x000fe200078e00ff */
[----:B------:R1:W-:Y:S04]  /*9d950*/  STL [R1+0x3a60], R15 ;  /* 0x003a600f01007387 */ /* 0x0003e80000100800 */
[----:B------:R1:W-:Y:S01]  /*9d960*/  LDGSTS.E [R4+0x23f00], [R6.64], P2 ;  /* 0x23f0000006047fae */ /* 0x0003e20009121844 */
[----:B------:R-:W5:Y:S02]  /*9d970*/  LDL.LU R16, [R1+0x3b68] ;  /* 0x003b680001107983 */ /* 0x000f640000300800 */
[----:B------:R-:W-:Y:S01]  /*9d980*/  IMAD.SHL.U32 R252, R252, 0x20, RZ ;  /* 0x00000020fcfc7824 */ /* 0x000fe200078e00ff */
[----:B-1----:R-:W-:-:S02]  /*9d990*/  MOV R6, R14 ;  /* 0x0000000e00067202 */ /* 0x002fc40000000f00 */
[----:B------:R-:W5:Y:S01]  /*9d9a0*/  LDL.LU R14, [R1+0x3b6c] ;  /* 0x003b6c00010e7983 */ /* 0x000f620000300800 */
[----:B------:R-:W-:Y:S01]  /*9d9b0*/  LOP3.LUT R10, R41, 0x1f, RZ, 0xc0, !PT ;  /* 0x0000001f290a7812 */ /* 0x000fe200078ec0ff */
[----:B------:R-:W-:Y:S02]  /*9d9c0*/  IMAD.MOV.U32 R7, RZ, RZ, R15 ;  /* 0x000000ffff077224 */ /* 0x000fe400078e000f */
[----:B------:R-:W-:Y:S01]  /*9d9d0*/  IMAD.SHL.U32 R252, R252, 0x4, RZ ;  /* 0x00000004fcfc7824 */ /* 0x000fe200078e00ff */
[----:B------:R-:W5:Y:S01]  /*9d9e0*/  LDL.LU R15, [R1+0x3ba8] ;  /* 0x003ba800010f7983 */ /* 0x000f620000300800 */
[----:B------:R-:W-:Y:S02]  /*9d9f0*/  ISETP.GE.AND P1, PT, R10, R0, PT ;  /* 0x000000000a00720c */ /* 0x000fe40003f26270 */
[----:B------:R-:W5:Y:S01]  /*9da00*/  LDL.LU R10, [R1+0x3bac] ;  /* 0x003bac00010a7983 */ /* 0x000f620000300800 */
[----:B------:R1:W-:Y:S01]  /*9da10*/  LDGSTS.E [R4+0x23f80], [R6.64], P2 ;  /* 0x23f8000006047fae */ /* 0x0003e20009121844 */
[----:B------:R-:W0:Y:S01]  /*9da20*/  LDGDEPBAR ;  /* 0x00000000000079af */ /* 0x000e220000000000 */
[----:B------:R-:W-:-:S04]  /*9da30*/  SEL R0, RZ, 0x4, P1 ;  /* 0x00000004ff007807 */ /* 0x000fc80000800000 */
[----:B------:R-:W-:-:S04]  /*9da40*/  SEL R0, R0, RZ, !P0 ;  /* 0x000000ff00007207 */ /* 0x000fc80004000000 */
[----:B------:R-:W-:Y:S01]  /*9da50*/  ISETP.NE.U32.AND P0, PT, R0, RZ, PT ;  /* 0x000000ff0000720c */ /* 0x000fe20003f05070 */
[----:B------:R-:W-:Y:S01]  /*9da60*/  IMAD R0, R76, 0x10000, R81 ;  /* 0x000100004c007824 */ /* 0x000fe200078e0251 */
[-C--:B----4-:R-:W-:Y:S02]  /*9da70*/  IADD3 R5, P1, R5, R252.reuse, RZ ;  /* 0x000000fc05057210 */ /* 0x090fe40007f3e0ff */
[----:B------:R-:W-:-:S03]  /*9da80*/  IADD3 R8, P2, R8, R252, RZ ;  /* 0x000000fc08087210 */ /* 0x000fc60007f5e0ff */
[--C-:B------:R-:W-:Y:S02]  /*9da90*/  IMAD.X R12, R12, 0x1, R3.reuse, P1 ;  /* 0x000000010c0c7824 */ /* 0x100fe400008e0603 */
[----:B------:R-:W-:Y:S01]  /*9daa0*/  IMAD.X R17, R17, 0x1, R3, P2 ;  /* 0x0000000111117824 */ /* 0x000fe200010e0603 */
[----:B------:R4:W-:Y:S02]  /*9dab0*/  STL [R1+0x3a6c], R5 ;  /* 0x003a6c0501007387 */ /* 0x0009e40000100800 */
[----:B------:R4:W-:Y:S02]  /*9dac0*/  STL [R1+0x3a68], R12 ;  /* 0x003a680c01007387 */ /* 0x0009e40000100800 */
[----:B-1----:R-:W-:Y:S02]  /*9dad0*/  IMAD.MOV.U32 R4, RZ, RZ, R5 ;  /* 0x000000ffff047224 */ /* 0x002fe400078e0005 */
[----:B------:R-:W-:Y:S01]  /*9dae0*/  STL [R1+0x3aac], R8 ;  /* 0x003aac0801007387 */ /* 0x000fe20000100800 */
[----:B------:R1:W-:Y:S01]  /*9daf0*/  STL [R1+0x3aa8], R17 ;  /* 0x003aa81101007387 */ /* 0x0003e20000100800 */
[----:B----4-:R-:W-:-:S03]  /*9db00*/  IMAD.MOV.U32 R5, RZ, RZ, R12 ;  /* 0x000000ffff057224 */ /* 0x010fc600078e000c */
[----:B------:R-:W4:Y:S04]  /*9db10*/  LDL.LU R12, [R1+0x3bec] ;  /* 0x003bec00010c7983 */ /* 0x000f280000300800 */
[----:B------:R1:W-:Y:S01]  /*9db20*/  LDGSTS.E [R0], [R4.64], P0 ;  /* 0x0000000004007fae */ /* 0x0003e20008121844 */
[----:B------:R-:W4:Y:S02]  /*9db30*/  LDL.LU R18, [R1+0x3c2c] ;  /* 0x003c2c0001127983 */ /* 0x000f240000300800 */
[----:B-1----:R-:W-:Y:S02]  /*9db40*/  IMAD.MOV.U32 R5, RZ, RZ, R17 ;  /* 0x000000ffff057224 */ /* 0x002fe400078e0011 */
[----:B------:R-:W4:Y:S01]  /*9db50*/  LDL.LU R17, [R1+0x3be8] ;  /* 0x003be80001117983 */ /* 0x000f220000300800 */
[----:B------:R-:W4:Y:S02]  /*9db60*/  LDL.LU R19, [R1+0x3c28] ;  /* 0x003c280001137983 */ /* 0x000f240000300800 */
[----:B------:R-:W-:-:S02]  /*9db70*/  IMAD.MOV.U32 R4, RZ, RZ, R8 ;  /* 0x000000ffff047224 */ /* 0x000fc400078e0008 */
[----:B------:R-:W4:Y:S01]  /*9db80*/  LDL.LU R6, [R1+0x3c6c] ;  /* 0x003c6c0001067983 */ /* 0x000f220000300800 */
[----:B------:R-:W4:Y:S04]  /*9db90*/  LDL.LU R8, [R1+0x3cac] ;  /* 0x003cac0001087983 */ /* 0x000f280000300800 */
[----:B------:R1:W-:Y:S01]  /*9dba0*/  LDGSTS.E [R0+0x400], [R4.64], P0 ;  /* 0x0040000004007fae */ /* 0x0003e20008121844 */
[-C--:B--2---:R-:W-:Y:S02]  /*9dbb0*/  IADD3 R11, P1, R11, R252.reuse, RZ ;  /* 0x000000fc0b0b7210 */ /* 0x084fe40007f3e0ff */
[----:B---3--:R-:W-:-:S03]  /*9dbc0*/  IADD3 R9, P2, R9, R252, RZ ;  /* 0x000000fc09097210 */ /* 0x008fc60007f5e0ff */
[----:B------:R2:W-:Y:S01]  /*9dbd0*/  STL [R1+0x3aec], R11 ;  /* 0x003aec0b01007387 */ /* 0x0005e20000100800 */
[----:B-1----:R-:W-:Y:S02]  /*9dbe0*/  IMAD.MOV.U32 R4, RZ, RZ, R11 ;  /* 0x000000ffff047224 */ /* 0x002fe400078e000b */
[--C-:B-----5:R-:W-:Y:S02]  /*9dbf0*/  IMAD.X R13, R13, 0x1, R3.reuse, P1 ;  /* 0x000000010d0d7824 */ /* 0x120fe400008e0603 */
[----:B------:R-:W-:-:S03]  /*9dc00*/  IMAD.X R20, R20, 0x1, R3, P2 ;  /* 0x0000000114147824 */ /* 0x000fc600010e0603 */
[----:B------:R1:W-:Y:S01]  /*9dc10*/  STL [R1+0x3ae8], R13 ;  /* 0x003ae80d01007387 */ /* 0x0003e20000100800 */
[----:B------:R3:W-:Y:S02]  /*9dc20*/  STL [R1+0x3b2c], R9 ;  /* 0x003b2c0901007387 */ /* 0x0007e40000100800 */
[----:B--2---:R-:W2:Y:S01]  /*9dc30*/  LDL.LU R11, [R1+0x3c68] ;  /* 0x003c6800010b7983 */ /* 0x004ea20000300800 */
[----:B------:R-:W-:Y:S01]  /*9dc40*/  MOV R5, R13 ;  /* 0x0000000d00057202 */ /* 0x000fe20000000f00 */
[----:B------:R-:W-:Y:S04]  /*9dc50*/  STL [R1+0x3b28], R20 ;  /* 0x003b281401007387 */ /* 0x000fe80000100800 */
[----:B------:R5:W-:Y:S04]  /*9dc60*/  LDGSTS.E [R0+0x800], [R4.64], P0 ;  /* 0x0080000004007fae */ /* 0x000be80008121844 */
[----:B-1----:R-:W2:Y:S01]  /*9dc70*/  LDL.LU R13, [R1+0x3ca8] ;  /* 0x003ca800010d7983 */ /* 0x002ea20000300800 */
[----:B------:R-:W2:Y:S01]  /*9dc80*/  LDL.LU R7, [R1+0x3cec] ;  /* 0x003cec0001077983 */ /* 0x000ea20000300800 */
[----:B------:R-:W-:Y:S01]  /*9dc90*/  IADD3 R14, P1, R14, R252, RZ ;  /* 0x000000fc0e0e7210 */ /* 0x000fe20007f3e0ff */
[----:B-----5:R-:W-:-:S02]  /*9dca0*/  IMAD.MOV.U32 R4, RZ, RZ, R9 ;  /* 0x000000ffff047224 */ /* 0x020fc400078e0009 */
[----:B------:R-:W-:Y:S01]  /*9dcb0*/  IMAD.MOV.U32 R5, RZ, RZ, R20 ;  /* 0x000000ffff057224 */ /* 0x000fe200078e0014 */
[----:B---3--:R-:W3:Y:S01]  /*9dcc0*/  LDL.LU R9, [R1+0x3d2c] ;  /* 0x003d2c0001097983 */ /* 0x008ee20000300800 */
[--C-:B------:R-:W-:Y:S01]  /*9dcd0*/  IMAD.X R16, R16, 0x1, R3.reuse, P1 ;  /* 0x0000000110107824 */ /* 0x100fe200008e0603 */
[----:B------:R-:W-:Y:S02]  /*9dce0*/  IADD3 R10, P2, R10, R252, RZ ;  /* 0x000000fc0a0a7210 */ /* 0x000fe40007f5e0ff */
[----:B------:R1:W-:Y:S04]  /*9dcf0*/  STL [R1+0x3b6c], R14 ;  /* 0x003b6c0e01007387 */ /* 0x0003e80000100800 */
[----:B------:R5:W-:Y:S01]  /*9dd00*/  LDGSTS.E [R0+0xc00], [R4.64], P0 ;  /* 0x00c0000004007fae */ /* 0x000be20008121844 */
[----:B------:R1:W-:Y:S02]  /*9dd10*/  STL [R1+0x3b68], R16 ;  /* 0x003b681001007387 */ /* 0x0003e40000100800 */
[----:B------:R-:W-:Y:S02]  /*9dd20*/  STL [R1+0x3bac], R10 ;  /* 0x003bac0a01007387 */ /* 0x000fe40000100800 */
[----:B------:R-:W-:-:S02]  /*9dd30*/  IMAD.X R15, R15, 0x1, R3, P2 ;  /* 0x000000010f0f7824 */ /* 0x000fc400010e0603 */
[----:B-----5:R-:W-:Y:S02]  /*9dd40*/  IMAD.MOV.U32 R4, RZ, RZ, R14 ;  /* 0x000000ffff047224 */ /* 0x020fe400078e000e */
[----:B-1----:R-:W5:Y:S01]  /*9dd50*/  LDL.LU R14, [R1+0x3ce8] ;  /* 0x003ce800010e7983 */ /* 0x002f620000300800 */
[----:B------:R-:W-:Y:S02]  /*9dd60*/  IMAD.MOV.U32 R5, RZ, RZ, R16 ;  /* 0x000000ffff057224 */ /* 0x000fe400078e0010 */
[----:B------:R1:W-:Y:S02]  /*9dd70*/  STL [R1+0x3ba8], R15 ;  /* 0x003ba80f01007387 */ /* 0x0003e40000100800 */
[----:B------:R-:W5:Y:S01]  /*9dd80*/  LDL.LU R16, [R1+0x3d28] ;  /* 0x003d280001107983 */ /* 0x000f620000300800 */
[----:B------:R1:W-:Y:S02]  /*9dd90*/  LDGSTS.E [R0+0x1000], [R4.64], P0 ;  /* 0x0100000004007fae */ /* 0x0003e40008121844 */
[----:B-1----:R-:W-:-:S02]  /*9dda0*/  IMAD.MOV.U32 R4, RZ, RZ, R10 ;  /* 0x000000ffff047224 */ /* 0x002fc400078e000a */
[----:B------:R-:W-:Y:S02]  /*9ddb0*/  IMAD.MOV.U32 R5, RZ, RZ, R15 ;  /* 0x000000ffff057224 */ /* 0x000fe400078e000f */
[----:B------:R-:W5:Y:S01]  /*9ddc0*/  LDL.LU R15, [R1+0x3d6c] ;  /* 0x003d6c00010f7983 */ /* 0x000f620000300800 */
[----:B------:R-:W5:Y:S03]  /*9ddd0*/  LDL.LU R10, [R1+0x3dac] ;  /* 0x003dac00010a7983 */ /* 0x000f660000300800 */
[----:B------:R1:W-:Y:S01]  /*9dde0*/  LDGSTS.E [R0+0x1400], [R4.64], P0 ;  /* 0x0140000004007fae */ /* 0x0003e20008121844 */
[-C--:B----4-:R-:W-:Y:S02]  /*9ddf0*/  IADD3 R12, P1, R12, R252.reuse, RZ ;  /* 0x000000fc0c0c7210 */ /* 0x090fe40007f3e0ff */
[----:B------:R-:W-:-:S03]  /*9de00*/  IADD3 R18, P2, R18, R252, RZ ;  /* 0x000000fc12127210 */ /* 0x000fc60007f5e0ff */
[----:B------:R-:W-:Y:S01]  /*9de10*/  STL [R1+0x3bec], R12 ;  /* 0x003bec0c01007387 */ /* 0x000fe20000100800 */
[--C-:B------:R-:W-:Y:S02]  /*9de20*/  IMAD.X R17, R17, 0x1, R3.reuse, P1 ;  /* 0x0000000111117824 */ /* 0x100fe400008e0603 */
[----:B------:R-:W-:-:S03]  /*9de30*/  IMAD.X R19, R19, 0x1, R3, P2 ;  /* 0x0000000113137824 */ /* 0x000fc600010e0603 */
[----:B------:R4:W-:Y:S01]  /*9de40*/  STL [R1+0x3be8], R17 ;  /* 0x003be81101007387 */ /* 0x0009e20000100800 */
[----:B-1----:R-:W-:Y:S01]  /*9de50*/  MOV R5, R17 ;  /* 0x0000001100057202 */ /* 0x002fe20000000f00 */
[----:B------:R-:W-:Y:S02]  /*9de60*/  STL [R1+0x3c2c], R18 ;  /* 0x003c2c1201007387 */ /* 0x000fe40000100800 */
[----:B------:R-:W-:Y:S01]  /*9de70*/  IMAD.MOV.U32 R4, RZ, RZ, R12 ;  /* 0x000000ffff047224 */ /* 0x000fe200078e000c */
[-C--:B------:R-:W-:Y:S02]  /*9de80*/  IADD3 R6, P1, R6, R252.reuse, RZ ;  /* 0x000000fc06067210 */ /* 0x080fe40007f3e0ff */
[----:B------:R-:W-:Y:S02]  /*9de90*/  IADD3 R8, P2, R8, R252, RZ ;  /* 0x000000fc08087210 */ /* 0x000fe40007f5e0ff */
[----:B------:R1:W-:Y:S04]  /*9dea0*/  LDGSTS.E [R0+0x1800], [R4.64], P0 ;  /* 0x0180000004007fae */ /* 0x0003e80008121844 */
[----:B----4-:R-:W5:Y:S01]  /*9deb0*/  LDL.LU R17, [R1+0x3d68] ;  /* 0x003d680001117983 */ /* 0x010f620000300800 */
[----:B------:R-:W-:Y:S02]  /*9dec0*/  STL [R1+0x3c28], R19 ;  /* 0x003c281301007387 */ /* 0x000fe40000100800 */
[----:B------:R-:W5:Y:S02]  /*9ded0*/  LDL.LU R12, [R1+0x3da8] ;  /* 0x003da800010c7983 */ /* 0x000f640000300800 */
[----:B------:R-:W-:Y:S02]  /*9dee0*/  STL [R1+0x3c6c], R6 ;  /* 0x003c6c0601007387 */ /* 0x000fe40000100800 */
[----:B-1----:R-:W-:-:S02]  /*9def0*/  IMAD.MOV.U32 R4, RZ, RZ, R18 ;  /* 0x000000ffff047224 */ /* 0x002fc400078e0012 */
[----:B------:R-:W-:-:S05]  /*9df00*/  IMAD.MOV.U32 R5, RZ, RZ, R19 ;  /* 0x000000ffff057224 */ /* 0x000fca00078e0013 */
[----:B------:R1:W-:Y:S02]  /*9df10*/  LDGSTS.E [R0+0x1c00], [R4.64], P0 ;  /* 0x01c0000004007fae */ /* 0x0003e40008121844 */
[----:B-1----:R-:W-:Y:S02]  /*9df20*/  IMAD.MOV.U32 R4, RZ, RZ, R6 ;  /* 0x000000ffff047224 */ /* 0x002fe400078e0006 */
[----:B--2---:R-:W-:-:S04]  /*9df30*/  IMAD.X R11, R11, 0x1, R3, P1 ;  /* 0x000000010b0b7824 */ /* 0x004fc800008e0603 */
[----:B------:R-:W-:Y:S01]  /*9df40*/  IMAD.MOV.U32 R5, RZ, RZ, R11 ;  /* 0x000000ffff057224 */ /* 0x000fe200078e000b */
[----:B------:R1:W-:Y:S01]  /*9df50*/  STL [R1+0x3c68], R11 ;  /* 0x003c680b01007387 */ /* 0x0003e20000100800 */
[----:B------:R-:W-:Y:S02]  /*9df60*/  STL [R1+0x3cac], R8 ;  /* 0x003cac0801007387 */ /* 0x000fe40000100800 */
[----:B------:R-:W-:Y:S01]  /*9df70*/  IMAD.X R13, R13, 0x1, R3, P2 ;  /* 0x000000010d0d7824 */ /* 0x000fe200010e0603 */
[----:B------:R2:W-:Y:S04]  /*9df80*/  LDGSTS.E [R0+0x2000], [R4.64], P0 ;  /* 0x0200000004007fae */ /* 0x0005e80008121844 */
[----:B-1----:R-:W4:Y:S01]  /*9df90*/  LDL.LU R11, [R1+0x3dec] ;  /* 0x003dec00010b7983 */ /* 0x002f220000300800 */
[----:B------:R1:W-:Y:S02]  /*9dfa0*/  STL [R1+0x3ca8], R13 ;  /* 0x003ca80d01007387 */ /* 0x0003e40000100800 */
[----:B------:R-:W4:Y:S02]  /*9dfb0*/  LDL.LU R6, [R1+0x3e2c] ;  /* 0x003e2c0001067983 */ /* 0x000f240000300800 */
[----:B--2---:R-:W-:-:S02]  /*9dfc0*/  IMAD.MOV.U32 R5, RZ, RZ, R13 ;  /* 0x000000ffff057224 */ /* 0x004fc400078e000d */
[----:B-1----:R-:W2:Y:S01]  /*9dfd0*/  LDL.LU R13, [R1+0x3de8] ;  /* 0x003de800010d7983 */ /* 0x002ea20000300800 */
[----:B------:R-:W-:Y:S02]  /*9dfe0*/  IMAD.MOV.U32 R4, RZ, RZ, R8 ;  /* 0x000000ffff047224 */ /* 0x000fe400078e0008 */
[----:B------:R-:W2:Y:S01]  /*9dff0*/  LDL.LU R8, [R1+0x3e28] ;  /* 0x003e280001087983 */ /* 0x000ea20000300800 */
[-C--:B------:R-:W-:Y:S02]  /*9e000*/  IADD3 R7, P1, R7, R252.reuse, RZ ;  /* 0x000000fc07077210 */ /* 0x080fe40007f3e0ff */
[----:B---3--:R-:W-:Y:S01]  /*9e010*/  IADD3 R9, P2, R9, R252, RZ ;  /* 0x000000fc09097210 */ /* 0x008fe20007f5e0ff */
[----:B------:R1:W-:Y:S04]  /*9e020*/  LDGSTS.E [R0+0x2400], [R4.64], P0 ;  /* 0x0240000004007fae */ /* 0x0003e80008121844 */
[----:B------:R3:W-:Y:S01]  /*9e030*/  STL [R1+0x3cec], R7 ;  /* 0x003cec0701007387 */ /* 0x0007e20000100800 */
[----:B-----5:R-:W-:-:S02]  /*9e040*/  IMAD.X R14, R14, 0x1, R3, P1 ;  /* 0x000000010e0e7824 */ /* 0x020fc400008e0603 */
[----:B------:R-:W-:Y:S02]  /*9e050*/  IMAD.X R16, R16, 0x1, R3, P2 ;  /* 0x0000000110107824 */ /* 0x000fe400010e0603 */
[----:B-1----:R-:W-:Y:S01]  /*9e060*/  IMAD.MOV.U32 R4, RZ, RZ, R7 ;  /* 0x000000ffff047224 */ /* 0x002fe200078e0007 */
[----:B------:R1:W-:Y:S01]  /*9e070*/  STL [R1+0x3ce8], R14 ;  /* 0x003ce80e01007387 */ /* 0x0003e20000100800 */
[----:B------:R-:W-:Y:S01]  /*9e080*/  MOV R5, R14 ;  /* 0x0000000e00057202 */ /* 0x000fe20000000f00 */
[----:B------:R5:W-:Y:S02]  /*9e090*/  STL [R1+0x3d2c], R9 ;  /* 0x003d2c0901007387 */ /* 0x000be40000100800 */
[----:B---3--:R-:W3:Y:S01]  /*9e0a0*/  LDL.LU R7, [R1+0x3e6c] ;  /* 0x003e6c0001077983 */ /* 0x008ee20000300800 */
[----:B------:R5:W-:Y:S04]  /*9e0b0*/  STL [R1+0x3d28], R16 ;  /* 0x003d281001007387 */ /* 0x000be80000100800 */
[----:B------:R5:W-:Y:S04]  /*9e0c0*/  LDGSTS.E [R0+0x2800], [R4.64], P0 ;  /* 0x0280000004007fae */ /* 0x000be80008121844 */
[----:B-1----:R-:W3:Y:S01]  /*9e0d0*/  LDL.LU R14, [R1+0x3eac] ;  /* 0x003eac00010e7983 */ /* 0x002ee20000300800 */
[----:B-----5:R-:W-:-:S03]  /*9e0e0*/  IMAD.MOV.U32 R4, RZ, RZ, R9 ;  /* 0x000000ffff047224 */ /* 0x020fc600078e0009 */
[----:B------:R-:W5:Y:S01]  /*9e0f0*/  LDL.LU R9, [R1+0x3e68] ;  /* 0x003e680001097983 */ /* 0x000f620000300800 */
[----:B------:R-:W-:Y:S01]  /*9e100*/  IMAD.MOV.U32 R5, RZ, RZ, R16 ;  /* 0x000000ffff057224 */ /* 0x000fe200078e0010 */
[-C--:B------:R-:W-:Y:S01]  /*9e110*/  IADD3 R15, P1, R15, R252.reuse, RZ ;  /* 0x000000fc0f0f7210 */ /* 0x080fe20007f3e0ff */
[----:B------:R-:W5:Y:S01]  /*9e120*/  LDL.LU R16, [R1+0x3ea8] ;  /* 0x003ea80001107983 */ /* 0x000f620000300800 */
[----:B------:R-:W-:Y:S02]  /*9e130*/  IADD3 R10, P2, R10, R252, RZ ;  /* 0x000000fc0a0a7210 */ /* 0x000fe40007f5e0ff */
[----:B------:R1:W-:Y:S04]  /*9e140*/  LDGSTS.E [R0+0x2c00], [R4.64], P0 ;  /* 0x02c0000004007fae */ /* 0x0003e80008121844 */
[----:B------:R1:W-:Y:S02]  /*9e150*/  STL [R1+0x3d6c], R15 ;  /* 0x003d6c0f01007387 */ /* 0x0003e40000100800 */
[----:B-1----:R-:W-:-:S02]  /*9e160*/  IMAD.MOV.U32 R4, RZ, RZ, R15 ;  /* 0x000000ffff047224 */ /* 0x002fc400078e000f */
[--C-:B------:R-:W-:Y:S02]  /*9e170*/  IMAD.X R17, R17, 0x1, R3.reuse, P1 ;  /* 0x0000000111117824 */ /* 0x100fe400008e0603 */
[----:B------:R-:W-:-:S03]  /*9e180*/  IMAD.X R12, R12, 0x1, R3, P2 ;  /* 0x000000010c0c7824 */ /* 0x000fc600010e0603 */
[----:B------:R1:W-:Y:S01]  /*9e190*/  STL [R1+0x3d68], R17 ;  /* 0x003d681101007387 */ /* 0x0003e20000100800 */
[----:B------:R-:W-:Y:S02]  /*9e1a0*/  STL [R1+0x3dac], R10 ;  /* 0x003dac0a01007387 */ /* 0x000fe40000100800 */
[----:B------:R-:W5:Y:S02]  /*9e1b0*/  LDL.LU R15, [R1+0x3eec] ;  /* 0x003eec00010f7983 */ /* 0x000f640000300800 */
[----:B------:R1:W-:Y:S02]  /*9e1c0*/  STL [R1+0x3da8], R12 ;  /* 0x003da80c01007387 */ /* 0x0003e40000100800 */
[----:B------:R-:W-:Y:S01]  /*9e1d0*/  IMAD.MOV.U32 R5, RZ, RZ, R17 ;  /* 0x000000ffff057224 */ /* 0x000fe200078e0011 */
[----:B------:R-:W5:Y:S04]  /*9e1e0*/  LDL.LU R18, [R1+0x3f2c] ;  /* 0x003f2c0001127983 */ /* 0x000f680000300800 */
[----:B------:R1:W-:Y:S04]  /*9e1f0*/  LDGSTS.E [R0+0x3000], [R4.64], P0 ;  /* 0x0300000004007fae */ /* 0x0003e80008121844 */
[----:B-1----:R-:W5:Y:S01]  /*9e200*/  LDL.LU R17, [R1+0x3ee8] ;  /* 0x003ee80001117983 */ /* 0x002f620000300800 */
[----:B------:R-:W5:Y:S02]  /*9e210*/  LDL.LU R19, [R1+0x3f28] ;  /* 0x003f280001137983 */ /* 0x000f640000300800 */
[----:B------:R-:W-:-:S02]  /*9e220*/  IMAD.MOV.U32 R4, RZ, RZ, R10 ;  /* 0x000000ffff047224 */ /* 0x000fc400078e000a */
[----:B------:R-:W-:Y:S02]  /*9e230*/  IMAD.MOV.U32 R5, RZ, RZ, R12 ;  /* 0x000000ffff057224 */ /* 0x000fe400078e000c */
[----:B------:R-:W5:Y:S01]  /*9e240*/  LDL.LU R12, [R1+0x3f6c] ;  /* 0x003f6c00010c7983 */ /* 0x000f620000300800 */
[----:B------:R-:W5:Y:S03]  /*9e250*/  LDL.LU R10, [R1+0x3fac] ;  /* 0x003fac00010a7983 */ /* 0x000f660000300800 */
[----:B------:R1:W-:Y:S01]  /*9e260*/  LDGSTS.E [R0+0x3400], [R4.64], P0 ;  /* 0x0340000004007fae */ /* 0x0003e20008121844 */
[-C--:B----4-:R-:W-:Y:S02]  /*9e270*/  IADD3 R11, P1, R11, R252.reuse, RZ ;  /* 0x000000fc0b0b7210 */ /* 0x090fe40007f3e0ff */
[----:B------:R-:W-:-:S03]  /*9e280*/  IADD3 R6, P2, R6, R252, RZ ;  /* 0x000000fc06067210 */ /* 0x000fc60007f5e0ff */
[----:B------:R-:W-:Y:S01]  /*9e290*/  STL [R1+0x3dec], R11 ;  /* 0x003dec0b01007387 */ /* 0x000fe20000100800 */
[--C-:B--2---:R-:W-:Y:S02]  /*9e2a0*/  IMAD.X R13, R13, 0x1, R3.reuse, P1 ;  /* 0x000000010d0d7824 */ /* 0x104fe400008e0603 */
[----:B------:R-:W-:-:S03]  /*9e2b0*/  IMAD.X R8, R8, 0x1, R3, P2 ;  /* 0x0000000108087824 */ /* 0x000fc600010e0603 */
[----:B------:R2:W-:Y:S01]  /*9e2c0*/  STL [R1+0x3de8], R13 ;  /* 0x003de80d01007387 */ /* 0x0005e20000100800 */
[----:B-1----:R-:W-:Y:S01]  /*9e2d0*/  MOV R5, R13 ;  /* 0x0000000d00057202 */ /* 0x002fe20000000f00 */
[----:B------:R1:W-:Y:S02]  /*9e2e0*/  STL [R1+0x3e2c], R6 ;  /* 0x003e2c0601007387 */ /* 0x0003e40000100800 */
[----:B------:R-:W-:-:S05]  /*9e2f0*/  IMAD.MOV.U32 R4, RZ, RZ, R11 ;  /* 0x000000ffff047224 */ /* 0x000fca00078e000b */
[----:B------:R4:W-:Y:S04]  /*9e300*/  LDGSTS.E [R0+0x3800], [R4.64], P0 ;  /* 0x0380000004007fae */ /* 0x0009e80008121844 */
[----:B--2---:R-:W2:Y:S01]  /*9e310*/  LDL.LU R13, [R1+0x3f68] ;  /* 0x003f6800010d7983 */ /* 0x004ea20000300800 */
[----:B------:R1:W-:Y:S02]  /*9e320*/  STL [R1+0x3e28], R8 ;  /* 0x003e280801007387 */ /* 0x0003e40000100800 */
[----:B------:R-:W2:Y:S01]  /*9e330*/  LDL.LU R11, [R1+0x3fa8] ;  /* 0x003fa800010b7983 */ /* 0x000ea20000300800 */
[-C--:B---3--:R-:W-:Y:S01]  /*9e340*/  IADD3 R7, P1, R7, R252.reuse, RZ ;  /* 0x000000fc07077210 */ /* 0x088fe20007f3e0ff */
[----:B----4-:R-:W-:Y:S02]  /*9e350*/  IMAD.MOV.U32 R4, RZ, RZ, R6 ;  /* 0x000000ffff047224 */ /* 0x010fe400078e0006 */
[----:B------:R-:W-:Y:S01]  /*9e360*/  IMAD.MOV.U32 R5, RZ, RZ, R8 ;  /* 0x000000ffff057224 */ /* 0x000fe200078e0008 */
[----:B-1----:R-:W3:Y:S01]  /*9e370*/  LDL.LU R6, [R1+0x3fec] ;  /* 0x003fec0001067983 */ /* 0x002ee20000300800 */
[----:B------:R-:W4:Y:S01]  /*9e380*/  LDL.LU R8, [R1+0x402c] ;  /* 0x00402c0001087983 */ /* 0x000f220000300800 */
[----:B------:R-:W-:Y:S01]  /*9e390*/  IADD3 R14, P2, R14, R252, RZ ;  /* 0x000000fc0e0e7210 */ /* 0x000fe20007f5e0ff */
[----:B------:R1:W-:Y:S01]  /*9e3a0*/  STL [R1+0x3e6c], R7 ;  /* 0x003e6c0701007387 */ /* 0x0003e20000100800 */
[----:B------:R1:W-:Y:S01]  /*9e3b0*/  LDGSTS.E [R0+0x3c00], [R4.64], P0 ;  /* 0x03c0000004007fae */ /* 0x0003e20008121844 */
[----:B-----5:R-:W-:-:S05]  /*9e3c0*/  IMAD.X R9, R9, 0x1, R3, P1 ;  /* 0x0000000109097824 */ /* 0x020fca00008e0603 */
[----:B------:R5:W-:Y:S01]  /*9e3d0*/  STL [R1+0x3e68], R9 ;  /* 0x003e680901007387 */ /* 0x000be20000100800 */
[----:B-1----:R-:W-:Y:S02]  /*9e3e0*/  IMAD.MOV.U32 R4, RZ, RZ, R7 ;  /* 0x000000ffff047224 */ /* 0x002fe400078e0007 */
[----:B------:R1:W-:Y:S02]  /*9e3f0*/  STL [R1+0x3eac], R14 ;  /* 0x003eac0e01007387 */ /* 0x0003e40000100800 */
[----:B------:R-:W4:Y:S02]  /*9e400*/  LDL.LU R7, [R1+0x3fe8] ;  /* 0x003fe80001077983 */ /* 0x000f240000300800 */
[----:B------:R-:W-:Y:S02]  /*9e410*/  IMAD.X R16, R16, 0x1, R3, P2 ;  /* 0x0000000110107824 */ /* 0x000fe400010e0603 */
[----:B------:R-:W-:-:S03]  /*9e420*/  IMAD.MOV.U32 R5, RZ, RZ, R9 ;  /* 0x000000ffff057224 */ /* 0x000fc600078e0009 */
[----:B------:R1:W-:Y:S01]  /*9e430*/  STL [R1+0x3ea8], R16 ;  /* 0x003ea81001007387 */ /* 0x0003e20000100800 */
[----:B-----5:R-:W5:Y:S03]  /*9e440*/  LDL.LU R9, [R1+0x4028] ;  /* 0x0040280001097983 */ /* 0x020f660000300800 */
[----:B------:R1:W-:Y:S02]  /*9e450*/  LDGSTS.E [R0+0x4000], [R4.64], P0 ;  /* 0x0400000004007fae */ /* 0x0003e40008121844 */
[----:B-1----:R-:W-:Y:S02]  /*9e460*/  IMAD.MOV.U32 R4, RZ, RZ, R14 ;  /* 0x000000ffff047224 */ /* 0x002fe400078e000e */
[----:B------:R-:W-:Y:S01]  /*9e470*/  IMAD.MOV.U32 R5, RZ, RZ, R16 ;  /* 0x000000ffff057224 */ /* 0x000fe200078e0010 */
[----:B------:R-:W5:Y:S01]  /*9e480*/  LDL.LU R14, [R1+0x406c] ;  /* 0x00406c00010e7983 */ /* 0x000f620000300800 */
[----:B------:R-:W5:Y:S03]  /*9e490*/  LDL.LU R16, [R1+0x40ac] ;  /* 0x0040ac0001107983 */ /* 0x000f660000300800 */
[----:B------:R1:W-:Y:S01]  /*9e4a0*/  LDGSTS.E [R0+0x4400], [R4.64], P0 ;  /* 0x0440000004007fae */ /* 0x0003e20008121844 */
[----:B------:R-:W-:-:S02]  /*9e4b0*/  IADD3 R15, P1, R15, R252, RZ ;  /* 0x000000fc0f0f7210 */ /* 0x000fc40007f3e0ff */
[----:B------:R-:W-:-:S03]  /*9e4c0*/  IADD3 R18, P2, R18, R252, RZ ;  /* 0x000000fc12127210 */ /* 0x000fc60007f5e0ff */
[----:B------:R-:W-:Y:S01]  /*9e4d0*/  IMAD.X R17, R17, 0x1, R3, P1 ;  /* 0x0000000111117824 */ /* 0x000fe200008e0603 */
[----:B------:R1:W-:Y:S02]  /*9e4e0*/  STL [R1+0x3eec], R15 ;  /* 0x003eec0f01007387 */ /* 0x0003e40000100800 */
[----:B-1----:R-:W-:Y:S02]  /*9e4f0*/  IMAD.MOV.U32 R4, RZ, RZ, R15 ;  /* 0x000000ffff047224 */ /* 0x002fe400078e000f */
[----:B------:R1:W-:Y:S01]  /*9e500*/  STL [R1+0x3ee8], R17 ;  /* 0x003ee81101007387 */ /* 0x0003e20000100800 */
[----:B------:R-:W-:Y:S02]  /*9e510*/  STL [R1+0x3f2c], R18 ;  /* 0x003f2c1201007387 */ /* 0x000fe40000100800 */
[----:B------:R-:W-:Y:S01]  /*9e520*/  IMAD.X R19, R19, 0x1, R3, P2 ;  /* 0x0000000113137824 */ /* 0x000fe200010e0603 */
[----:B------:R-:W5:Y:S01]  /*9e530*/  LDL.LU R15, [R1+0x4068] ;  /* 0x00406800010f7983 */ /* 0x000f620000300800 */
[----:B------:R-:W-:-:S03]  /*9e540*/  MOV R5, R17 ;  /* 0x0000001100057202 */ /* 0x000fc60000000f00 */
[----:B------:R-:W-:Y:S04]  /*9e550*/  STL [R1+0x3f28], R19 ;  /* 0x003f281301007387 */ /* 0x000fe80000100800 */
[----:B-1----:R-:W5:Y:S01]  /*9e560*/  LDL.LU R17, [R1+0x40a8] ;  /* 0x0040a80001117983 */ /* 0x002f620000300800 */
[-C--:B------:R-:W-:Y:S02]  /*9e570*/  IADD3 R12, P1, R12, R252.reuse, RZ ;  /* 0x000000fc0c0c7210 */ /* 0x080fe40007f3e0ff */
[----:B------:R-:W-:Y:S01]  /*9e580*/  IADD3 R10, P2, R10, R252, RZ ;  /* 0x000000fc0a0a7210 */ /* 0x000fe20007f5e0ff */
[----:B------:R1:W-:Y:S04]  /*9e590*/  LDGSTS.E [R0+0x4800], [R4.64], P0 ;  /* 0x0480000004007fae */ /* 0x0003e80008121844 */
[----:B------:R-:W-:Y:S01]  /*9e5a0*/  STL [R1+0x3f6c], R12 ;  /* 0x003f6c0c01007387 */ /* 0x000fe20000100800 */
[----:B--2---:R-:W-:-:S02]  /*9e5b0*/  IMAD.X R13, R13, 0x1, R3, P1 ;  /* 0x000000010d0d7824 */ /* 0x004fc400008e0603 */
[----:B------:R-:W-:-:S03]  /*9e5c0*/  IMAD.X R11, R11, 0x1, R3, P2 ;  /* 0x000000010b0b7824 */ /* 0x000fc600010e0603 */
[----:B------:R-:W-:Y:S01]  /*9e5d0*/  STL [R1+0x3f68], R13 ;  /* 0x003f680d01007387 */ /* 0x000fe20000100800 */
[----:B------:R-:W-:Y:S02]  /*9e5e0*/  STL [R1+0x3fac], R10 ;  /* 0x003fac0a01007387 */ /* 0x000fe40000100800 */
[----:B------:R-:W2:Y:S02]  /*9e5f0*/  LDL.LU R24, [R1+0x40ec] ;  /* 0x0040ec0001187983 */ /* 0x000ea40000300800 */
[----:B------:R-:W-:Y:S01]  /*9e600*/  STL [R1+0x3fa8], R11 ;  /* 0x003fa80b01007387 */ /* 0x000fe20000100800 */
[----:B------:R-:W2:Y:S01]  /*9e610*/  LDL.LU R26, [R1+0x412c] ;  /* 0x00412c00011a7983 */ /* 0x000ea20000300800 */
[----:B------:R-:W2:Y:S02]  /*9e620*/  LDL.LU R25, [R1+0x40e8] ;  /* 0x0040e80001197983 */ /* 0x000ea40000300800 */
[----:B------:R-:W2:Y:S02]  /*9e630*/  LDL.LU R27, [R1+0x4128] ;  /* 0x00412800011b7983 */ /* 0x000ea40000300800 */
[----:B-1----:R-:W-:-:S02]  /*9e640*/  IMAD.MOV.U32 R4, RZ, RZ, R18 ;  /* 0x000000ffff047224 */ /* 0x002fc400078e0012 */
[----:B------:R-:W-:Y:S01]  /*9e650*/  IMAD.MOV.U32 R5, RZ, RZ, R19 ;  /* 0x000000ffff057224 */ /* 0x000fe200078e0013 */
[----:B---3--:R-:W-:-:S04]  /*9e660*/  IADD3 R6, P1, R6, R252, RZ ;  /* 0x000000fc06067210 */ /* 0x008fc80007f3e0ff */
[----:B------:R1:W-:Y:S01]  /*9e670*/  LDGSTS.E [R0+0x4c00], [R4.64], P0 ;  /* 0x04c0000004007fae */ /* 0x0003e20008121844 */
[----:B----4-:R-:W-:-:S03]  /*9e680*/  IADD3 R8, P2, R8, R252, RZ ;  /* 0x000000fc08087210 */ /* 0x010fc60007f5e0ff */
[----:B------:R-:W-:Y:S01]  /*9e690*/  STL [R1+0x3fec], R6 ;  /* 0x003fec0601007387 */ /* 0x000fe20000100800 */
[----:B-1----:R-:W-:Y:S02]  /*9e6a0*/  IMAD.MOV.U32 R4, RZ, RZ, R12 ;  /* 0x000000ffff047224 */ /* 0x002fe400078e000c */
[----:B------:R-:W-:Y:S02]  /*9e6b0*/  IMAD.MOV.U32 R5, RZ, RZ, R13 ;  /* 0x000000ffff057224 */ /* 0x000fe400078e000d */
[----:B------:R-:W-:-:S03]  /*9e6c0*/  IMAD.X R7, R7, 0x1, R3, P1 ;  /* 0x0000000107077824 */ /* 0x000fc600008e0603 */
[----:B------:R1:W-:Y:S04]  /*9e6d0*/  LDGSTS.E [R0+0x5000], [R4.64], P0 ;  /* 0x0500000004007fae */ /* 0x0003e80008121844 */
[----:B------:R3:W-:Y:S01]  /*9e6e0*/  STL [R1+0x3fe8], R7 ;  /* 0x003fe80701007387 */ /* 0x0007e20000100800 */
[----:B------:R-:W-:Y:S02]  /*9e6f0*/  STL [R1+0x402c], R8 ;  /* 0x00402c0801007387 */ /* 0x000fe40000100800 */
[----:B-----5:R-:W-:Y:S02]  /*9e700*/  IMAD.X R9, R9, 0x1, R3, P2 ;  /* 0x0000000109097824 */ /* 0x020fe400010e0603 */
[----:B-1----:R-:W-:Y:S02]  /*9e710*/  IMAD.MOV.U32 R4, RZ, RZ, R10 ;  /* 0x000000ffff047224 */ /* 0x002fe400078e000a */
[----:B------:R-:W-:-:S05]  /*9e720*/  IMAD.MOV.U32 R5, RZ, RZ, R11 ;  /* 0x000000ffff057224 */ /* 0x000fca00078e000b */
[----:B------:R1:W-:Y:S02]  /*9e730*/  LDGSTS.E [R0+0x5400], [R4.64], P0 ;  /* 0x0540000004007fae */ /* 0x0003e40008121844 */
[----:B-1----:R-:W-:Y:S01]  /*9e740*/  IMAD.MOV.U32 R4, RZ, RZ, R6 ;  /* 0x000000ffff047224 */ /* 0x002fe200078e0006 */
[----:B------:R-:W-:Y:S02]  /*9e750*/  MOV R5, R7 ;  /* 0x0000000700057202 */ /* 0x000fe40000000f00 */
[----:B---3--:R-:W3:Y:S04]  /*9e760*/  LDL.LU.64 R6, [R1+0x3660] ;  /* 0x0036600001067983 */ /* 0x008ee80000300a00 */
[----:B------:R1:W-:Y:S01]  /*9e770*/  LDGSTS.E [R0+0x5800], [R4.64], P0 ;  /* 0x0580000004007fae */ /* 0x0003e20008121844 */
[----:B------:R4:W-:Y:S01]  /*9e780*/  STL [R1+0x4028], R9 ;  /* 0x0040280901007387 */ /* 0x0009e20000100800 */
[----:B------:R-:W-:Y:S01]  /*9e790*/  IADD3 R14, P1, R14, R252, RZ ;  /* 0x000000fc0e0e7210 */ /* 0x000fe20007f3e0ff */
[----:B-1----:R-:W-:-:S02]  /*9e7a0*/  IMAD.MOV.U32 R4, RZ, RZ, R8 ;  /* 0x000000ffff047224 */ /* 0x002fc400078e0008 */
[----:B------:R-:W-:Y:S02]  /*9e7b0*/  IMAD.MOV.U32 R5, RZ, RZ, R9 ;  /* 0x000000ffff057224 */ /* 0x000fe400078e0009 */
[----:B----4-:R-:W4:Y:S01]  /*9e7c0*/  LDL.LU.64 R8, [R1+0x3620] ;  /* 0x0036200001087983 */ /* 0x010f220000300a00 */
[----:B------:R-:W4:Y:S02]  /*9e7d0*/  LDL.LU.64 R10, [R1+0x35e0] ;  /* 0x0035e000010a7983 */ /* 0x000f240000300a00 */
[----:B------:R-:W4:Y:S01]  /*9e7e0*/  LDL.LU.64 R12, [R1+0x35a0] ;  /* 0x0035a000010c7983 */ /* 0x000f220000300a00 */
[----:B------:R-:W-:Y:S01]  /*9e7f0*/  IADD3 R16, P2, R16, R252, RZ ;  /* 0x000000fc10107210 */ /* 0x000fe20007f5e0ff */
[----:B------:R-:W-:Y:S04]  /*9e800*/  STL [R1+0x406c], R14 ;  /* 0x00406c0e01007387 */ /* 0x000fe80000100800 */
[----:B------:R1:W-:Y:S02]  /*9e810*/  LDGSTS.E [R0+0x5c00], [R4.64], P0 ;  /* 0x05c0000004007fae */ /* 0x0003e40008121844 */
[----:B-1----:R-:W-:-:S02]  /*9e820*/  IMAD.MOV.U32 R4, RZ, RZ, R14 ;  /* 0x000000ffff047224 */ /* 0x002fc400078e000e */
[----:B------:R-:W-:-:S04]  /*9e830*/  IMAD.X R15, R15, 0x1, R3, P1 ;  /* 0x000000010f0f7824 */ /* 0x000fc800008e0603 */
[----:B------:R-:W-:Y:S01]  /*9e840*/  IMAD.MOV.U32 R5, RZ, RZ, R15 ;  /* 0x000000ffff057224 */ /* 0x000fe200078e000f */
[----:B------:R1:W-:Y:S01]  /*9e850*/  STL [R1+0x4068], R15 ;  /* 0x0040680f01007387 */ /* 0x0003e20000100800 */
[----:B------:R-:W-:Y:S02]  /*9e860*/  STL [R1+0x40ac], R16 ;  /* 0x0040ac1001007387 */ /* 0x000fe40000100800 */
[----:B------:R-:W-:Y:S01]  /*9e870*/  IMAD.X R17, R17, 0x1, R3, P2 ;  /* 0x0000000111117824 */ /* 0x000fe200010e0603 */
[----:B------:R1:W-:Y:S04]  /*9e880*/  LDGSTS.E [R0+0x6000], [R4.64], P0 ;  /* 0x0600000004007fae */ /* 0x0003e80008121844 */
[----:B-1----:R-:W4:Y:S01]  /*9e890*/  LDL.LU.64 R14, [R1+0x3560] ;  /* 0x00356000010e7983 */ /* 0x002f220000300a00 */
[----:B------:R1:W-:Y:S02]  /*9e8a0*/  STL [R1+0x40a8], R17 ;  /* 0x0040a81101007387 */ /* 0x0003e40000100800 */
[----:B------:R-:W-:-:S02]  /*9e8b0*/  IMAD.MOV.U32 R4, RZ, RZ, R16 ;  /* 0x000000ffff047224 */ /* 0x000fc400078e0010 */
[----:B------:R-:W-:Y:S02]  /*9e8c0*/  IMAD.MOV.U32 R5, RZ, RZ, R17 ;  /* 0x000000ffff057224 */ /* 0x000fe400078e0011 */
[----:B-1----:R-:W4:Y:S01]  /*9e8d0*/  LDL.LU.64 R16, [R1+0x3520] ;  /* 0x0035200001107983 */ /* 0x002f220000300a00 */
[----:B------:R-:W4:Y:S02]  /*9e8e0*/  LDL.LU.64 R18, [R1+0x34e0] ;  /* 0x0034e00001127983 */ /* 0x000f240000300a00 */
[----:B------:R-:W4:Y:S02]  /*9e8f0*/  LDL.LU.64 R20, [R1+0x3238] ;  /* 0x0032380001147983 */ /* 0x000f240000300a00 */
[----:B------:R-:W4:Y:S01]  /*9e900*/  LDL.LU.64 R22, [R1+0x34a0] ;  /* 0x0034a00001167983 */ /* 0x000f220000300a00 */
[----:B------:R1:W-:Y:S01]  /*9e910*/  LDGSTS.E [R0+0x6400], [R4.64], P0 ;  /* 0x0640000004007fae */ /* 0x0003e20008121844 */
[-C--:B--2---:R-:W-:Y:S02]  /*9e920*/  IADD3 R24, P1, R24, R252.reuse, RZ ;  /* 0x000000fc18187210 */ /* 0x084fe40007f3e0ff */
[----:B------:R-:W-:-:S03]  /*9e930*/  IADD3 R26, P2, R26, R252, RZ ;  /* 0x000000fc1a1a7210 */ /* 0x000fc60007f5e0ff */
[--C-:B------:R-:W-:Y:S01]  /*9e940*/  IMAD.X R25, R25, 0x1, R3.reuse, P1 ;  /* 0x0000000119197824 */ /* 0x100fe200008e0603 */
[----:B------:R-:W-:Y:S01]  /*9e950*/  STL [R1+0x40ec], R24 ;  /* 0x0040ec1801007387 */ /* 0x000fe20000100800 */
[----:B-1----:R-:W-:Y:S02]  /*9e960*/  IMAD.MOV.U32 R4, RZ, RZ, R24 ;  /* 0x000000ffff047224 */ /* 0x002fe400078e0018 */
[----:B------:R-:W-:Y:S01]  /*9e970*/  IMAD.X R27, R27, 0x1, R3, P2 ;  /* 0x000000011b1b7824 */ /* 0x000fe200010e0603 */
[----:B------:R1:W-:Y:S01]  /*9e980*/  STL [R1+0x40e8], R25 ;  /* 0x0040e81901007387 */ /* 0x0003e20000100800 */
[----:B------:R-:W-:Y:S01]  /*9e990*/  MOV R5, R25 ;  /* 0x0000001900057202 */ /* 0x000fe20000000f00 */
[----:B------:R-:W-:Y:S04]  /*9e9a0*/  STL [R1+0x412c], R26 ;  /* 0x00412c1a01007387 */ /* 0x000fe80000100800 */
[----:B------:R2:W-:Y:S04]  /*9e9b0*/  LDGSTS.E [R0+0x6800], [R4.64], P0 ;  /* 0x0680000004007fae */ /* 0x0005e80008121844 */
[----:B-1----:R-:W5:Y:S01]  /*9e9c0*/  LDL.LU.64 R24, [R1+0x3460] ;  /* 0x0034600001187983 */ /* 0x002f620000300a00 */
[----:B------:R1:W-:Y:S02]  /*9e9d0*/  STL [R1+0x4128], R27 ;  /* 0x0041281b01007387 */ /* 0x0003e40000100800 */
[----:B--2---:R-:W-:-:S02]  /*9e9e0*/  IMAD.MOV.U32 R4, RZ, RZ, R26 ;  /* 0x000000ffff047224 */ /* 0x004fc400078e001a */
[----:B------:R-:W-:Y:S02]  /*9e9f0*/  IMAD.MOV.U32 R5, RZ, RZ, R27 ;  /* 0x000000ffff057224 */ /* 0x000fe400078e001b */
[----:B-1----:R-:W2:Y:S01]  /*9ea00*/  LDL.LU.64 R26, [R1+0x3420] ;  /* 0x00342000011a7983 */ /* 0x002ea20000300a00 */
[----:B------:R-:W2:Y:S02]  /*9ea10*/  LDL.LU.64 R28, [R1+0x33e0] ;  /* 0x0033e000011c7983 */ /* 0x000ea40000300a00 */
[----:B------:R-:W2:Y:S02]  /*9ea20*/  LDL.LU.64 R30, [R1+0x33a0] ;  /* 0x0033a000011e7983 */ /* 0x000ea40000300a00 */
[----:B------:R-:W2:Y:S01]  /*9ea30*/  LDL.LU.64 R32, [R1+0x3360] ;  /* 0x0033600001207983 */ /* 0x000ea20000300a00 */
[----:B------:R-:W2:Y:S01]  /*9ea40*/  LDL.LU.64 R34, [R1+0x3320] ;  /* 0x0033200001227983 */ /* 0x000ea20000300a00 */
        /* <DEDUP_REMOVED lines=20> */
[----:B------:R-:W2:Y:S03]  /*9eb90*/  LDL.LU.64 R82, [R1+0x3240] ;  /* 0x0032400001527983 */ /* 0x000ea60000300a00 */
[----:B------:R3:W-:Y:S02]  /*9eba0*/  LDGSTS.E [R0+0x6c00], [R4.64], P0 ;  /* 0x06c0000004007fae */ /* 0x0007e40008121844 */
[----:B---3--:R-:W-:-:S05]  /*9ebb0*/  IADD3 R5, P1, R6, R252, RZ ;  /* 0x000000fc06057210 */ /* 0x008fca0007f3e0ff */
[----:B------:R-:W-:Y:S01]  /*9ebc0*/  IMAD.X R4, R7, 0x1, R3, P1 ;  /* 0x0000000107047824 */ /* 0x000fe200008e0603 */
[----:B----4-:R-:W-:-:S05]  /*9ebd0*/  IADD3 R7, P1, R8, R252, RZ ;  /* 0x000000fc08077210 */ /* 0x010fca0007f3e0ff */
[----:B------:R-:W-:Y:S01]  /*9ebe0*/  IMAD.X R6, R9, 0x1, R3, P1 ;  /* 0x0000000109067824 */ /* 0x000fe200008e0603 */
[----:B------:R-:W-:-:S05]  /*9ebf0*/  IADD3 R9, P1, R10, R252, RZ ;  /* 0x000000fc0a097210 */ /* 0x000fca0007f3e0ff */
        /* <DEDUP_REMOVED lines=13> */
[----:B------:R-:W-:Y:S02]  /*9ecd0*/  LOP3.LUT R5, R5, R4, RZ, 0x3c, !PT ;  /* 0x0000000405057212 */ /* 0x000fe400078e3cff */
[----:B------:R-:W-:Y:S02]  /*9ece0*/  LOP3.LUT R7, R7, R6, RZ, 0x3c, !PT ;  /* 0x0000000607077212 */ /* 0x000fe400078e3cff */
[----:B-----5:R-:W-:-:S04]  /*9ecf0*/  IADD3 R23, P1, R24, R252, RZ ;  /* 0x000000fc18177210 */ /* 0x020fc80007f3e0ff */
[----:B------:R-:W-:Y:S02]  /*9ed00*/  IADD3.X R22, R25, R3, RZ, P1, !PT ;  /* 0x0000000319167210 */ /* 0x000fe40000ffe4ff */
[----:B--2---:R-:W-:-:S05]  /*9ed10*/  IADD3 R25, P1, R26, R252, RZ ;  /* 0x000000fc1a197210 */ /* 0x004fca0007f3e0ff */
        /* <DEDUP_REMOVED lines=21> */
[----:B------:R-:W-:-:S04]  /*9ee70*/  IADD3 R47, P1, R48, R252, RZ ;  /* 0x000000fc302f7210 */ /* 0x000fc80007f3e0ff */
[----:B------:R-:W-:Y:S01]  /*9ee80*/  IADD3.X R46, R49, R3, RZ, P1, !PT ;  /* 0x00000003312e7210 */ /* 0x000fe20000ffe4ff */
        /* <DEDUP_REMOVED lines=22> */
[----:B------:R-:W-:Y:S02]  /*9eff0*/  IADD3 R71, P1, R72, R252, RZ ;  /* 0x000000fc48477210 */ /* 0x000fe40007f3e0ff */
[----:B------:R-:W-:Y:S02]  /*9f000*/  LOP3.LUT R9, R9, R8, RZ, 0x3c, !PT ;  /* 0x0000000809097212 */ /* 0x000fe400078e3cff */
[----:B------:R-:W-:Y:S02]  /*9f010*/  LOP3.LUT R11, R11, R10, RZ, 0x3c, !PT ;  /* 0x0000000a0b0b7212 */ /* 0x000fe400078e3cff */
[----:B------:R-:W-:Y:S01]  /*9f020*/  IADD3.X R70, R73, R3, RZ, P1, !PT ;  /* 0x0000000349467210 */ /* 0x000fe20000ffe4ff */
[----:B------:R-:W-:Y:S01]  /*9f030*/  IADD3 R73, P1, R74, R252, RZ ;  /* 0x000000fc4a497210 */ /* 0x000fe20007f3e0ff */
[----:B------:R-:W-:Y:S02]  /*9f040*/  LOP3.LUT R4, R5, R4, RZ, 0x3c, !PT ;  /* 0x0000000405047212 */ /* 0x000fe400078e3cff */
[----:B------:R-:W-:-:S02]  /*9f050*/  LOP3.LUT R13, R13, R12, RZ, 0x3c, !PT ;  /* 0x0000000c0d0d7212 */ /* 0x000fc400078e3cff */
[----:B------:R-:W-:Y:S02]  /*9f060*/  LOP3.LUT R6, R7, R6, RZ, 0x3c, !PT ;  /* 0x0000000607067212 */ /* 0x000fe400078e3cff */
[----:B------:R-:W-:Y:S02]  /*9f070*/  LOP3.LUT R15, R15, R14, RZ, 0x3c, !PT ;  /* 0x0000000e0f0f7212 */ /* 0x000fe400078e3cff */
[----:B------:R-:W-:Y:S02]  /*9f080*/  LOP3.LUT R8, R9, R8, RZ, 0x3c, !PT ;  /* 0x0000000809087212 */ /* 0x000fe400078e3cff */
[----:B------:R-:W-:Y:S02]  /*9f090*/  LOP3.LUT R17, R17, R16, RZ, 0x3c, !PT ;  /* 0x0000001011117212 */ /* 0x000fe400078e3cff */
[----:B------:R-:W-:Y:S01]  /*9f0a0*/  LOP3.LUT R10, R11, R10, RZ, 0x3c, !PT ;  /* 0x0000000a0b0a7212 */ /* 0x000fe200078e3cff */
[----:B------:R-:W-:Y:S01]  /*9f0b0*/  IMAD.X R72, R75, 0x1, R3, P1 ;  /* 0x000000014b487824 */ /* 0x000fe200008e0603 */
[----:B------:R-:W-:-:S02]  /*9f0c0*/  LOP3.LUT R5, R5, R4, RZ, 0x3c, !PT ;  /* 0x0000000405057212 */ /* 0x000fc400078e3cff */
[----:B------:R-:W-:Y:S02]  /*9f0d0*/  LOP3.LUT R12, R13, R12, RZ, 0x3c, !PT ;  /* 0x0000000c0d0c7212 */ /* 0x000fe400078e3cff */
[----:B------:R-:W-:Y:S02]  /*9f0e0*/  LOP3.LUT R21, R21, R20, RZ, 0x3c, !PT ;  /* 0x0000001415157212 */ /* 0x000fe400078e3cff */
[----:B------:R-:W-:Y:S02]  /*9f0f0*/  IADD3 R75, P1, R82, R252, RZ ;  /* 0x000000fc524b7210 */ /* 0x000fe40007f3e0ff */
[----:B------:R-:W-:Y:S02]  /*9f100*/  LOP3.LUT R7, R7, R6, RZ, 0x3c, !PT ;  /* 0x0000000607077212 */ /* 0x000fe400078e3cff */
[----:B------:R-:W-:Y:S02]  /*9f110*/  LOP3.LUT R14, R15, R14, RZ, 0x3c, !PT ;  /* 0x0000000e0f0e7212 */ /* 0x000fe400078e3cff */
[----:B------:R-:W-:-:S02]  /*9f120*/  LOP3.LUT R23, R23, R22, RZ, 0x3c, !PT ;  /* 0x0000001617177212 */ /* 0x000fc400078e3cff */
[----:B------:R-:W-:Y:S02]  /*9f130*/  LOP3.LUT R9, R9, R8, RZ, 0x3c, !PT ;  /* 0x0000000809097212 */ /* 0x000fe400078e3cff */
[----:B------:R-:W-:Y:S02]  /*9f140*/  LOP3.LUT R16, R17, R16, RZ, 0x3c, !PT ;  /* 0x0000001011107212 */ /* 0x000fe400078e3cff */
[----:B------:R-:W-:Y:S02]  /*9f150*/  LOP3.LUT R25, R25, R24, RZ, 0x3c, !PT ;  /* 0x0000001819197212 */ /* 0x000fe400078e3cff */
[----:B------:R-:W-:Y:S02]  /*9f160*/  LOP3.LUT R11, R11, R10, RZ, 0x3c, !PT ;  /* 0x0000000a0b0b7212 */ /* 0x000fe400078e3cff */
[----:B------:R-:W-:Y:S02]  /*9f170*/  LOP3.LUT R27, R27, R26, RZ, 0x3c, !PT ;  /* 0x0000001a1b1b7212 */ /* 0x000fe400078e3cff */
[----:B------:R-:W-:-:S02]  /*9f180*/  LOP3.LUT R13, R13, R12, RZ, 0x3c, !PT ;  /* 0x0000000c0d0d7212 */ /* 0x000fc400078e3cff */
[----:B------:R-:W-:Y:S02]  /*9f190*/  LOP3.LUT R20, R21, R20, RZ, 0x3c, !PT ;  /* 0x0000001415147212 */ /* 0x000fe400078e3cff */
[----:B------:R-:W-:Y:S01]  /*9f1a0*/  LOP3.LUT R29, R29, R28, RZ, 0x3c, !PT ;  /* 0x0000001c1d1d7212 */ /* 0x000fe200078e3cff */
[----:B------:R1:W-:Y:S01]  /*9f1b0*/  STL.64 [R1+0x3660], R4 ;  /* 0x0036600401007387 */ /* 0x0003e20000100a00 */
[----:B------:R-:W-:Y:S02]  /*9f1c0*/  LOP3.LUT R15, R15, R14, RZ, 0x3c, !PT ;  /* 0x0000000e0f0f7212 */ /* 0x000fe400078e3cff */
[----:B------:R-:W-:Y:S02]  /*9f1d0*/  LOP3.LUT R22, R23, R22, RZ, 0x3c, !PT ;  /* 0x0000001617167212 */ /* 0x000fe400078e3cff */
[----:B------:R-:W-:Y:S01]  /*9f1e0*/  LOP3.LUT R31, R31, R30, RZ, 0x3c, !PT ;  /* 0x0000001e1f1f7212 */ /* 0x000fe200078e3cff */
[----:B------:R-:W-:Y:S01]  /*9f1f0*/  IMAD.X R74, R83, 0x1, R3, P1 ;  /* 0x00000001534a7824 */ /* 0x000fe200008e0603 */
[----:B------:R2:W-:Y:S01]  /*9f200*/  STL.64 [R1+0x3620], R6 ;  /* 0x0036200601007387 */ /* 0x0005e20000100a00 */
[----:B------:R-:W-:-:S02]  /*9f210*/  LOP3.LUT R17, R17, R16, RZ, 0x3c, !PT ;  /* 0x0000001011117212 */ /* 0x000fc400078e3cff */
[----:B------:R-:W-:Y:S02]  /*9f220*/  LOP3.LUT R24, R25, R24, RZ, 0x3c, !PT ;  /* 0x0000001819187212 */ /* 0x000fe400078e3cff */
[----:B------:R-:W-:Y:S01]  /*9f230*/  LOP3.LUT R33, R33, R32, RZ, 0x3c, !PT ;  /* 0x0000002021217212 */ /* 0x000fe200078e3cff */
[----:B------:R3:W-:Y:S01]  /*9f240*/  STL.64 [R1+0x35e0], R8 ;  /* 0x0035e00801007387 */ /* 0x0007e20000100a00 */
[----:B------:R-:W-:Y:S02]  /*9f250*/  IMAD.MOV.U32 R82, RZ, RZ, R19 ;  /* 0x000000ffff527224 */ /* 0x000fe400078e0013 */
[----:B------:R-:W-:Y:S01]  /*9f260*/  IMAD.MOV.U32 R83, RZ, RZ, R18 ;  /* 0x000000ffff537224 */ /* 0x000fe200078e0012 */
[----:B------:R-:W-:Y:S02]  /*9f270*/  LOP3.LUT R26, R27, R26, RZ, 0x3c, !PT ;  /* 0x0000001a1b1a7212 */ /* 0x000fe400078e3cff */
[----:B------:R-:W-:Y:S01]  /*9f280*/  LOP3.LUT R35, R35, R34, RZ, 0x3c, !PT ;  /* 0x0000002223237212 */ /* 0x000fe200078e3cff */
[----:B------:R4:W-:Y:S01]  /*9f290*/  STL.64 [R1+0x35a0], R10 ;  /* 0x0035a00a01007387 */ /* 0x0009e20000100a00 */
[----:B------:R-:W-:-:S02]  /*9f2a0*/  LOP3.LUT R21, R21, R20, RZ, 0x3c, !PT ;  /* 0x0000001415157212 */ /* 0x000fc400078e3cff */
[----:B------:R-:W-:Y:S02]  /*9f2b0*/  LOP3.LUT R28, R29, R28, RZ, 0x3c, !PT ;  /* 0x0000001c1d1c7212 */ /* 0x000fe400078e3cff */
[----:B------:R-:W-:Y:S01]  /*9f2c0*/  LOP3.LUT R37, R37, R36, RZ, 0x3c, !PT ;  /* 0x0000002425257212 */ /* 0x000fe200078e3cff */
[----:B------:R4:W-:Y:S01]  /*9f2d0*/  STL.64 [R1+0x3560], R12 ;  /* 0x0035600c01007387 */ /* 0x0009e20000100a00 */
[----:B------:R-:W-:Y:S02]  /*9f2e0*/  LOP3.LUT R23, R23, R22, RZ, 0x3c, !PT ;  /* 0x0000001617177212 */ /* 0x000fe400078e3cff */
        /* <DEDUP_REMOVED lines=10> */
[----:B------:R-:W-:Y:S01]  /*9f390*/  STL.64 [R1+0x3238], R82 ;  /* 0x0032385201007387 */ /* 0x000fe20000100a00 */
[----:B------:R-:W-:-:S02]  /*9f3a0*/  LOP3.LUT R29, R29, R28, RZ, 0x3c, !PT ;  /* 0x0000001c1d1d7212 */ /* 0x000fc400078e3cff */
[----:B------:R-:W-:Y:S02]  /*9f3b0*/  LOP3.LUT R36, R37, R36, RZ, 0x3c, !PT ;  /* 0x0000002425247212 */ /* 0x000fe400078e3cff */
[----:B------:R-:W-:Y:S01]  /*9f3c0*/  LOP3.LUT R45, R45, R44, RZ, 0x3c, !PT ;  /* 0x0000002c2d2d7212 */ /* 0x000fe200078e3cff */
[----:B------:R-:W-:Y:S01]  /*9f3d0*/  STL.64 [R1+0x34a0], R20 ;  /* 0x0034a01401007387 */ /* 0x000fe20000100a00 */
        /* <DEDUP_REMOVED lines=57> */
[----:B------:R-:W-:Y:S01]  /*9f770*/  LOP3.LUT R66, R67, R66, RZ, 0x3c, !PT ;  /* 0x0000004243427212 */ /* 0x000fe200078e3cff */
[----:B------:R-:W-:Y:S01]  /*9f780*/  STL.64 [R1+0x32a0], R50 ;  /* 0x0032a03201007387 */ /* 0x000fe20000100a00 */
[----:B------:R-:W-:Y:S02]  /*9f790*/  LOP3.LUT R61, R61, R60, RZ, 0x3c, !PT ;  /* 0x0000003c3d3d7212 */ /* 0x000fe400078e3cff */
[----:B------:R-:W-:Y:S01]  /*9f7a0*/  LOP3.LUT R68, R69, R68, RZ, 0x3c, !PT ;  /* 0x0000004445447212 */ /* 0x000fe200078e3cff */
[----:B------:R-:W-:Y:S01]  /*9f7b0*/  STL.64 [R1+0x3298], R52 ;  /* 0x0032983401007387 */ /* 0x000fe20000100a00 */
[----:B------:R-:W-:-:S02]  /*9f7c0*/  LOP3.LUT R63, R63, R62, RZ, 0x3c, !PT ;  /* 0x0000003e3f3f7212 */ /* 0x000fc400078e3cff */
[----:B------:R-:W-:Y:S01]  /*9f7d0*/  LOP3.LUT R70, R71, R70, RZ, 0x3c, !PT ;  /* 0x0000004647467212 */ /* 0x000fe200078e3cff */
[----:B------:R-:W-:Y:S01]  /*9f7e0*/  STL.64 [R1+0x3290], R54 ;  /* 0x0032903601007387 */ /* 0x000fe20000100a00 */
[----:B------:R-:W-:Y:S02]  /*9f7f0*/  LOP3.LUT R65, R65, R64, RZ, 0x3c, !PT ;  /* 0x0000004041417212 */ /* 0x000fe400078e3cff */
[----:B------:R-:W-:Y:S01]  /*9f800*/  LOP3.LUT R72, R73, R72, RZ, 0x3c, !PT ;  /* 0x0000004849487212 */ /* 0x000fe200078e3cff */
[----:B------:R-:W-:Y:S01]  /*9f810*/  STL.64 [R1+0x3288], R56 ;  /* 0x0032883801007387 */ /* 0x000fe20000100a00 */
        /* <DEDUP_REMOVED lines=8> */
[----:B------:R-:W-:-:S02]  /*9f8a0*/  IMAD.MOV.U32 R86, RZ, RZ, R75 ;  /* 0x000000ffff567224 */ /* 0x000fc400078e004b */
[----:B------:R-:W-:Y:S02]  /*9f8b0*/  IMAD.MOV.U32 R87, RZ, RZ, R74 ;  /* 0x000000ffff577224 */ /* 0x000fe400078e004a */
[----:B------:R-:W-:Y:S01]  /*9f8c0*/  STL.64 [R1+0x3260], R66 ;  /* 0x0032604201007387 */ /* 0x000fe20000100a00 */
[----:B------:R-:W-:Y:S01]  /*9f8d0*/  STL.64 [R1+0x3258], R68 ;  /* 0x0032584401007387 */ /* 0x000fe20000100a00 */
[----:B------:R-:W-:Y:S02]  /*9f8e0*/  STL.64 [R1+0x3250], R70 ;  /* 0x0032504601007387 */ /* 0x000fe40000100a00 */
[----:B------:R-:W-:Y:S01]  /*9f8f0*/  STL.64 [R1+0x3248], R72 ;  /* 0x0032484801007387 */ /* 0x000fe20000100a00 */
[----:B------:R1:W-:Y:S01]  /*9f900*/  LDGSTS.E [R0+0x7000], [R4.64], P0 ;  /* 0x0700000004007fae */ /* 0x0003e20008121844 */
[----:B------:R-:W-:Y:S02]  /*9f910*/  STL.64 [R1+0x3240], R86 ;  /* 0x0032405601007387 */ /* 0x000fe40000100a00 */
[----:B------:R2:W-:Y:S02]  /*9f920*/  LDGSTS.E [R0+0x7400], [R6.64], P0 ;  /* 0x0740000006007fae */ /* 0x0005e40008121844 */
[----:B------:R3:W-:Y:S01]  /*9f930*/  LDGSTS.E [R0+0x7800], [R8.64], P0 ;  /* 0x0780000008007fae */ /* 0x0007e20008121844 */
[----:B------:R4:W-:Y:S01]  /*9f940*/  LDGSTS.E [R0+0x7c00], [R10.64], P0 ;  /* 0x07c000000a007fae */ /* 0x0009e20008121844 */
[----:B------:R4:W-:Y:S02]  /*9f950*/  LDGSTS.E [R0+0x8000], [R12.64], P0 ;  /* 0x080000000c007fae */ /* 0x0009e40008121844 */
[----:B------:R4:W-:Y:S02]  /*9f960*/  LDGSTS.E [R0+0x8400], [R14.64], P0 ;  /* 0x084000000e007fae */ /* 0x0009e40008121844 */
[----:B------:R4:W-:Y:S01]  /*9f970*/  LDGSTS.E [R0+0x8800], [R16.64], P0 ;  /* 0x0880000010007fae */ /* 0x0009e20008121844 */
[----:B------:R4:W-:Y:S01]  /*9f980*/  LDGSTS.E [R0+0x8c00], [R20.64], P0 ;  /* 0x08c0000014007fae */ /* 0x0009e20008121844 */
[----:B------:R4:W-:Y:S02]  /*9f990*/  LDGSTS.E [R0+0x9000], [R22.64], P0 ;  /* 0x0900000016007fae */ /* 0x0009e40008121844 */
[----:B------:R4:W-:Y:S02]  /*9f9a0*/  LDGSTS.E [R0+0x9400], [R24.64], P0 ;  /* 0x0940000018007fae */ /* 0x0009e40008121844 */
[----:B------:R4:W-:Y:S01]  /*9f9b0*/  LDGSTS.E [R0+0x9800], [R26.64], P0 ;  /* 0x098000001a007fae */ /* 0x0009e20008121844 */
[----:B-1----:R-:W5:Y:S01]  /*9f9c0*/  LDL.LU R4, [R1+0x3a74] ;  /* 0x003a740001047983 */ /* 0x002f620000300800 */
[----:B--2---:R-:W2:Y:S02]  /*9f9d0*/  LDL.LU R6, [R1+0x3ab4] ;  /* 0x003ab40001067983 */ /* 0x004ea40000300800 */
[----:B------:R-:W2:Y:S02]  /*9f9e0*/  LDL.LU R5, [R1+0x3a70] ;  /* 0x003a700001057983 */ /* 0x000ea40000300800 */
[----:B---3--:R-:W3:Y:S01]  /*9f9f0*/  LDL.LU R8, [R1+0x3ab0] ;  /* 0x003ab00001087983 */ /* 0x008ee20000300800 */
[----:B----4-:R-:W4:Y:S01]  /*9fa00*/  LDL.LU R11, [R1+0x3af4] ;  /* 0x003af400010b7983 */ /* 0x010f220000300800 */
[----:B------:R-:W3:Y:S02]  /*9fa10*/  LDL.LU R7, [R1+0x3b34] ;  /* 0x003b340001077983 */ /* 0x000ee40000300800 */
[----:B------:R-:W3:Y:S02]  /*9fa20*/  LDL.LU R13, [R1+0x3af0] ;  /* 0x003af000010d7983 */ /* 0x000ee40000300800 */
[----:B------:R-:W4:Y:S01]  /*9fa30*/  LDL.LU R9, [R1+0x3b30] ;  /* 0x003b300001097983 */ /* 0x000f220000300800 */
[----:B------:R1:W-:Y:S04]  /*9fa40*/  LDGSTS.E [R0+0x9c00], [R28.64], P0 ;  /* 0x09c000001c007fae */ /* 0x0003e80008121844 */
[----:B------:R-:W4:Y:S01]  /*9fa50*/  LDL.LU R14, [R1+0x3b74] ;  /* 0x003b7400010e7983 */ /* 0x000f220000300800 */
[----:B------:R1:W-:Y:S02]  /*9fa60*/  LDGSTS.E [R0+0xa000], [R30.64], P0 ;  /* 0x0a0000001e007fae */ /* 0x0003e40008121844 */
[----:B------:R1:W-:Y:S02]  /*9fa70*/  LDGSTS.E [R0+0xa400], [R32.64], P0 ;  /* 0x0a40000020007fae */ /* 0x0003e40008121844 */
[----:B------:R1:W-:Y:S01]  /*9fa80*/  LDGSTS.E [R0+0xa800], [R34.64], P0 ;  /* 0x0a80000022007fae */ /* 0x0003e20008121844 */
[----:B------:R1:W-:Y:S04]  /*9fa90*/  LDGSTS.E [R0+0xac00], [R36.64], P0 ;  /* 0x0ac0000024007fae */ /* 0x0003e80008121844 */
[----:B------:R-:W4:Y:S01]  /*9faa0*/  LDL.LU R10, [R1+0x3bb4] ;  /* 0x003bb400010a7983 */ /* 0x000f220000300800 */
[----:B------:R1:W-:Y:S02]  /*9fab0*/  LDGSTS.E [R0+0xb000], [R38.64], P0 ;  /* 0x0b00000026007fae */ /* 0x0003e40008121844 */
[----:B------:R-:W4:Y:S02]  /*9fac0*/  LDL.LU R16, [R1+0x3b70] ;  /* 0x003b700001107983 */ /* 0x000f240000300800 */
[----:B------:R1:W-:Y:S01]  /*9fad0*/  LDGSTS.E [R0+0xb400], [R40.64], P0 ;  /* 0x0b40000028007fae */ /* 0x0003e20008121844 */
[----:B------:R1:W-:Y:S01]  /*9fae0*/  LDGSTS.E [R0+0xb800], [R42.64], P0 ;  /* 0x0b8000002a007fae */ /* 0x0003e20008121844 */
[----:B------:R1:W-:Y:S02]  /*9faf0*/  LDGSTS.E [R0+0xbc00], [R44.64], P0 ;  /* 0x0bc000002c007fae */ /* 0x0003e40008121844 */
[----:B------:R1:W-:Y:S02]  /*9fb00*/  LDGSTS.E [R0+0xc000], [R46.64], P0 ;  /* 0x0c0000002e007fae */ /* 0x0003e40008121844 */
[----:B------:R1:W-:Y:S01]  /*9fb10*/  LDGSTS.E [R0+0xc400], [R48.64], P0 ;  /* 0x0c40000030007fae */ /* 0x0003e20008121844 */
[----:B------:R1:W-:Y:S04]  /*9fb20*/  LDGSTS.E [R0+0xc800], [R50.64], P0 ;  /* 0x0c80000032007fae */ /* 0x0003e80008121844 */
[----:B------:R-:W4:Y:S01]  /*9fb30*/  LDL.LU R15, [R1+0x3bb0] ;  /* 0x003bb000010f7983 */ /* 0x000f220000300800 */
[----:B------:R1:W-:Y:S02]  /*9fb40*/  LDGSTS.E [R0+0xcc00], [R52.64], P0 ;  /* 0x0cc0000034007fae */ /* 0x0003e40008121844 */
[----:B------:R1:W-:Y:S02]  /*9fb50*/  LDGSTS.E [R0+0xd000], [R54.64], P0 ;  /* 0x0d00000036007fae */ /* 0x0003e40008121844 */
[----:B------:R1:W-:Y:S01]  /*9fb60*/  LDGSTS.E [R0+0xd400], [R56.64], P0 ;  /* 0x0d40000038007fae */ /* 0x0003e20008121844 */
[----:B------:R1:W-:Y:S01]  /*9fb70*/  LDGSTS.E [R0+0xd800], [R58.64], P0 ;  /* 0x0d8000003a007fae */ /* 0x0003e20008121844 */
[----:B------:R1:W-:Y:S02]  /*9fb80*/  LDGSTS.E [R0+0xdc00], [R60.64], P0 ;  /* 0x0dc000003c007fae */ /* 0x0003e40008121844 */
[----:B------:R1:W-:Y:S02]  /*9fb90*/  LDGSTS.E [R0+0xe000], [R62.64], P0 ;  /* 0x0e0000003e007fae */ /* 0x0003e40008121844 */
[----:B------:R1:W-:Y:S01]  /*9fba0*/  LDGSTS.E [R0+0xe400], [R64.64], P0 ;  /* 0x0e40000040007fae */ /* 0x0003e20008121844 */
[----:B------:R1:W-:Y:S01]  /*9fbb0*/  LDGSTS.E [R0+0xe800], [R66.64], P0 ;  /* 0x0e80000042007fae */ /* 0x0003e20008121844 */
[----:B------:R1:W-:Y:S01]  /*9fbc0*/  LDGSTS.E [R0+0xec00], [R68.64], P0 ;  /* 0x0ec0000044007fae */ /* 0x0003e20008121844 */
[----:B------:R-:W-:Y:S01]  /*9fbd0*/  LOP3.LUT R12, R89, 0x10, RZ, 0x3c, !PT ;  /* 0x00000010590c7812 */ /* 0x000fe200078e3cff */
[----:B------:R1:W-:Y:S01]  /*9fbe0*/  LDGSTS.E [R0+0xf000], [R70.64], P0 ;  /* 0x0f00000046007fae */ /* 0x0003e20008121844 */
[----:B------:R1:W-:Y:S01]  /*9fbf0*/  LDGSTS.E [R0+0xf400], [R72.64], P0 ;  /* 0x0f40000048007fae */ /* 0x0003e20008121844 */
[----:B------:R1:W-:Y:S02]  /*9fc00*/  LDGSTS.E [R0+0xf800], [R86.64], P0 ;  /* 0x0f80000056007fae */ /* 0x0003e40008121844 */
[----:B------:R1:W-:Y:S02]  /*9fc10*/  LDGSTS.E [R0+0xfc00], [R82.64], P0 ;  /* 0x0fc0000052007fae */ /* 0x0003e40008121844 */
[----:B-1----:R-:W-:Y:S01]  /*9fc20*/  IMAD R0, R76, 0x10000, R12 ;  /* 0x000100004c007824 */ /* 0x002fe200078e020c */
[----:B-----5:R-:W-:-:S02]  /*9fc30*/  IADD3 R4, P1, R4, R252, RZ ;  /* 0x000000fc04047210 */ /* 0x020fc40007f3e0ff */
[----:B--2---:R-:W-:-:S03]  /*9fc40*/  IADD3 R6, P2, R6, R252, RZ ;  /* 0x000000fc06067210 */ /* 0x004fc60007f5e0ff */
[--C-:B------:R-:W-:Y:S02]  /*9fc50*/  IMAD.X R5, R5, 0x1, R3.reuse, P1 ;  /* 0x0000000105057824 */ /* 0x100fe400008e0603 */
[----:B---3--:R-:W-:Y:S01]  /*9fc60*/  IMAD.X R8, R8, 0x1, R3, P2 ;  /* 0x0000000108087824 */ /* 0x008fe200010e0603 */
[----:B------:R1:W-:Y:S02]  /*9fc70*/  STL [R1+0x3a74], R4 ;  /* 0x003a740401007387 */ /* 0x0003e40000100800 */
[----:B------:R2:W-:Y:S02]  /*9fc80*/  STL [R1+0x3a70], R5 ;  /* 0x003a700501007387 */ /* 0x0005e40000100800 */
[----:B------:R3:W-:Y:S01]  /*9fc90*/  STL [R1+0x3ab4], R6 ;  /* 0x003ab40601007387 */ /* 0x0007e20000100800 */
[-C--:B----4-:R-:W-:Y:S01]  /*9fca0*/  IADD3 R11, P1, R11, R252.reuse, RZ ;  /* 0x000000fc0b0b7210 */ /* 0x090fe20007f3e0ff */
[----:B------:R4:W-:Y:S01]  /*9fcb0*/  STL [R1+0x3ab0], R8 ;  /* 0x003ab00801007387 */ /* 0x0009e20000100800 */
[----:B------:R-:W5:Y:S02]  /*9fcc0*/  LDL.LU R12, [R1+0x3bf4] ;  /* 0x003bf400010c7983 */ /* 0x000f640000300800 */
[----:B------:R-:W5:Y:S02]  /*9fcd0*/  LDL.LU R18, [R1+0x3c34] ;  /* 0x003c340001127983 */ /* 0x000f640000300800 */
[----:B------:R-:W5:Y:S01]  /*9fce0*/  LDL.LU R17, [R1+0x3bf0] ;  /* 0x003bf00001117983 */ /* 0x000f620000300800 */
[----:B------:R-:W5:Y:S04]  /*9fcf0*/  LDL.LU R19, [R1+0x3c30] ;  /* 0x003c300001137983 */ /* 0x000f680000300800 */
[----:B------:R1:W-:Y:S01]  /*9fd00*/  LDGSTS.E [R0+0x80], [R4.64], P0 ;  /* 0x0008000004007fae */ /* 0x0003e20008121844 */
[----:B------:R-:W-:-:S02]  /*9fd10*/  IADD3 R7, P2, R7, R252, RZ ;  /* 0x000000fc07077210 */ /* 0x000fc40007f5e0ff */
[----:B------:R-:W-:-:S03]  /*9fd20*/  IADD3.X R13, R13, R3, RZ, P1, !PT ;  /* 0x000000030d0d7210 */ /* 0x000fc60000ffe4ff */
[----:B------:R-:W-:Y:S02]  /*9fd30*/  IMAD.X R9, R9, 0x1, R3, P2 ;  /* 0x0000000109097824 */ /* 0x000fe400010e0603 */
[----:B-1----:R-:W-:Y:S02]  /*9fd40*/  IMAD.MOV.U32 R4, RZ, RZ, R6 ;  /* 0x000000ffff047224 */ /* 0x002fe400078e0006 */
[----:B--2---:R-:W-:Y:S01]  /*9fd50*/  IMAD.MOV.U32 R5, RZ, RZ, R8 ;  /* 0x000000ffff057224 */ /* 0x004fe200078e0008 */
[----:B---3--:R-:W2:Y:S01]  /*9fd60*/  LDL.LU R6, [R1+0x3c74] ;  /* 0x003c740001067983 */ /* 0x008ea20000300800 */
[----:B----4-:R-:W3:Y:S02]  /*9fd70*/  LDL.LU R8, [R1+0x3cb4] ;  /* 0x003cb40001087983 */ /* 0x010ee40000300800 */
[----:B------:R1:W-:Y:S02]  /*9fd80*/  STL [R1+0x3af4], R11 ;  /* 0x003af40b01007387 */ /* 0x0003e40000100800 */
[----:B------:R4:W-:Y:S01]  /*9fd90*/  STL [R1+0x3af0], R13 ;  /* 0x003af00d01007387 */ /* 0x0009e20000100800 */
[----:B------:R1:W-:Y:S04]  /*9fda0*/  LDGSTS.E [R0+0x480], [R4.64], P0 ;  /* 0x0048000004007fae */ /* 0x0003e80008121844 */
[----:B------:R1:W-:Y:S02]  /*9fdb0*/  STL [R1+0x3b34], R7 ;  /* 0x003b340701007387 */ /* 0x0003e40000100800 */
[----:B-1----:R-:W-:-:S02]  /*9fdc0*/  IMAD.MOV.U32 R4, RZ, RZ, R11 ;  /* 0x000000ffff047224 */ /* 0x002fc400078e000b */
[----:B------:R-:W3:Y:S01]  /*9fdd0*/  LDL.LU R11, [R1+0x3c70] ;  /* 0x003c7000010b7983 */ /* 0x000ee20000300800 */
[----:B------:R-:W-:Y:S02]  /*9fde0*/  IMAD.MOV.U32 R5, RZ, RZ, R13 ;  /* 0x000000ffff057224 */ /* 0x000fe400078e000d */
[----:B------:R1:W-:Y:S02]  /*9fdf0*/  STL [R1+0x3b30], R9 ;  /* 0x003b300901007387 */ /* 0x0003e40000100800 */
[----:B----4-:R-:W4:Y:S01]  /*9fe00*/  LDL.LU R13, [R1+0x3cb0] ;  /* 0x003cb000010d7983 */ /* 0x010f220000300800 */
[-C--:B------:R-:W-:Y:S01]  /*9fe10*/  IADD3 R14, P1, R14, R252.reuse, RZ ;  /* 0x000000fc0e0e7210 */ /* 0x080fe20007f3e0ff */
[----:B------:R1:W-:Y:S01]  /*9fe20*/  LDGSTS.E [R0+0x880], [R4.64], P0 ;  /* 0x0088000004007fae */ /* 0x0003e20008121844 */
[----:B------:R-:W-:-:S03]  /*9fe30*/  IADD3 R10, P2, R10, R252, RZ ;  /* 0x000000fc0a0a7210 */ /* 0x000fc60007f5e0ff */
[--C-:B------:R-:W-:Y:S02]  /*9fe40*/  IMAD.X R16, R16, 0x1, R3.reuse, P1 ;  /* 0x0000000110107824 */ /* 0x100fe400008e0603 */
[----:B------:R-:W-:Y:S02]  /*9fe50*/  IMAD.X R15, R15, 0x1, R3, P2 ;  /* 0x000000010f0f7824 */ /* 0x000fe400010e0603 */
[----:B-1----:R-:W-:Y:S02]  /*9fe60*/  IMAD.MOV.U32 R4, RZ, RZ, R7 ;  /* 0x000000ffff047224 */ /* 0x002fe400078e0007 */
[----:B------:R-:W-:Y:S01]  /*9fe70*/  IMAD.MOV.U32 R5, RZ, RZ, R9 ;  /* 0x000000ffff057224 */ /* 0x000fe200078e0009 */
[----:B------:R-:W4:Y:S01]  /*9fe80*/  LDL.LU R7, [R1+0x3cf4] ;  /* 0x003cf40001077983 */ /* 0x000f220000300800 */
[----:B------:R-:W4:Y:S02]  /*9fe90*/  LDL.LU R9, [R1+0x3d34] ;  /* 0x003d340001097983 */ /* 0x000f240000300800 */
[----:B------:R1:W-:Y:S02]  /*9fea0*/  STL [R1+0x3b74], R14 ;  /* 0x003b740e01007387 */ /* 0x0003e40000100800 */
[----:B------:R1:W-:Y:S01]  /*9feb0*/  STL [R1+0x3b70], R16 ;  /* 0x003b701001007387 */ /* 0x0003e20000100800 */
[----:B------:R1:W-:Y:S04]  /*9fec0*/  LDGSTS.E [R0+0xc80], [R4.64], P0 ;  /* 0x00c8000004007fae */ /* 0x0003e80008121844 */
[----:B------:R-:W-:Y:S01]  /*9fed0*/  STL [R1+0x3bb4], R10 ;  /* 0x003bb40a01007387 */ /* 0x000fe20000100800 */
[----:B-1----:R-:W-:-:S03]  /*9fee0*/  IMAD.MOV.U32 R4, RZ, RZ, R14 ;  /* 0x000000ffff047224 */ /* 0x002fc600078e000e */
[----:B------:R-:W4:Y:S01]  /*9fef0*/  LDL.LU R14, [R1+0x3cf0] ;  /* 0x003cf000010e7983 */ /* 0x000f220000300800 */
[----:B------:R-:W-:Y:S02]  /*9ff00*/  IMAD.MOV.U32 R5, RZ, RZ, R16 ;  /* 0x000000ffff057224 */ /* 0x000fe400078e0010 */
[----:B------:R1:W-:Y:S02]  /*9ff10*/  STL [R1+0x3bb0], R15 ;  /* 0x003bb00f01007387 */ /* 0x0003e40000100800 */
[----:B------:R-:W4:Y:S01]  /*9ff20*/  LDL.LU R16, [R1+0x3d30] ;  /* 0x003d300001107983 */ /* 0x000f220000300800 */
[----:B------:R1:W-:Y:S02]  /*9ff30*/  LDGSTS.E [R0+0x1080], [R4.64], P0 ;  /* 0x0108000004007fae */ /* 0x0003e40008121844 */
[----:B-1----:R-:W-:Y:S02]  /*9ff40*/  IMAD.MOV.U32 R4, RZ, RZ, R10 ;  /* 0x000000ffff047224 */ /* 0x002fe400078e000a */
[----:B------:R-:W-:-:S02]  /*9ff50*/  IMAD.MOV.U32 R5, RZ, RZ, R15 ;  /* 0x000000ffff057224 */ /* 0x000fc400078e000f */
[----:B------:R-:W4:Y:S01]  /*9ff60*/  LDL.LU R15, [R1+0x3d74] ;  /* 0x003d7400010f7983 */ /* 0x000f220000300800 */
[----:B------:R-:W4:Y:S03]  /*9ff70*/  LDL.LU R10, [R1+0x3db4] ;  /* 0x003db400010a7983 */ /* 0x000f260000300800 */
[----:B------:R1:W-:Y:S01]  /*9ff80*/  LDGSTS.E [R0+0x1480], [R4.64], P0 ;  /* 0x0148000004007fae */ /* 0x0003e20008121844 */
[-C--:B-----5:R-:W-:Y:S02]  /*9ff90*/  IADD3 R12, P1, R12, R252.reuse, RZ ;  /* 0x000000fc0c0c7210 */ /* 0x0a0fe40007f3e0ff */
[----:B------:R-:W-:Y:S02]  /*9ffa0*/  IADD3 R18, P2, R18, R252, RZ ;  /* 0x000000fc12127210 */ /* 0x000fe40007f5e0ff */
[----:B------:R-:W-:Y:S01]  /*9ffb0*/  IADD3.X R17, R17, R3, RZ, P1, !PT ;  /* 0x0000000311117210 */ /* 0x000fe20000ffe4ff */
[----:B------:R-:W-:Y:S02]  /*9ffc0*/  STL [R1+0x3bf4], R12 ;  /* 0x003bf40c01007387 */ /* 0x000fe40000100800 */
[----:B------:R-:W-:-:S02]  /*9ffd0*/  IMAD.X R19, R19, 0x1, R3, P2 ;  /* 0x0000000113137824 */ /* 0x000fc400010e0603 */
[----:B------:R5:W-:Y:S01]  /*9ffe0*/  STL [R1+0x3bf0], R17 ;  /* 0x003bf01101007387 */ /* 0x000be20000100800 */
[----:B-1----:R-:W-:Y:S02]  /*9fff0*/  IMAD.MOV.U32 R5, RZ, RZ, R17 ;  /* 0x000000ffff057224 */ /* 0x002fe400078e0011 */
[----:B------:R-:W-:Y:S02]  /*a0000*/  STL [R1+0x3c34], R18 ;  /* 0x003c341201007387 */ /* 0x000fe40000100800 */
[----:B------:R-:W-:-:S05]  /*a0010*/  IMAD.MOV.U32 R4, RZ, RZ, R12 ;  /* 0x000000ffff047224 */ /* 0x000fca00078e000c */
[----:B------:R1:W-:Y:S04]  /*a0020*/  LDGSTS.E [R0+0x1880], [R4.64], P0 ;  /* 0x0188000004007fae */ /* 0x0003e80008121844 */
[----:B-----5:R-:W5:Y:S01]  /*a0030*/  LDL.LU R17, [R1+0x3d70] ;  /* 0x003d700001117983 */ /* 0x020f620000300800 */
[----:B------:R-:W-:Y:S02]  /*a0040*/  STL [R1+0x3c30], R19 ;  /* 0x003c301301007387 */ /* 0x000fe40000100800 */
[----:B------:R-:W5:Y:S01]  /*a0050*/  LDL.LU R12, [R1+0x3db0] ;  /* 0x003db000010c7983 */ /* 0x000f620000300800 */
[-C--:B--2---:R-:W-:Y:S02]  /*a0060*/  IADD3 R6, P1, R6, R252.reuse, RZ ;  /* 0x000000fc06067210 */ /* 0x084fe40007f3e0ff */
[----:B---3--:R-:W-:Y:S01]  /*a0070*/  IADD3 R8, P2, R8, R252, RZ ;  /* 0x000000fc08087210 */ /* 0x008fe20007f5e0ff */
[----:B-1----:R-:W-:-:S02]  /*a0080*/  IMAD.MOV.U32 R4, RZ, RZ, R18 ;  /* 0x000000ffff047224 */ /* 0x002fc400078e0012 */
[----:B------:R-:W-:Y:S01]  /*a0090*/  IMAD.MOV.U32 R5, RZ, RZ, R19 ;  /* 0x000000ffff057224 */ /* 0x000fe200078e0013 */
[----:B------:R-:W-:Y:S04]  /*a00a0*/  STL [R1+0x3c74], R6 ;  /* 0x003c740601007387 */ /* 0x000fe80000100800 */
[----:B------:R1:W-:Y:S01]  /*a00b0*/  LDGSTS.E [R0+0x1c80], [R4.64], P0 ;  /* 0x01c8000004007fae */ /* 0x0003e20008121844 */
[--C-:B------:R-:W-:Y:S02]  /*a00c0*/  IMAD.X R11, R11, 0x1, R3.reuse, P1 ;  /* 0x000000010b0b7824 */ /* 0x100fe400008e0603 */
[----:B----4-:R-:W-:-:S03]  /*a00d0*/  IMAD.X R13, R13, 0x1, R3, P2 ;  /* 0x000000010d0d7824 */ /* 0x010fc600010e0603 */
[----:B------:R2:W-:Y:S01]  /*a00e0*/  STL [R1+0x3c70], R11 ;  /* 0x003c700b01007387 */ /* 0x0005e20000100800 */
[----:B------:R-:W-:Y:S02]  /*a00f0*/  STL [R1+0x3cb4], R8 ;  /* 0x003cb40801007387 */ /* 0x000fe40000100800 */
[----:B-1----:R-:W-:Y:S02]  /*a0100*/  IMAD.MOV.U32 R4, RZ, RZ, R6 ;  /* 0x000000ffff047224 */ /* 0x002fe400078e0006 */
[----:B------:R-:W-:Y:S02]  /*a0110*/  IMAD.MOV.U32 R5, RZ, RZ, R11 ;  /* 0x000000ffff057224 */ /* 0x000fe400078e000b */
[----:B--2---:R-:W2:Y:S01]  /*a0120*/  LDL.LU R11, [R1+0x3df4] ;  /* 0x003df400010b7983 */ /* 0x004ea20000300800 */
[----:B------:R1:W-:Y:S03]  /*a0130*/  STL [R1+0x3cb0], R13 ;  /* 0x003cb00d01007387 */ /* 0x0003e60000100800 */
[----:B------:R3:W-:Y:S01]  /*a0140*/  LDGSTS.E [R0+0x2080], [R4.64], P0 ;  /* 0x0208000004007fae */ /* 0x0007e20008121844 */
[----:B------:R-:W4:Y:S02]  /*a0150*/  LDL.LU R6, [R1+0x3e34] ;  /* 0x003e340001067983 */ /* 0x000f240000300800 */
[----:B---3--:R-:W-:-:S02]  /*a0160*/  IMAD.MOV.U32 R5, RZ, RZ, R13 ;  /* 0x000000ffff057224 */ /* 0x008fc400078e000d */
[----:B-1----:R-:W3:Y:S01]  /*a0170*/  LDL.LU R13, [R1+0x3df0] ;  /* 0x003df000010d7983 */ /* 0x002ee20000300800 */
[----:B------:R-:W-:Y:S02]  /*a0180*/  IMAD.MOV.U32 R4, RZ, RZ, R8 ;  /* 0x000000ffff047224 */ /* 0x000fe400078e0008 */
[----:B------:R-:W3:Y:S01]  /*a0190*/  LDL.LU R8, [R1+0x3e30] ;  /* 0x003e300001087983 */ /* 0x000ee20000300800 */
[-C--:B------:R-:W-:Y:S02]  /*a01a0*/  IADD3 R7, P1, R7, R252.reuse, RZ ;  /* 0x000000fc07077210 */ /* 0x080fe40007f3e0ff */
[----:B------:R-:W-:Y:S01]  /*a01b0*/  IADD3 R9, P2, R9, R252, RZ ;  /* 0x000000fc09097210 */ /* 0x000fe20007f5e0ff */
[----:B------:R1:W-:Y:S01]  /*a01c0*/  LDGSTS.E [R0+0x2480], [R4.64], P0 ;  /* 0x0248000004007fae */ /* 0x0003e20008121844 */
[----:B------:R-:W-:-:S03]  /*a01d0*/  IADD3.X R14, R14, R3, RZ, P1, !PT ;  /* 0x000000030e0e7210 */ /* 0x000fc60000ffe4ff */
[----:B------:R1:W-:Y:S01]  /*a01e0*/  STL [R1+0x3cf4], R7 ;  /* 0x003cf40701007387 */ /* 0x0003e20000100800 */
[----:B------:R-:W-:-:S03]  /*a01f0*/  IMAD.X R16, R16, 0x1, R3, P2 ;  /* 0x0000000110107824 */ /* 0x000fc600010e0603 */
[----:B------:R1:W-:Y:S01]  /*a0200*/  STL [R1+0x3cf0], R14 ;  /* 0x003cf00e01007387 */ /* 0x0003e20000100800 */
[----:B------:R1:W-:Y:S02]  /*a0210*/  STL [R1+0x3d34], R9 ;  /* 0x003d340901007387 */ /* 0x0003e40000100800 */
[----:B-1----:R-:W-:Y:S02]  /*a0220*/  IMAD.MOV.U32 R4, RZ, RZ, R7 ;  /* 0x000000ffff047224 */ /* 0x002fe400078e0007 */
[----:B------:R-:W-:Y:S01]  /*a0230*/  IMAD.MOV.U32 R5, RZ, RZ, R14 ;  /* 0x000000ffff057224 */ /* 0x000fe200078e000e */
[----:B------:R-:W3:Y:S01]  /*a0240*/  LDL.LU R7, [R1+0x3e74] ;  /* 0x003e740001077983 */ /* 0x000ee20000300800 */
[----:B------:R1:W-:Y:S02]  /*a0250*/  STL [R1+0x3d30], R16 ;  /* 0x003d301001007387 */ /* 0x0003e40000100800 */
[----:B------:R-:W3:Y:S01]  /*a0260*/  LDL.LU R14, [R1+0x3eb4] ;  /* 0x003eb400010e7983 */ /* 0x000ee20000300800 */
[----:B------:R1:W-:Y:S02]  /*a0270*/  LDGSTS.E [R0+0x2880], [R4.64], P0 ;  /* 0x0288000004007fae */ /* 0x0003e40008121844 */
[----:B-1----:R-:W-:-:S02]  /*a0280*/  IMAD.MOV.U32 R4, RZ, RZ, R9 ;  /* 0x000000ffff047224 */ /* 0x002fc400078e0009 */
[----:B------:R-:W3:Y:S01]  /*a0290*/  LDL.LU R9, [R1+0x3e70] ;  /* 0x003e700001097983 */ /* 0x000ee20000300800 */
[----:B------:R-:W-:Y:S02]  /*a02a0*/  IMAD.MOV.U32 R5, RZ, RZ, R16 ;  /* 0x000000ffff057224 */ /* 0x000fe400078e0010 */
[----:B------:R-:W3:Y:S01]  /*a02b0*/  LDL.LU R16, [R1+0x3eb0] ;  /* 0x003eb00001107983 */ /* 0x000ee20000300800 */
[-C--:B------:R-:W-:Y:S02]  /*a02c0*/  IADD3 R15, P1, R15, R252.reuse, RZ ;  /* 0x000000fc0f0f7210 */ /* 0x080fe40007f3e0ff */
[----:B------:R-:W-:Y:S01]  /*a02d0*/  IADD3 R10, P2, R10, R252, RZ ;  /* 0x000000fc0a0a7210 */ /* 0x000fe20007f5e0ff */
[----:B------:R1:W-:Y:S04]  /*a02e0*/  LDGSTS.E [R0+0x2c80], [R4.64], P0 ;  /* 0x02c8000004007fae */ /* 0x0003e80008121844 */
[----:B------:R1:W-:Y:S02]  /*a02f0*/  STL [R1+0x3d74], R15 ;  /* 0x003d740f01007387 */ /* 0x0003e40000100800 */
[----:B-1----:R-:W-:-:S02]  /*a0300*/  IMAD.MOV.U32 R4, RZ, RZ, R15 ;  /* 0x000000ffff047224 */ /* 0x002fc400078e000f */
[--C-:B-----5:R-:W-:Y:S02]  /*a0310*/  IMAD.X R17, R17, 0x1, R3.reuse, P1 ;  /* 0x0000000111117824 */ /* 0x120fe400008e0603 */
        /* <DEDUP_REMOVED lines=10> */
[----:B--2---:R-:W-:-:S02]  /*a03c0*/  IMAD.MOV.U32 R4, RZ, RZ, R10 ;  /* 0x000000ffff047224 */ /* 0x004fc400078e000a */
[----:B------:R-:W-:Y:S02]  /*a03d0*/  IMAD.MOV.U32 R5, RZ, RZ, R12 ;  /* 0x000000ffff057224 */ /* 0x000fe400078e000c */
[----:B------:R-:W2:Y:S01]  /*a03e0*/  LDL.LU R12, [R1+0x3f74] ;  /* 0x003f7400010c7983 */ /* 0x000ea20000300800 */
[----:B------:R-:W2:Y:S03]  /*a03f0*/  LDL.LU R10, [R1+0x3fb4] ;  /* 0x003fb400010a7983 */ /* 0x000ea60000300800 */
[----:B------:R1:W-:Y:S01]  /*a0400*/  LDGSTS.E [R0+0x3480], [R4.64], P0 ;  /* 0x0348000004007fae */ /* 0x0003e20008121844 */
[-C--:B------:R-:W-:Y:S02]  /*a0410*/  IADD3 R11, P1, R11, R252.reuse, RZ ;  /* 0x000000fc0b0b7210 */ /* 0x080fe40007f3e0ff */
[----:B----4-:R-:W-:-:S03]  /*a0420*/  IADD3 R6, P2, R6, R252, RZ ;  /* 0x000000fc06067210 */ /* 0x010fc60007f5e0ff */
[----:B------:R-:W-:Y:S01]  /*a0430*/  STL [R1+0x3df4], R11 ;  /* 0x003df40b01007387 */ /* 0x000fe20000100800 */
[----:B---3--:R-:W-:Y:S01]  /*a0440*/  IADD3.X R13, R13, R3, RZ, P1, !PT ;  /* 0x000000030d0d7210 */ /* 0x008fe20000ffe4ff */
[----:B------:R-:W-:-:S04]  /*a0450*/  IMAD.X R8, R8, 0x1, R3, P2 ;  /* 0x0000000108087824 */ /* 0x000fc800010e0603 */
[----:B------:R3:W-:Y:S01]  /*a0460*/  STL [R1+0x3df0], R13 ;  /* 0x003df00d01007387 */ /* 0x0007e20000100800 */
[----:B-1----:R-:W-:Y:S02]  /*a0470*/  IMAD.MOV.U32 R5, RZ, RZ, R13 ;  /* 0x000000ffff057224 */ /* 0x002fe400078e000d */
[----:B------:R1:W-:Y:S02]  /*a0480*/  STL [R1+0x3e34], R6 ;  /* 0x003e340601007387 */ /* 0x0003e40000100800 */
[----:B------:R-:W-:-:S05]  /*a0490*/  IMAD.MOV.U32 R4, RZ, RZ, R11 ;  /* 0x000000ffff047224 */ /* 0x000fca00078e000b */
[----:B------:R4:W-:Y:S04]  /*a04a0*/  LDGSTS.E [R0+0x3880], [R4.64], P0 ;  /* 0x0388000004007fae */ /* 0x0009e80008121844 */
[----:B---3--:R-:W3:Y:S01]  /*a04b0*/  LDL.LU R13, [R1+0x3f70] ;  /* 0x003f7000010d7983 */ /* 0x008ee20000300800 */
[----:B------:R1:W-:Y:S02]  /*a04c0*/  STL [R1+0x3e30], R8 ;  /* 0x003e300801007387 */ /* 0x0003e40000100800 */
[----:B------:R-:W3:Y:S01]  /*a04d0*/  LDL.LU R11, [R1+0x3fb0] ;  /* 0x003fb000010b7983 */ /* 0x000ee20000300800 */
[-C--:B------:R-:W-:Y:S02]  /*a04e0*/  IADD3 R7, P1, R7, R252.reuse, RZ ;  /* 0x000000fc07077210 */ /* 0x080fe40007f3e0ff */
[----:B------:R-:W-:Y:S01]  /*a04f0*/  IADD3 R14, P2, R14, R252, RZ ;  /* 0x000000fc0e0e7210 */ /* 0x000fe20007f5e0ff */
[----:B----4-:R-:W-:-:S02]  /*a0500*/  IMAD.MOV.U32 R4, RZ, RZ, R6 ;  /* 0x000000ffff047224 */ /* 0x010fc400078e0006 */
[----:B------:R-:W-:Y:S01]  /*a0510*/  IMAD.MOV.U32 R5, RZ, RZ, R8 ;  /* 0x000000ffff057224 */ /* 0x000fe200078e0008 */
[----:B-1----:R-:W4:Y:S01]  /*a0520*/  LDL.LU R6, [R1+0x3ff4] ;  /* 0x003ff40001067983 */ /* 0x002f220000300800 */
[----:B------:R-:W4:Y:S02]  /*a0530*/  LDL.LU R8, [R1+0x4034] ;  /* 0x0040340001087983 */ /* 0x000f240000300800 */
[----:B------:R1:W-:Y:S01]  /*a0540*/  STL [R1+0x3e74], R7 ;  /* 0x003e740701007387 */ /* 0x0003e20000100800 */
[----:B------:R1:W-:Y:S01]  /*a0550*/  LDGSTS.E [R0+0x3c80], [R4.64], P0 ;  /* 0x03c8000004007fae */ /* 0x0003e20008121844 */
[--C-:B------:R-:W-:Y:S02]  /*a0560*/  IMAD.X R9, R9, 0x1, R3.reuse, P1 ;  /* 0x0000000109097824 */ /* 0x100fe400008e0603 */
[----:B------:R-:W-:-:S03]  /*a0570*/  IMAD.X R16, R16, 0x1, R3, P2 ;  /* 0x0000000110107824 */ /* 0x000fc600010e0603 */
[----:B------:R1:W-:Y:S02]  /*a0580*/  STL [R1+0x3e70], R9 ;  /* 0x003e700901007387 */ /* 0x0003e40000100800 */
[----:B-1----:R-:W-:Y:S02]  /*a0590*/  IMAD.MOV.U32 R4, RZ, RZ, R7 ;  /* 0x000000ffff047224 */ /* 0x002fe400078e0007 */
[----:B------:R1:W-:Y:S01]  /*a05a0*/  STL [R1+0x3eb4], R14 ;  /* 0x003eb40e01007387 */ /* 0x0003e20000100800 */
[----:B------:R-:W4:Y:S02]  /*a05b0*/  LDL.LU R7, [R1+0x3ff0] ;  /* 0x003ff00001077983 */ /* 0x000f240000300800 */
[----:B------:R-:W-:Y:S01]  /*a05c0*/  IMAD.MOV.U32 R5, RZ, RZ, R9 ;  /* 0x000000ffff057224 */ /* 0x000fe200078e0009 */
[----:B------:R1:W-:Y:S04]  /*a05d0*/  STL [R1+0x3eb0], R16 ;  /* 0x003eb01001007387 */ /* 0x0003e80000100800 */
[----:B------:R1:W-:Y:S04]  /*a05e0*/  LDGSTS.E [R0+0x4080], [R4.64], P0 ;  /* 0x0408000004007fae */ /* 0x0003e80008121844 */
[----:B------:R-:W4:Y:S01]  /*a05f0*/  LDL.LU R9, [R1+0x4030] ;  /* 0x0040300001097983 */ /* 0x000f220000300800 */
[----:B-1----:R-:W-:-:S02]  /*a0600*/  IMAD.MOV.U32 R4, RZ, RZ, R14 ;  /* 0x000000ffff047224 */ /* 0x002fc400078e000e */
[----:B------:R-:W-:Y:S01]  /*a0610*/  IMAD.MOV.U32 R5, RZ, RZ, R16 ;  /* 0x000000ffff057224 */ /* 0x000fe200078e0010 */
[----:B------:R-:W4:Y:S01]  /*a0620*/  LDL.LU R14, [R1+0x4074] ;  /* 0x00407400010e7983 */ /* 0x000f220000300800 */
[----:B------:R-:W4:Y:S03]  /*a0630*/  LDL.LU R16, [R1+0x40b4] ;  /* 0x0040b40001107983 */ /* 0x000f260000300800 */
[----:B------:R1:W-:Y:S01]  /*a0640*/  LDGSTS.E [R0+0x4480], [R4.64], P0 ;  /* 0x0448000004007fae */ /* 0x0003e20008121844 */
[-C--:B-----5:R-:W-:Y:S02]  /*a0650*/  IADD3 R15, P1, R15, R252.reuse, RZ ;  /* 0x000000fc0f0f7210 */ /* 0x0a0fe40007f3e0ff */
[----:B------:R-:W-:Y:S02]  /*a0660*/  IADD3 R18, P2, R18, R252, RZ ;  /* 0x000000fc12127210 */ /* 0x000fe40007f5e0ff */
[----:B------:R-:W-:Y:S01]  /*a0670*/  IADD3.X R17, R17, R3, RZ, P1, !PT ;  /* 0x0000000311117210 */ /* 0x000fe20000ffe4ff */
[----:B------:R5:W-:Y:S01]  /*a0680*/  STL [R1+0x3ef4], R15 ;  /* 0x003ef40f01007387 */ /* 0x000be20000100800 */
[----:B-1----:R-:W-:-:S03]  /*a0690*/  IMAD.MOV.U32 R4, RZ, RZ, R15 ;  /* 0x000000ffff047224 */ /* 0x002fc600078e000f */
[----:B------:R1:W-:Y:S01]  /*a06a0*/  STL [R1+0x3ef0], R17 ;  /* 0x003ef01101007387 */ /* 0x0003e20000100800 */
[----:B------:R-:W-:Y:S02]  /*a06b0*/  STL [R1+0x3f34], R18 ;  /* 0x003f341201007387 */ /* 0x000fe40000100800 */
[----:B------:R-:W-:Y:S01]  /*a06c0*/  IMAD.X R19, R19, 0x1, R3, P2 ;  /* 0x0000000113137824 */ /* 0x000fe200010e0603 */
[----:B-----5:R-:W5:Y:S01]  /*a06d0*/  LDL.LU R15, [R1+0x4070] ;  /* 0x00407000010f7983 */ /* 0x020f620000300800 */
[----:B------:R-:W-:-:S03]  /*a06e0*/  IMAD.MOV.U32 R5, RZ, RZ, R17 ;  /* 0x000000ffff057224 */ /* 0x000fc600078e0011 */
[----:B------:R-:W-:Y:S01]  /*a06f0*/  STL [R1+0x3f30], R19 ;  /* 0x003f301301007387 */ /* 0x000fe20000100800 */
[----:B-1----:R-:W5:Y:S01]  /*a0700*/  LDL.LU R17, [R1+0x40b0] ;  /* 0x0040b00001117983 */ /* 0x002f620000300800 */
[-C--:B--2---:R-:W-:Y:S02]  /*a0710*/  IADD3 R12, P1, R12, R252.reuse, RZ ;  /* 0x000000fc0c0c7210 */ /* 0x084fe40007f3e0ff */
[----:B------:R-:W-:Y:S01]  /*a0720*/  IADD3 R10, P2, R10, R252, RZ ;  /* 0x000000fc0a0a7210 */ /* 0x000fe20007f5e0ff */
[----:B------:R1:W-:Y:S04]  /*a0730*/  LDGSTS.E [R0+0x4880], [R4.64], P0 ;  /* 0x0488000004007fae */ /* 0x0003e80008121844 */
[----:B------:R-:W-:Y:S01]  /*a0740*/  STL [R1+0x3f74], R12 ;  /* 0x003f740c01007387 */ /* 0x000fe20000100800 */
[----:B---3--:R-:W-:-:S02]  /*a0750*/  IMAD.X R13, R13, 0x1, R3, P1 ;  /* 0x000000010d0d7824 */ /* 0x008fc400008e0603 */
[----:B------:R-:W-:-:S03]  /*a0760*/  IMAD.X R11, R11, 0x1, R3, P2 ;  /* 0x000000010b0b7824 */ /* 0x000fc600010e0603 */
[----:B------:R-:W-:Y:S01]  /*a0770*/  STL [R1+0x3f70], R13 ;  /* 0x003f700d01007387 */ /* 0x000fe20000100800 */
[----:B------:R-:W-:Y:S02]  /*a0780*/  STL [R1+0x3fb4], R10 ;  /* 0x003fb40a01007387 */ /* 0x000fe40000100800 */
[----:B------:R-:W2:Y:S02]  /*a0790*/  LDL.LU R24, [R1+0x40f4] ;  /* 0x0040f40001187983 */ /* 0x000ea40000300800 */
[----:B------:R-:W-:Y:S01]  /*a07a0*/  STL [R1+0x3fb0], R11 ;  /* 0x003fb00b01007387 */ /* 0x000fe20000100800 */
[----:B------:R-:W3:Y:S01]  /*a07b0*/  LDL.LU R26, [R1+0x4134] ;  /* 0x00413400011a7983 */ /* 0x000ee20000300800 */
[----:B------:R-:W3:Y:S02]  /*a07c0*/  LDL.LU R25, [R1+0x40f0] ;  /* 0x0040f00001197983 */ /* 0x000ee40000300800 */
[----:B------:R-:W3:Y:S02]  /*a07d0*/  LDL.LU R27, [R1+0x4130] ;  /* 0x00413000011b7983 */ /* 0x000ee40000300800 */
[----:B-1----:R-:W-:-:S02]  /*a07e0*/  IMAD.MOV.U32 R4, RZ, RZ, R18 ;  /* 0x000000ffff047224 */ /* 0x002fc400078e0012 */
[----:B------:R-:W-:Y:S01]  /*a07f0*/  IMAD.MOV.U32 R5, RZ, RZ, R19 ;  /* 0x000000ffff057224 */ /* 0x000fe200078e0013 */
[----:B----4-:R-:W-:-:S04]  /*a0800*/  IADD3 R6, P1, R6, R252, RZ ;  /* 0x000000fc06067210 */ /* 0x010fc80007f3e0ff */
[----:B------:R1:W-:Y:S01]  /*a0810*/  LDGSTS.E [R0+0x4c80], [R4.64], P0 ;  /* 0x04c8000004007fae */ /* 0x0003e20008121844 */
[----:B------:R-:W-:-:S03]  /*a0820*/  IADD3 R8, P2, R8, R252, RZ ;  /* 0x000000fc08087210 */ /* 0x000fc60007f5e0ff */
[----:B------:R-:W-:Y:S01]  /*a0830*/  STL [R1+0x3ff4], R6 ;  /* 0x003ff40601007387 */ /* 0x000fe20000100800 */
[----:B-1----:R-:W-:Y:S02]  /*a0840*/  IMAD.MOV.U32 R4, RZ, RZ, R12 ;  /* 0x000000ffff047224 */ /* 0x002fe400078e000c */
[----:B------:R-:W-:Y:S01]  /*a0850*/  IMAD.MOV.U32 R5, RZ, RZ, R13 ;  /* 0x000000ffff057224 */ /* 0x000fe200078e000d */
[----:B------:R-:W-:-:S04]  /*a0860*/  IADD3.X R7, R7, R3, RZ, P1, !PT ;  /* 0x0000000307077210 */ /* 0x000fc80000ffe4ff */
[----:B------:R1:W-:Y:S04]  /*a0870*/  LDGSTS.E [R0+0x5080], [R4.64], P0 ;  /* 0x0508000004007fae */ /* 0x0003e80008121844 */
[----:B------:R4:W-:Y:S01]  /*a0880*/  STL [R1+0x3ff0], R7 ;  /* 0x003ff00701007387 */ /* 0x0009e20000100800 */
[----:B------:R-:W-:Y:S02]  /*a0890*/  STL [R1+0x4034], R8 ;  /* 0x0040340801007387 */ /* 0x000fe40000100800 */
[----:B------:R-:W-:Y:S02]  /*a08a0*/  IMAD.X R9, R9, 0x1, R3, P2 ;  /* 0x0000000109097824 */ /* 0x000fe400010e0603 */
[----:B-1----:R-:W-:Y:S02]  /*a08b0*/  IMAD.MOV.U32 R4, RZ, RZ, R10 ;  /* 0x000000ffff047224 */ /* 0x002fe400078e000a */
[----:B------:R-:W-:-:S05]  /*a08c0*/  IMAD.MOV.U32 R5, RZ, RZ, R11 ;  /* 0x000000ffff057224 */ /* 0x000fca00078e000b */
[----:B------:R1:W-:Y:S02]  /*a08d0*/  LDGSTS.E [R0+0x5480], [R4.64], P0 ;  /* 0x0548000004007fae */ /* 0x0003e40008121844 */
[----:B-1----:R-:W-:Y:S02]  /*a08e0*/  IMAD.MOV.U32 R4, RZ, RZ, R6 ;  /* 0x000000ffff047224 */ /* 0x002fe400078e0006 */
[----:B------:R-:W-:Y:S02]  /*a08f0*/  IMAD.MOV.U32 R5, RZ, RZ, R7 ;  /* 0x000000ffff057224 */ /* 0x000fe400078e0007 */
[----:B----4-:R-:W3:Y:S04]  /*a0900*/  LDL.LU.64 R6, [R1+0x3658] ;  /* 0x0036580001067983 */ /* 0x010ee80000300a00 */
[----:B------:R1:W-:Y:S01]  /*a0910*/  LDGSTS.E [R0+0x5880], [R4.64], P0 ;  /* 0x0588000004007fae */ /* 0x0003e20008121844 */
[----:B------:R1:W-:Y:S01]  /*a0920*/  STL [R1+0x4030], R9 ;  /* 0x0040300901007387 */ /* 0x0003e20000100800 */
[----:B------:R-:W-:Y:S01]  /*a0930*/  IADD3 R14, P1, R14, R252, RZ ;  /* 0x000000fc0e0e7210 */ /* 0x000fe20007f3e0ff */
[----:B-1----:R-:W-:-:S02]  /*a0940*/  IMAD.MOV.U32 R4, RZ, RZ, R8 ;  /* 0x000000ffff047224 */ /* 0x002fc400078e0008 */
[----:B------:R-:W-:Y:S02]  /*a0950*/  IMAD.MOV.U32 R5, RZ, RZ, R9 ;  /* 0x000000ffff057224 */ /* 0x000fe400078e0009 */
[----:B------:R-:W3:Y:S01]  /*a0960*/  LDL.LU.64 R8, [R1+0x3618] ;  /* 0x0036180001087983 */ /* 0x000ee20000300a00 */
[----:B------:R-:W3:Y:S02]  /*a0970*/  LDL.LU.64 R10, [R1+0x35d8] ;  /* 0x0035d800010a7983 */ /* 0x000ee40000300a00 */
[----:B------:R-:W3:Y:S01]  /*a0980*/  LDL.LU.64 R12, [R1+0x3598] ;  /* 0x00359800010c7983 */ /* 0x000ee20000300a00 */
[----:B------:R-:W-:Y:S01]  /*a0990*/  IADD3 R16, P2, R16, R252, RZ ;  /* 0x000000fc10107210 */ /* 0x000fe20007f5e0ff */
[----:B------:R-:W-:Y:S04]  /*a09a0*/  STL [R1+0x4074], R14 ;  /* 0x0040740e01007387 */ /* 0x000fe80000100800 */
[----:B------:R1:W-:Y:S02]  /*a09b0*/  LDGSTS.E [R0+0x5c80], [R4.64], P0 ;  /* 0x05c8000004007fae */ /* 0x0003e40008121844 */
[----:B-1----:R-:W-:-:S02]  /*a09c0*/  IMAD.MOV.U32 R4, RZ, RZ, R14 ;  /* 0x000000ffff047224 */ /* 0x002fc400078e000e */
[----:B-----5:R-:W-:-:S04]  /*a09d0*/  IMAD.X R15, R15, 0x1, R3, P1 ;  /* 0x000000010f0f7824 */ /* 0x020fc800008e0603 */
[----:B------:R-:W-:Y:S01]  /*a09e0*/  IMAD.MOV.U32 R5, RZ, RZ, R15 ;  /* 0x000000ffff057224 */ /* 0x000fe200078e000f */
[----:B------:R1:W-:Y:S01]  /*a09f0*/  STL [R1+0x4070], R15 ;  /* 0x0040700f01007387 */ /* 0x0003e20000100800 */
[----:B------:R-:W-:Y:S02]  /*a0a00*/  STL [R1+0x40b4], R16 ;  /* 0x0040b41001007387 */ /* 0x000fe40000100800 */
[----:B------:R-:W-:Y:S01]  /*a0a10*/  IMAD.X R17, R17, 0x1, R3, P2 ;  /* 0x0000000111117824 */ /* 0x000fe200010e0603 */
[----:B------:R5:W-:Y:S04]  /*a0a20*/  LDGSTS.E [R0+0x6080], [R4.64], P0 ;  /* 0x0608000004007fae */ /* 0x000be80008121844 */
[----:B-1----:R-:W4:Y:S01]  /*a0a30*/  LDL.LU.64 R14, [R1+0x3558] ;  /* 0x00355800010e7983 */ /* 0x002f220000300a00 */
[----:B------:R1:W-:Y:S02]  /*a0a40*/  STL [R1+0x40b0], R17 ;  /* 0x0040b01101007387 */ /* 0x0003e40000100800 */
[----:B-----5:R-:W-:-:S02]  /*a0a50*/  IMAD.MOV.U32 R4, RZ, RZ, R16 ;  /* 0x000000ffff047224 */ /* 0x020fc400078e0010 */
[----:B------:R-:W-:Y:S02]  /*a0a60*/  IMAD.MOV.U32 R5, RZ, RZ, R17 ;  /* 0x000000ffff057224 */ /* 0x000fe400078e0011 */
[----:B-1----:R-:W5:Y:S01]  /*a0a70*/  LDL.LU.64 R16, [R1+0x3518] ;  /* 0x0035180001107983 */ /* 0x002f620000300a00 */
[----:B------:R-:W5:Y:S02]  /*a0a80*/  LDL.LU.64 R18, [R1+0x34d8] ;  /* 0x0034d80001127983 */ /* 0x000f640000300a00 */
[----:B------:R-:W5:Y:S02]  /*a0a90*/  LDL.LU.64 R20, [R1+0x3498] ;  /* 0x0034980001147983 */ /* 0x000f640000300a00 */
[----:B------:R-:W5:Y:S01]  /*a0aa0*/  LDL.LU.64 R22, [R1+0x3458] ;  /* 0x0034580001167983 */ /* 0x000f620000300a00 */
[----:B------:R1:W-:Y:S01]  /*a0ab0*/  LDGSTS.E [R0+0x6480], [R4.64], P0 ;  /* 0x0648000004007fae */ /* 0x0003e20008121844 */
[-C--:B--2---:R-:W-:Y:S02]  /*a0ac0*/  IADD3 R24, P1, R24, R252.reuse, RZ ;  /* 0x000000fc18187210 */ /* 0x084fe40007f3e0ff */
[----:B---3--:R-:W-:-:S02]  /*a0ad0*/  IADD3 R26, P2, R26, R252, RZ ;  /* 0x000000fc1a1a7210 */ /* 0x008fc40007f5e0ff */
[----:B------:R-:W-:Y:S01]  /*a0ae0*/  IADD3.X R25, R25, R3, RZ, P1, !PT ;  /* 0x0000000319197210 */ /* 0x000fe20000ffe4ff */
[----:B------:R-:W-:Y:S01]  /*a0af0*/  STL [R1+0x40f4], R24 ;  /* 0x0040f41801007387 */ /* 0x000fe20000100800 */
[----:B-1----:R-:W-:Y:S02]  /*a0b00*/  IMAD.MOV.U32 R4, RZ, RZ, R24 ;  /* 0x000000ffff047224 */ /* 0x002fe400078e0018 */
[----:B------:R-:W-:Y:S01]  /*a0b10*/  IMAD.X R27, R27, 0x1, R3, P2 ;  /* 0x000000011b1b7824 */ /* 0x000fe200010e0603 */
[----:B------:R1:W-:Y:S01]  /*a0b20*/  STL [R1+0x40f0], R25 ;  /* 0x0040f01901007387 */ /* 0x0003e20000100800 */
[----:B------:R-:W-:Y:S02]  /*a0b30*/  IMAD.MOV.U32 R5, RZ, RZ, R25 ;  /* 0x000000ffff057224 */ /* 0x000fe400078e0019 */
[----:B------:R-:W-:Y:S03]  /*a0b40*/  STL [R1+0x4134], R26 ;  /* 0x0041341a01007387 */ /* 0x000fe60000100800 */
[----:B------:R2:W-:Y:S04]  /*a0b50*/  LDGSTS.E [R0+0x6880], [R4.64], P0 ;  /* 0x0688000004007fae */ /* 0x0005e80008121844 */
[----:B-1----:R-:W3:Y:S01]  /*a0b60*/  LDL.LU.64 R24, [R1+0x3188] ;  /* 0x0031880001187983 */ /* 0x002ee20000300a00 */
        /* <DEDUP_REMOVED lines=30> */
[----:B-1----:R-:W-:-:S05]  /*a0d50*/  IADD3 R5, P1, R6, R252, RZ ;  /* 0x000000fc06057210 */ /* 0x002fca0007f3e0ff */
        /* <DEDUP_REMOVED lines=9> */
[----:B----4-:R-:W-:-:S05]  /*a0df0*/  IADD3 R13, P1, R14, R252, RZ ;  /* 0x000000fc0e0d7210 */ /* 0x010fca0007f3e0ff */
[----:B------:R-:W-:Y:S01]  /*a0e00*/  IMAD.X R12, R15, 0x1, R3, P1 ;  /* 0x000000010f0c7824 */ /* 0x000fe200008e0603 */
[----:B-----5:R-:W-:-:S05]  /*a0e10*/  IADD3 R15, P1, R16, R252, RZ ;  /* 0x000000fc100f7210 */ /* 0x020fca0007f3e0ff */
[----:B------:R-:W-:Y:S01]  /*a0e20*/  IMAD.X R14, R17, 0x1, R3, P1 ;  /* 0x00000001110e7824 */ /* 0x000fe200008e0603 */
[----:B------:R-:W-:-:S04]  /*a0e30*/  IADD3 R17, P1, R18, R252, RZ ;  /* 0x000000fc12117210 */ /* 0x000fc80007f3e0ff */
[----:B------:R-:W-:Y:S01]  /*a0e40*/  IADD3.X R16, R19, R3, RZ, P1, !PT ;  /* 0x0000000313107210 */ /* 0x000fe20000ffe4ff */
[----:B------:R-:W-:-:S05]  /*a0e50*/  IADD3 R19, P1, R20, R252, RZ ;  /* 0x000000fc14137210 */ /* 0x000fca0007f3e0ff */
[----:B------:R-:W-:Y:S01]  /*a0e60*/  IMAD.X R18, R21, 0x1, R3, P1 ;  /* 0x0000000115127824 */ /* 0x000fe200008e0603 */
[----:B------:R-:W-:-:S05]  /*a0e70*/  IADD3 R21, P1, R22, R252, RZ ;  /* 0x000000fc16157210 */ /* 0x000fca0007f3e0ff */
[----:B------:R-:W-:Y:S01]  /*a0e80*/  IMAD.X R20, R23, 0x1, R3, P1 ;  /* 0x0000000117147824 */ /* 0x000fe200008e0603 */
[----:B---3--:R-:W-:-:S05]  /*a0e90*/  IADD3 R23, P1, R24, R252, RZ ;  /* 0x000000fc18177210 */ /* 0x008fca0007f3e0ff */
[----:B------:R-:W-:Y:S01]  /*a0ea0*/  IMAD.X R22, R25, 0x1, R3, P1 ;  /* 0x0000000119167824 */ /* 0x000fe200008e0603 */
        /* <DEDUP_REMOVED lines=44> */
[----:B------:R-:W-:Y:S02]  /*a1170*/  IADD3 R69, P1, R70, R252, RZ ;  /* 0x000000fc46457210 */ /* 0x000fe40007f3e0ff */
[----:B------:R-:W-:-:S03]  /*a1180*/  LOP3.LUT R9, R9, R8, RZ, 0x3c, !PT ;  /* 0x0000000809097212 */ /* 0x000fc600078e3cff */
[--C-:B------:R-:W-:Y:S01]  /*a1190*/  IMAD.X R68, R71, 0x1, R3.reuse, P1 ;  /* 0x0000000147447824 */ /* 0x100fe200008e0603 */
[----:B------:R-:W-:Y:S02]  /*a11a0*/  IADD3 R71, P1, R72, R252, RZ ;  /* 0x000000fc48477210 */ /* 0x000fe40007f3e0ff */
[----:B------:R-:W-:Y:S02]  /*a11b0*/  LOP3.LUT R11, R11, R10, RZ, 0x3c, !PT ;  /* 0x0000000a0b0b7212 */ /* 0x000fe400078e3cff */
[----:B------:R-:W-:Y:S02]  /*a11c0*/  LOP3.LUT R4, R5, R4, RZ, 0x3c, !PT ;  /* 0x0000000405047212 */ /* 0x000fe400078e3cff */
[----:B------:R-:W-:Y:S02]  /*a11d0*/  LOP3.LUT R13, R13, R12, RZ, 0x3c, !PT ;  /* 0x0000000c0d0d7212 */ /* 0x000fe400078e3cff */
[----:B------:R-:W-:Y:S01]  /*a11e0*/  LOP3.LUT R6, R7, R6, RZ, 0x3c, !PT ;  /* 0x0000000607067212 */ /* 0x000fe200078e3cff */
[----:B------:R-:W-:Y:S01]  /*a11f0*/  IMAD.X R70, R73, 0x1, R3, P1 ;  /* 0x0000000149467824 */ /* 0x000fe200008e0603 */
[----:B------:R-:W-:-:S02]  /*a1200*/  IADD3 R73, P1, R74, R252, RZ ;  /* 0x000000fc4a497210 */ /* 0x000fc40007f3e0ff */
[----:B------:R-:W-:Y:S02]  /*a1210*/  LOP3.LUT R15, R15, R14, RZ, 0x3c, !PT ;  /* 0x0000000e0f0f7212 */ /* 0x000fe400078e3cff */
[----:B------:R-:W-:Y:S02]  /*a1220*/  LOP3.LUT R8, R9, R8, RZ, 0x3c, !PT ;  /* 0x0000000809087212 */ /* 0x000fe400078e3cff */
[----:B------:R-:W-:Y:S02]  /*a1230*/  LOP3.LUT R17, R17, R16, RZ, 0x3c, !PT ;  /* 0x0000001011117212 */ /* 0x000fe400078e3cff */
[----:B------:R-:W-:Y:S02]  /*a1240*/  LOP3.LUT R10, R11, R10, RZ, 0x3c, !PT ;  /* 0x0000000a0b0a7212 */ /* 0x000fe400078e3cff */
[----:B------:R-:W-:Y:S02]  /*a1250*/  LOP3.LUT R19, R19, R18, RZ, 0x3c, !PT ;  /* 0x0000001213137212 */ /* 0x000fe400078e3cff */
[----:B------:R-:W-:-:S02]  /*a1260*/  LOP3.LUT R5, R5, R4, RZ, 0x3c, !PT ;  /* 0x0000000405057212 */ /* 0x000fc400078e3cff */
[----:B------:R-:W-:Y:S02]  /*a1270*/  LOP3.LUT R12, R13, R12, RZ, 0x3c, !PT ;  /* 0x0000000c0d0c7212 */ /* 0x000fe400078e3cff */
[----:B------:R-:W-:Y:S02]  /*a1280*/  LOP3.LUT R21, R21, R20, RZ, 0x3c, !PT ;  /* 0x0000001415157212 */ /* 0x000fe400078e3cff */
[----:B------:R-:W-:Y:S02]  /*a1290*/  LOP3.LUT R7, R7, R6, RZ, 0x3c, !PT ;  /* 0x0000000607077212 */ /* 0x000fe400078e3cff */
[----:B------:R-:W-:Y:S01]  /*a12a0*/  LOP3.LUT R14, R15, R14, RZ, 0x3c, !PT ;  /* 0x0000000e0f0e7212 */ /* 0x000fe200078e3cff */
[----:B------:R-:W-:Y:S01]  /*a12b0*/  IMAD.X R72, R75, 0x1, R3, P1 ;  /* 0x000000014b487824 */ /* 0x000fe200008e0603 */
[----:B------:R-:W-:Y:S02]  /*a12c0*/  LOP3.LUT R9, R9, R8, RZ, 0x3c, !PT ;  /* 0x0000000809097212 */ /* 0x000fe400078e3cff */
[----:B------:R-:W-:-:S02]  /*a12d0*/  LOP3.LUT R16, R17, R16, RZ, 0x3c, !PT ;  /* 0x0000001011107212 */ /* 0x000fc400078e3cff */
[----:B------:R-:W-:Y:S02]  /*a12e0*/  LOP3.LUT R25, R25, R24, RZ, 0x3c, !PT ;  /* 0x0000001819197212 */ /* 0x000fe400078e3cff */
[----:B------:R-:W-:Y:S02]  /*a12f0*/  IADD3 R75, P1, R82, R252, RZ ;  /* 0x000000fc524b7210 */ /* 0x000fe40007f3e0ff */
        /* <DEDUP_REMOVED lines=8> */
[----:B------:R-:W-:Y:S01]  /*a1380*/  LOP3.LUT R31, R31, R30, RZ, 0x3c, !PT ;  /* 0x0000001e1f1f7212 */ /* 0x000fe200078e3cff */
[----:B------:R2:W-:Y:S01]  /*a1390*/  STL.64 [R1+0x3618], R6 ;  /* 0x0036180601007387 */ /* 0x0005e20000100a00 */
[----:B------:R-:W-:Y:S02]  /*a13a0*/  LOP3.LUT R17, R17, R16, RZ, 0x3c, !PT ;  /* 0x0000001011117212 */ /* 0x000fe400078e3cff */
[----:B------:R-:W-:-:S02]  /*a13b0*/  LOP3.LUT R24, R25, R24, RZ, 0x3c, !PT ;  /* 0x0000001819187212 */ /* 0x000fc400078e3cff */
[----:B------:R-:W-:Y:S01]  /*a13c0*/  LOP3.LUT R33, R33, R32, RZ, 0x3c, !PT ;  /* 0x0000002021217212 */ /* 0x000fe200078e3cff */
[----:B------:R3:W-:Y:S01]  /*a13d0*/  STL.64 [R1+0x35d8], R8 ;  /* 0x0035d80801007387 */ /* 0x0007e20000100a00 */
[----:B------:R-:W-:Y:S02]  /*a13e0*/  LOP3.LUT R19, R19, R18, RZ, 0x3c, !PT ;  /* 0x0000001213137212 */ /* 0x000fe400078e3cff */
[----:B------:R-:W-:Y:S02]  /*a13f0*/  LOP3.LUT R26, R27, R26, RZ, 0x3c, !PT ;  /* 0x0000001a1b1a7212 */ /* 0x000fe400078e3cff */
[----:B------:R-:W-:Y:S01]  /*a1400*/  LOP3.LUT R35, R35, R34, RZ, 0x3c, !PT ;  /* 0x0000002223237212 */ /* 0x000fe200078e3cff */
[----:B------:R-:W-:Y:S01]  /*a1410*/  IMAD.X R74, R83, 0x1, R3, P1 ;  /* 0x00000001534a7824 */ /* 0x000fe200008e0603 */
[----:B------:R4:W-:Y:S01]  /*a1420*/  STL.64 [R1+0x3598], R10 ;  /* 0x0035980a01007387 */ /* 0x0009e20000100a00 */
[----:B------:R-:W-:Y:S02]  /*a1430*/  LOP3.LUT R21, R21, R20, RZ, 0x3c, !PT ;  /* 0x0000001415157212 */ /* 0x000fe400078e3cff */
[----:B------:R-:W-:-:S02]  /*a1440*/  LOP3.LUT R28, R29, R28, RZ, 0x3c, !PT ;  /* 0x0000001c1d1c7212 */ /* 0x000fc400078e3cff */
[----:B------:R-:W-:Y:S01]  /*a1450*/  LOP3.LUT R37, R37, R36, RZ, 0x3c, !PT ;  /* 0x0000002425257212 */ /* 0x000fe200078e3cff */
[----:B------:R4:W-:Y:S01]  /*a1460*/  STL.64 [R1+0x3558], R12 ;  /* 0x0035580c01007387 */ /* 0x0009e20000100a00 */
[----:B------:R-:W-:Y:S02]  /*a1470*/  IMAD.MOV.U32 R82, RZ, RZ, R23 ;  /* 0x000000ffff527224 */ /* 0x000fe400078e0017 */
[----:B------:R-:W-:Y:S01]  /*a1480*/  IMAD.MOV.U32 R83, RZ, RZ, R22 ;  /* 0x000000ffff537224 */ /* 0x000fe200078e0016 */
        /* <DEDUP_REMOVED lines=10> */
[----:B------:R1:W-:Y:S01]  /*a1530*/  STL.64 [R1+0x3498], R18 ;  /* 0x0034981201007387 */ /* 0x0003e20000100a00 */
[----:B------:R-:W-:Y:S02]  /*a1540*/  LOP3.LUT R29, R29, R28, RZ, 0x3c, !PT ;  /* 0x0000001c1d1d7212 */ /* 0x000fe400078e3cff */
[----:B------:R-:W-:-:S02]  /*a1550*/  LOP3.LUT R36, R37, R36, RZ, 0x3c, !PT ;  /* 0x0000002425247212 */ /* 0x000fc400078e3cff */
[----:B------:R-:W-:Y:S01]  /*a1560*/  LOP3.LUT R45, R45, R44, RZ, 0x3c, !PT ;  /* 0x0000002c2d2d7212 */ /* 0x000fe200078e3cff */
[----:B------:R-:W-:Y:S01]  /*a1570*/  STL.64 [R1+0x3458], R20 ;  /* 0x0034581401007387 */ /* 0x000fe20000100a00 */
[----:B------:R-:W-:Y:S02]  /*a1580*/  LOP3.LUT R31, R31, R30, RZ, 0x3c, !PT ;  /* 0x0000001e1f1f7212 */ /* 0x000fe400078e3cff */
[----:B------:R-:W-:Y:S02]  /*a1590*/  LOP3.LUT R38, R39, R38, RZ, 0x3c, !PT ;  /* 0x0000002627267212 */ /* 0x000fe400078e3cff */
[----:B------:R-:W-:Y:S01]  /*a15a0*/  LOP3.LUT R47, R47, R46, RZ, 0x3c, !PT ;  /* 0x0000002e2f2f7212 */ /* 0x000fe200078e3cff */
[----:B------:R-:W-:Y:S01]  /*a15b0*/  STL.64 [R1+0x3188], R82 ;  /* 0x0031885201007387 */ /* 0x000fe20000100a00 */
        /* <DEDUP_REMOVED lines=98> */
[----:B------:R-:W4:Y:S01]  /*a1be0*/  LDL.LU R14, [R1+0x3b7c] ;  /* 0x003b7c00010e7983 */ /* 0x000f220000300800 */
[----:B------:R-:W4:Y:S02]  /*a1bf0*/  LDL.LU R10, [R1+0x3bbc] ;  /* 0x003bbc00010a7983 */ /* 0x000f240000300800 */
[----:B------:R-:W4:Y:S02]  /*a1c00*/  LDL.LU R16, [R1+0x3b78] ;  /* 0x003b780001107983 */ /* 0x000f240000300800 */
[----:B------:R-:W4:Y:S01]  /*a1c10*/  LDL.LU R15, [R1+0x3bb8] ;  /* 0x003bb800010f7983 */ /* 0x000f220000300800 */
        /* <DEDUP_REMOVED lines=24> */
[----:B------:R1:W-:Y:S02]  /*a1da0*/  LDGSTS.E [R0+0xfc80], [R82.64], P0 ;  /* 0x0fc8000052007fae */ /* 0x0003e40008121844 */
[----:B-1----:R-:W-:-:S02]  /*a1db0*/  LEA R0, R76, R79, 0x10 ;  /* 0x0000004f4c007211 */ /* 0x002fc400078e80ff */
[-C--:B-----5:R-:W-:Y:S02]  /*a1dc0*/  IADD3 R4, P1, R4, R252.reuse, RZ ;  /* 0x000000fc04047210 */ /* 0x0a0fe40007f3e0ff */
[----:B--2---:R-:W-:-:S03]  /*a1dd0*/  IADD3 R6, P2, R6, R252, RZ ;  /* 0x000000fc06067210 */ /* 0x004fc60007f5e0ff */
[--C-:B------:R-:W-:Y:S02]  /*a1de0*/  IMAD.X R5, R5, 0x1, R3.reuse, P1 ;  /* 0x0000000105057824 */ /* 0x100fe400008e0603 */
[--C-:B---3--:R-:W-:Y:S01]  /*a1df0*/  IMAD.X R8, R8, 0x1, R3.reuse, P2 ;  /* 0x0000000108087824 */ /* 0x108fe200010e0603 */
        /* <DEDUP_REMOVED lines=10> */
[----:B------:R-:W-:Y:S01]  /*a1ea0*/  IMAD.X R13, R13, 0x1, R3, P1 ;  /* 0x000000010d0d7824 */ /* 0x000fe200008e0603 */
[----:B------:R-:W-:Y:S01]  /*a1eb0*/  IADD3 R7, P2, R7, R252, RZ ;  /* 0x000000fc07077210 */ /* 0x000fe20007f5e0ff */
[----:B-1----:R-:W-:-:S02]  /*a1ec0*/  IMAD.MOV.U32 R4, RZ, RZ, R6 ;  /* 0x000000ffff047224 */ /* 0x002fc400078e0006 */
[----:B--2---:R-:W-:Y:S01]  /*a1ed0*/  IMAD.MOV.U32 R5, RZ, RZ, R8 ;  /* 0x000000ffff057224 */ /* 0x004fe200078e0008 */
[----:B---3--:R-:W2:Y:S01]  /*a1ee0*/  LDL.LU R6, [R1+0x3c7c] ;  /* 0x003c7c0001067983 */ /* 0x008ea20000300800 */
[----:B----4-:R-:W3:Y:S02]  /*a1ef0*/  LDL.LU R8, [R1+0x3cbc] ;  /* 0x003cbc0001087983 */ /* 0x010ee40000300800 */
[----:B------:R1:W-:Y:S02]  /*a1f00*/  STL [R1+0x3afc], R11 ;  /* 0x003afc0b01007387 */ /* 0x0003e40000100800 */
[----:B------:R4:W-:Y:S01]  /*a1f10*/  STL [R1+0x3af8], R13 ;  /* 0x003af80d01007387 */ /* 0x0009e20000100800 */
[----:B------:R1:W-:Y:S01]  /*a1f20*/  LDGSTS.E [R0+0x500], [R4.64], P0 ;  /* 0x0050000004007fae */ /* 0x0003e20008121844 */
[----:B------:R-:W-:-:S03]  /*a1f30*/  IMAD.X R9, R9, 0x1, R3, P2 ;  /* 0x0000000109097824 */ /* 0x000fc600010e0603 */
[----:B------:R1:W-:Y:S02]  /*a1f40*/  STL [R1+0x3b3c], R7 ;  /* 0x003b3c0701007387 */ /* 0x0003e40000100800 */
[----:B-1----:R-:W-:Y:S02]  /*a1f50*/  IMAD.MOV.U32 R4, RZ, RZ, R11 ;  /* 0x000000ffff047224 */ /* 0x002fe400078e000b */
[----:B------:R-:W3:Y:S01]  /*a1f60*/  LDL.LU R11, [R1+0x3c78] ;  /* 0x003c7800010b7983 */ /* 0x000ee20000300800 */
[----:B------:R-:W-:Y:S02]  /*a1f70*/  IMAD.MOV.U32 R5, RZ, RZ, R13 ;  /* 0x000000ffff057224 */ /* 0x000fe400078e000d */
[----:B------:R1:W-:Y:S02]  /*a1f80*/  STL [R1+0x3b38], R9 ;  /* 0x003b380901007387 */ /* 0x0003e40000100800 */
[----:B----4-:R-:W3:Y:S01]  /*a1f90*/  LDL.LU R13, [R1+0x3cb8] ;  /* 0x003cb800010d7983 */ /* 0x010ee20000300800 */
[-C--:B------:R-:W-:Y:S01]  /*a1fa0*/  IADD3 R14, P1, R14, R252.reuse, RZ ;  /* 0x000000fc0e0e7210 */ /* 0x080fe20007f3e0ff */
[----:B------:R1:W-:Y:S01]  /*a1fb0*/  LDGSTS.E [R0+0x900], [R4.64], P0 ;  /* 0x0090000004007fae */ /* 0x0003e20008121844 */
[----:B------:R-:W-:-:S03]  /*a1fc0*/  IADD3 R10, P2, R10, R252, RZ ;  /* 0x000000fc0a0a7210 */ /* 0x000fc60007f5e0ff */
[--C-:B------:R-:W-:Y:S02]  /*a1fd0*/  IMAD.X R16, R16, 0x1, R3.reuse, P1 ;  /* 0x0000000110107824 */ /* 0x100fe400008e0603 */
[----:B------:R-:W-:Y:S02]  /*a1fe0*/  IMAD.X R15, R15, 0x1, R3, P2 ;  /* 0x000000010f0f7824 */ /* 0x000fe400010e0603 */
[----:B-1----:R-:W-:Y:S02]  /*a1ff0*/  IMAD.MOV.U32 R4, RZ, RZ, R7 ;  /* 0x000000ffff047224 */ /* 0x002fe400078e0007 */
[----:B------:R-:W-:Y:S01]  /*a2000*/  IMAD.MOV.U32 R5, RZ, RZ, R9 ;  /* 0x000000ffff057224 */ /* 0x000fe200078e0009 */
[----:B------:R-:W3:Y:S01]  /*a2010*/  LDL.LU R7, [R1+0x3cfc] ;  /* 0x003cfc0001077983 */ /* 0x000ee20000300800 */
[----:B------:R-:W3:Y:S02]  /*a2020*/  LDL.LU R9, [R1+0x3d3c] ;  /* 0x003d3c0001097983 */ /* 0x000ee40000300800 */
[----:B------:R1:W-:Y:S02]  /*a2030*/  STL [R1+0x3b7c], R14 ;  /* 0x003b7c0e01007387 */ /* 0x0003e40000100800 */
[----:B------:R1:W-:Y:S01]  /*a2040*/  STL [R1+0x3b78], R16 ;  /* 0x003b781001007387 */ /* 0x0003e20000100800 */
[----:B------:R1:W-:Y:S04]  /*a2050*/  LDGSTS.E [R0+0xd00], [R4.64], P0 ;  /* 0x00d0000004007fae */ /* 0x0003e80008121844 */
[----:B------:R-:W-:Y:S01]  /*a2060*/  STL [R1+0x3bbc], R10 ;  /* 0x003bbc0a01007387 */ /* 0x000fe20000100800 */
[----:B-1----:R-:W-:-:S03]  /*a2070*/  IMAD.MOV.U32 R4, RZ, RZ, R14 ;  /* 0x000000ffff047224 */ /* 0x002fc600078e000e */
[----:B------:R-:W3:Y:S01]  /*a2080*/  LDL.LU R14, [R1+0x3cf8] ;  /* 0x003cf800010e7983 */ /* 0x000ee20000300800 */
[----:B------:R-:W-:Y:S01]  /*a2090*/  MOV R5, R16 ;  /* 0x0000001000057202 */ /* 0x000fe20000000f00 */
[----:B------:R1:W-:Y:S02]  /*a20a0*/  STL [R1+0x3bb8], R15 ;  /* 0x003bb80f01007387 */ /* 0x0003e40000100800 */
[----:B------:R-:W3:Y:S02]  /*a20b0*/  LDL.LU R16, [R1+0x3d38] ;  /* 0x003d380001107983 */ /* 0x000ee40000300800 */
[----:B------:R1:W-:Y:S02]  /*a20c0*/  LDGSTS.E [R0+0x1100], [R4.64], P0 ;  /* 0x0110000004007fae */ /* 0x0003e40008121844 */
[----:B-1----:R-:W-:Y:S02]  /*a20d0*/  IMAD.MOV.U32 R4, RZ, RZ, R10 ;  /* 0x000000ffff047224 */ /* 0x002fe400078e000a */
[----:B------:R-:W-:-:S02]  /*a20e0*/  IMAD.MOV.U32 R5, RZ, RZ, R15 ;  /* 0x000000ffff057224 */ /* 0x000fc400078e000f */
[----:B------:R-:W3:Y:S01]  /*a20f0*/  LDL.LU R15, [R1+0x3d7c] ;  /* 0x003d7c00010f7983 */ /* 0x000ee20000300800 */
[----:B------:R-:W3:Y:S03]  /*a2100*/  LDL.LU R10, [R1+0x3dbc] ;  /* 0x003dbc00010a7983 */ /* 0x000ee60000300800 */
[----:B------:R1:W-:Y:S01]  /*a2110*/  LDGSTS.E [R0+0x1500], [R4.64], P0 ;  /* 0x0150000004007fae */ /* 0x0003e20008121844 */
[-C--:B-----5:R-:W-:Y:S02]  /*a2120*/  IADD3 R12, P1, R12, R252.reuse, RZ ;  /* 0x000000fc0c0c7210 */ /* 0x0a0fe40007f3e0ff */
[----:B------:R-:W-:-:S03]  /*a2130*/  IADD3 R18, P2, R18, R252, RZ ;  /* 0x000000fc12127210 */ /* 0x000fc60007f5e0ff */
[--C-:B------:R-:W-:Y:S01]  /*a2140*/  IMAD.X R17, R17, 0x1, R3.reuse, P1 ;  /* 0x0000000111117824 */ /* 0x100fe200008e0603 */
[----:B------:R-:W-:Y:S01]  /*a2150*/  STL [R1+0x3bfc], R12 ;  /* 0x003bfc0c01007387 */ /* 0x000fe20000100800 */
[----:B------:R-:W-:Y:S02]  /*a2160*/  IMAD.X R19, R19, 0x1, R3, P2 ;  /* 0x0000000113137824 */ /* 0x000fe400010e0603 */
[----:B-1----:R-:W-:Y:S01]  /*a2170*/  IMAD.MOV.U32 R5, RZ, RZ, R17 ;  /* 0x000000ffff057224 */ /* 0x002fe200078e0011 */
[----:B------:R1:W-:Y:S01]  /*a2180*/  STL [R1+0x3bf8], R17 ;  /* 0x003bf81101007387 */ /* 0x0003e20000100800 */
[----:B------:R-:W-:Y:S02]  /*a2190*/  STL [R1+0x3c3c], R18 ;  /* 0x003c3c1201007387 */ /* 0x000fe40000100800 */
[----:B------:R-:W-:-:S05]  /*a21a0*/  IMAD.MOV.U32 R4, RZ, RZ, R12 ;  /* 0x000000ffff047224 */ /* 0x000fca00078e000c */
[----:B------:R5:W-:Y:S04]  /*a21b0*/  LDGSTS.E [R0+0x1900], [R4.64], P0 ;  /* 0x0190000004007fae */ /* 0x000be80008121844 */
[----:B-1----:R-:W4:Y:S01]  /*a21c0*/  LDL.LU R17, [R1+0x3d78] ;  /* 0x003d780001117983 */ /* 0x002f220000300800 */
[----:B------:R-:W-:Y:S02]  /*a21d0*/  STL [R1+0x3c38], R19 ;  /* 0x003c381301007387 */ /* 0x000fe40000100800 */
[----:B------:R-:W4:Y:S01]  /*a21e0*/  LDL.LU R12, [R1+0x3db8] ;  /* 0x003db800010c7983 */ /* 0x000f220000300800 */
[-C--:B--2---:R-:W-:Y:S02]  /*a21f0*/  IADD3 R6, P1, R6, R252.reuse, RZ ;  /* 0x000000fc06067210 */ /* 0x084fe40007f3e0ff */
[----:B---3--:R-:W-:Y:S01]  /*a2200*/  IADD3 R8, P2, R8, R252, RZ ;  /* 0x000000fc08087210 */ /* 0x008fe20007f5e0ff */
[----:B-----5:R-:W-:-:S02]  /*a2210*/  IMAD.MOV.U32 R4, RZ, RZ, R18 ;  /* 0x000000ffff047224 */ /* 0x020fc400078e0012 */
[----:B------:R-:W-:Y:S01]  /*a2220*/  IMAD.MOV.U32 R5, RZ, RZ, R19 ;  /* 0x000000ffff057224 */ /* 0x000fe200078e0013 */
[----:B------:R-:W-:Y:S04]  /*a2230*/  STL [R1+0x3c7c], R6 ;  /* 0x003c7c0601007387 */ /* 0x000fe80000100800 */
[----:B------:R1:W-:Y:S01]  /*a2240*/  LDGSTS.E [R0+0x1d00], [R4.64], P0 ;  /* 0x01d0000004007fae */ /* 0x0003e20008121844 */
[--C-:B------:R-:W-:Y:S02]  /*a2250*/  IMAD.X R11, R11, 0x1, R3.reuse, P1 ;  /* 0x000000010b0b7824 */ /* 0x100fe400008e0603 */
[----:B------:R-:W-:-:S03]  /*a2260*/  IMAD.X R13, R13, 0x1, R3, P2 ;  /* 0x000000010d0d7824 */ /* 0x000fc600010e0603 */
[----:B------:R2:W-:Y:S01]  /*a2270*/  STL [R1+0x3c78], R11 ;  /* 0x003c780b01007387 */ /* 0x0005e20000100800 */
[----:B------:R-:W-:Y:S02]  /*a2280*/  STL [R1+0x3cbc], R8 ;  /* 0x003cbc0801007387 */ /* 0x000fe40000100800 */
[----:B-1----:R-:W-:Y:S01]  /*a2290*/  IMAD.MOV.U32 R4, RZ, RZ, R6 ;  /* 0x000000ffff047224 */ /* 0x002fe200078e0006 */
[----:B------:R-:W-:Y:S02]  /*a22a0*/  MOV R5, R11 ;  /* 0x0000000b00057202 */ /* 0x000fe40000000f00 */
[----:B--2---:R-:W2:Y:S01]  /*a22b0*/  LDL.LU R11, [R1+0x3dfc] ;  /* 0x003dfc00010b7983 */ /* 0x004ea20000300800 */
[----:B------:R1:W-:Y:S03]  /*a22c0*/  STL [R1+0x3cb8], R13 ;  /* 0x003cb80d01007387 */ /* 0x0003e60000100800 */
[----:B------:R3:W-:Y:S01]  /*a22d0*/  LDGSTS.E [R0+0x2100], [R4.64], P0 ;  /* 0x0210000004007fae */ /* 0x0007e20008121844 */
[----:B------:R-:W5:Y:S02]  /*a22e0*/  LDL.LU R6, [R1+0x3e3c] ;  /* 0x003e3c0001067983 */ /* 0x000f640000300800 */
[----:B---3--:R-:W-:-:S02]  /*a22f0*/  IMAD.MOV.U32 R5, RZ, RZ, R13 ;  /* 0x000000ffff057224 */ /* 0x008fc400078e000d */
[----:B-1----:R-:W3:Y:S01]  /*a2300*/  LDL.LU R13, [R1+0x3df8] ;  /* 0x003df800010d7983 */ /* 0x002ee20000300800 */
[----:B------:R-:W-:Y:S02]  /*a2310*/  IMAD.MOV.U32 R4, RZ, RZ, R8 ;  /* 0x000000ffff047224 */ /* 0x000fe400078e0008 */
[----:B------:R-:W3:Y:S01]  /*a2320*/  LDL.LU R8, [R1+0x3e38] ;  /* 0x003e380001087983 */ /* 0x000ee20000300800 */
[-C--:B------:R-:W-:Y:S02]  /*a2330*/  IADD3 R7, P1, R7, R252.reuse, RZ ;  /* 0x000000fc07077210 */ /* 0x080fe40007f3e0ff */
[----:B------:R-:W-:Y:S01]  /*a2340*/  IADD3 R9, P2, R9, R252, RZ ;  /* 0x000000fc09097210 */ /* 0x000fe20007f5e0ff */
[----:B------:R1:W-:Y:S02]  /*a2350*/  LDGSTS.E [R0+0x2500], [R4.64], P0 ;  /* 0x0250000004007fae */ /* 0x0003e40008121844 */
[--C-:B------:R-:W-:Y:S02]  /*a2360*/  IMAD.X R14, R14, 0x1, R3.reuse, P1 ;  /* 0x000000010e0e7824 */ /* 0x100fe400008e0603 */
        /* <DEDUP_REMOVED lines=9> */
[----:B------:R1:W-:Y:S01]  /*a2400*/  LDGSTS.E [R0+0x2900], [R4.64], P0 ;  /* 0x0290000004007fae */ /* 0x0003e20008121844 */
[----:B------:R-:W-:Y:S01]  /*a2410*/  IADD3 R15, P1, R15, R252, RZ ;  /* 0x000000fc0f0f7210 */ /* 0x000fe20007f3e0ff */
[----:B-1----:R-:W-:-:S02]  /*a2420*/  IMAD.MOV.U32 R4, RZ, RZ, R9 ;  /* 0x000000ffff047224 */ /* 0x002fc400078e0009 */
[----:B------:R-:W3:Y:S01]  /*a2430*/  LDL.LU R9, [R1+0x3e78] ;  /* 0x003e780001097983 */ /* 0x000ee20000300800 */
[----:B------:R-:W-:Y:S02]  /*a2440*/  IMAD.MOV.U32 R5, RZ, RZ, R16 ;  /* 0x000000ffff057224 */ /* 0x000fe400078e0010 */
[----:B------:R-:W3:Y:S01]  /*a2450*/  LDL.LU R16, [R1+0x3eb8] ;  /* 0x003eb80001107983 */ /* 0x000ee20000300800 */
[----:B------:R-:W-:Y:S01]  /*a2460*/  IADD3 R10, P2, R10, R252, RZ ;  /* 0x000000fc0a0a7210 */ /* 0x000fe20007f5e0ff */
[----:B------:R1:W-:Y:S04]  /*a2470*/  STL [R1+0x3d7c], R15 ;  /* 0x003d7c0f01007387 */ /* 0x0003e80000100800 */
[----:B------:R1:W-:Y:S02]  /*a2480*/  LDGSTS.E [R0+0x2d00], [R4.64], P0 ;  /* 0x02d0000004007fae */ /* 0x0003e40008121844 */
[----:B-1----:R-:W-:-:S02]  /*a2490*/  IMAD.MOV.U32 R4, RZ, RZ, R15 ;  /* 0x000000ffff047224 */ /* 0x002fc400078e000f */
[--C-:B----4-:R-:W-:Y:S02]  /*a24a0*/  IMAD.X R17, R17, 0x1, R3.reuse, P1 ;  /* 0x0000000111117824 */ /* 0x110fe400008e0603 */
[----:B------:R-:W-:-:S03]  /*a24b0*/  IMAD.X R12, R12, 0x1, R3, P2 ;  /* 0x000000010c0c7824 */ /* 0x000fc600010e0603 */
[----:B------:R1:W-:Y:S01]  /*a24c0*/  STL [R1+0x3d78], R17 ;  /* 0x003d781101007387 */ /* 0x0003e20000100800 */
[----:B------:R-:W-:Y:S02]  /*a24d0*/  STL [R1+0x3dbc], R10 ;  /* 0x003dbc0a01007387 */ /* 0x000fe40000100800 */
[----:B------:R-:W4:Y:S02]  /*a24e0*/  LDL.LU R15, [R1+0x3efc] ;  /* 0x003efc00010f7983 */ /* 0x000f240000300800 */
[----:B------:R1:W-:Y:S01]  /*a24f0*/  STL [R1+0x3db8], R12 ;  /* 0x003db80c01007387 */ /* 0x0003e20000100800 */
[----:B------:R-:W-:Y:S01]  /*a2500*/  MOV R5, R17 ;  /* 0x0000001100057202 */ /* 0x000fe20000000f00 */
[----:B------:R-:W4:Y:S04]  /*a2510*/  LDL.LU R18, [R1+0x3f3c] ;  /* 0x003f3c0001127983 */ /* 0x000f280000300800 */
[----:B------:R2:W-:Y:S04]  /*a2520*/  LDGSTS.E [R0+0x3100], [R4.64], P0 ;  /* 0x0310000004007fae */ /* 0x0005e80008121844 */
[----:B-1----:R-:W4:Y:S01]  /*a2530*/  LDL.LU R17, [R1+0x3ef8] ;  /* 0x003ef80001117983 */ /* 0x002f220000300800 */
[----:B------:R-:W4:Y:S02]  /*a2540*/  LDL.LU R19, [R1+0x3f38] ;  /* 0x003f380001137983 */ /* 0x000f240000300800 */
[----:B--2---:R-:W-:-:S02]  /*a2550*/  IMAD.MOV.U32 R4, RZ, RZ, R10 ;  /* 0x000000ffff047224 */ /* 0x004fc400078e000a */
[----:B------:R-:W-:Y:S02]  /*a2560*/  IMAD.MOV.U32 R5, RZ, RZ, R12 ;  /* 0x000000ffff057224 */ /* 0x000fe400078e000c */
[----:B------:R-:W2:Y:S01]  /*a2570*/  LDL.LU R12, [R1+0x3f7c] ;  /* 0x003f7c00010c7983 */ /* 0x000ea20000300800 */
[----:B------:R-:W2:Y:S03]  /*a2580*/  LDL.LU R10, [R1+0x3fbc] ;  /* 0x003fbc00010a7983 */ /* 0x000ea60000300800 */
[----:B------:R1:W-:Y:S01]  /*a2590*/  LDGSTS.E [R0+0x3500], [R4.64], P0 ;  /* 0x0350000004007fae */ /* 0x0003e20008121844 */
[-C--:B------:R-:W-:Y:S02]  /*a25a0*/  IADD3 R11, P1, R11, R252.reuse, RZ ;  /* 0x000000fc0b0b7210 */ /* 0x080fe40007f3e0ff */
[----:B-----5:R-:W-:-:S03]  /*a25b0*/  IADD3 R6, P2, R6, R252, RZ ;  /* 0x000000fc06067210 */ /* 0x020fc60007f5e0ff */
[----:B------:R-:W-:Y:S01]  /*a25c0*/  STL [R1+0x3dfc], R11 ;  /* 0x003dfc0b01007387 */ /* 0x000fe20000100800 */
[--C-:B---3--:R-:W-:Y:S02]  /*a25d0*/  IMAD.X R13, R13, 0x1, R3.reuse, P1 ;  /* 0x000000010d0d7824 */ /* 0x108fe400008e0603 */
[----:B------:R-:W-:Y:S02]  /*a25e0*/  IMAD.X R8, R8, 0x1, R3, P2 ;  /* 0x0000000108087824 */ /* 0x000fe400010e0603 */
[----:B-1----:R-:W-:Y:S01]  /*a25f0*/  IMAD.MOV.U32 R5, RZ, RZ, R13 ;  /* 0x000000ffff057224 */ /* 0x002fe200078e000d */
[----:B------:R1:W-:Y:S01]  /*a2600*/  STL [R1+0x3df8], R13 ;  /* 0x003df80d01007387 */ /* 0x0003e20000100800 */
[----:B------:R3:W-:Y:S02]  /*a2610*/  STL [R1+0x3e3c], R6 ;  /* 0x003e3c0601007387 */ /* 0x0007e40000100800 */
[----:B------:R-:W-:-:S05]  /*a2620*/  IMAD.MOV.U32 R4, RZ, RZ, R11 ;  /* 0x000000ffff047224 */ /* 0x000fca00078e000b */
[----:B------:R5:W-:Y:S04]  /*a2630*/  LDGSTS.E [R0+0x3900], [R4.64], P0 ;  /* 0x0390000004007fae */ /* 0x000be80008121844 */
[----:B-1----:R-:W2:Y:S01]  /*a2640*/  LDL.LU R13, [R1+0x3f78] ;  /* 0x003f7800010d7983 */ /* 0x002ea20000300800 */
[----:B------:R1:W-:Y:S02]  /*a2650*/  STL [R1+0x3e38], R8 ;  /* 0x003e380801007387 */ /* 0x0003e40000100800 */
[----:B------:R-:W2:Y:S01]  /*a2660*/  LDL.LU R11, [R1+0x3fb8] ;  /* 0x003fb800010b7983 */ /* 0x000ea20000300800 */
[-C--:B------:R-:W-:Y:S02]  /*a2670*/  IADD3 R7, P1, R7, R252.reuse, RZ ;  /* 0x000000fc07077210 */ /* 0x080fe40007f3e0ff */
[----:B------:R-:W-:Y:S01]  /*a2680*/  IADD3 R14, P2, R14, R252, RZ ;  /* 0x000000fc0e0e7210 */ /* 0x000fe20007f5e0ff */
[----:B-----5:R-:W-:-:S02]  /*a2690*/  IMAD.MOV.U32 R4, RZ, RZ, R6 ;  /* 0x000000ffff047224 */ /* 0x020fc400078e0006 */
[----:B------:R-:W-:Y:S01]  /*a26a0*/  IMAD.MOV.U32 R5, RZ, RZ, R8 ;  /* 0x000000ffff057224 */ /* 0x000fe200078e0008 */
[----:B---3--:R-:W3:Y:S01]  /*a26b0*/  LDL.LU R6, [R1+0x3ffc] ;  /* 0x003ffc0001067983 */ /* 0x008ee20000300800 */
[----:B-1----:R-:W5:Y:S02]  /*a26c0*/  LDL.LU R8, [R1+0x403c] ;  /* 0x00403c0001087983 */ /* 0x002f640000300800 */
[----:B------:R1:W-:Y:S01]  /*a26d0*/  STL [R1+0x3e7c], R7 ;  /* 0x003e7c0701007387 */ /* 0x0003e20000100800 */
[----:B------:R1:W-:Y:S01]  /*a26e0*/  LDGSTS.E [R0+0x3d00], [R4.64], P0 ;  /* 0x03d0000004007fae */ /* 0x0003e20008121844 */
[--C-:B------:R-:W-:Y:S02]  /*a26f0*/  IMAD.X R9, R9, 0x1, R3.reuse, P1 ;  /* 0x0000000109097824 */ /* 0x100fe400008e0603 */
[----:B------:R-:W-:Y:S02]  /*a2700*/  IMAD.X R16, R16, 0x1, R3, P2 ;  /* 0x0000000110107824 */ /* 0x000fe400010e0603 */
[----:B-1----:R-:W-:Y:S01]  /*a2710*/  IMAD.MOV.U32 R4, RZ, RZ, R7 ;  /* 0x000000ffff047224 */ /* 0x002fe200078e0007 */
[----:B------:R1:W-:Y:S01]  /*a2720*/  STL [R1+0x3e78], R9 ;  /* 0x003e780901007387 */ /* 0x0003e20000100800 */
[----:B------:R1:W-:Y:S02]  /*a2730*/  STL [R1+0x3ebc], R14 ;  /* 0x003ebc0e01007387 */ /* 0x0003e40000100800 */
[----:B------:R-:W5:Y:S01]  /*a2740*/  LDL.LU R7, [R1+0x3ff8] ;  /* 0x003ff80001077983 */ /* 0x000f620000300800 */
[----:B------:R-:W-:Y:S01]  /*a2750*/  MOV R5, R9 ;  /* 0x0000000900057202 */ /* 0x000fe20000000f00 */
[----:B------:R1:W-:Y:S04]  /*a2760*/  STL [R1+0x3eb8], R16 ;  /* 0x003eb81001007387 */ /* 0x0003e80000100800 */
[----:B------:R1:W-:Y:S04]  /*a2770*/  LDGSTS.E [R0+0x4100], [R4.64], P0 ;  /* 0x0410000004007fae */ /* 0x0003e80008121844 */
[----:B-1----:R-:W5:Y:S01]  /*a2780*/  LDL.LU R9, [R1+0x4038] ;  /* 0x0040380001097983 */ /* 0x002f620000300800 */
[----:B------:R-:W-:-:S02]  /*a2790*/  IMAD.MOV.U32 R4, RZ, RZ, R14 ;  /* 0x000000ffff047224 */ /* 0x000fc400078e000e */
[----:B------:R-:W-:Y:S01]  /*a27a0*/  IMAD.MOV.U32 R5, RZ, RZ, R16 ;  /* 0x000000ffff057224 */ /* 0x000fe200078e0010 */
[----:B------:R-:W5:Y:S01]  /*a27b0*/  LDL.LU R14, [R1+0x407c] ;  /* 0x00407c00010e7983 */ /* 0x000f620000300800 */
[----:B------:R-:W5:Y:S03]  /*a27c0*/  LDL.LU R16, [R1+0x40bc] ;  /* 0x0040bc0001107983 */ /* 0x000f660000300800 */
[----:B------:R1:W-:Y:S01]  /*a27d0*/  LDGSTS.E [R0+0x4500], [R4.64], P0 ;  /* 0x0450000004007fae */ /* 0x0003e20008121844 */
[-C--:B----4-:R-:W-:Y:S02]  /*a27e0*/  IADD3 R15, P1, R15, R252.reuse, RZ ;  /* 0x000000fc0f0f7210 */ /* 0x090fe40007f3e0ff */
[----:B------:R-:W-:-:S03]  /*a27f0*/  IADD3 R18, P2, R18, R252, RZ ;  /* 0x000000fc12127210 */ /* 0x000fc60007f5e0ff */
[----:B------:R-:W-:Y:S01]  /*a2800*/  IMAD.X R17, R17, 0x1, R3, P1 ;  /* 0x0000000111117824 */ /* 0x000fe200008e0603 */
[----:B------:R4:W-:Y:S01]  /*a2810*/  STL [R1+0x3efc], R15 ;  /* 0x003efc0f01007387 */ /* 0x0009e20000100800 */
[----:B-1----:R-:W-:-:S03]  /*a2820*/  IMAD.MOV.U32 R4, RZ, RZ, R15 ;  /* 0x000000ffff047224 */ /* 0x002fc600078e000f */
[----:B------:R1:W-:Y:S01]  /*a2830*/  STL [R1+0x3ef8], R17 ;  /* 0x003ef81101007387 */ /* 0x0003e20000100800 */
[----:B------:R-:W-:Y:S02]  /*a2840*/  STL [R1+0x3f3c], R18 ;  /* 0x003f3c1201007387 */ /* 0x000fe40000100800 */
[----:B------:R-:W-:Y:S01]  /*a2850*/  IMAD.X R19, R19, 0x1, R3, P2 ;  /* 0x0000000113137824 */ /* 0x000fe200010e0603 */
[----:B----4-:R-:W4:Y:S01]  /*a2860*/  LDL.LU R15, [R1+0x4078] ;  /* 0x00407800010f7983 */ /* 0x010f220000300800 */
[----:B------:R-:W-:-:S03]  /*a2870*/  IMAD.MOV.U32 R5, RZ, RZ, R17 ;  /* 0x000000ffff057224 */ /* 0x000fc600078e0011 */
[----:B------:R-:W-:Y:S01]  /*a2880*/  STL [R1+0x3f38], R19 ;  /* 0x003f381301007387 */ /* 0x000fe20000100800 */
[----:B-1----:R-:W4:Y:S01]  /*a2890*/  LDL.LU R17, [R1+0x40b8] ;  /* 0x0040b80001117983 */ /* 0x002f220000300800 */
[-C--:B--2---:R-:W-:Y:S02]  /*a28a0*/  IADD3 R12, P1, R12, R252.reuse, RZ ;  /* 0x000000fc0c0c7210 */ /* 0x084fe40007f3e0ff */
[----:B------:R-:W-:Y:S01]  /*a28b0*/  IADD3 R10, P2, R10, R252, RZ ;  /* 0x000000fc0a0a7210 */ /* 0x000fe20007f5e0ff */
[----:B------:R1:W-:Y:S04]  /*a28c0*/  LDGSTS.E [R0+0x4900], [R4.64], P0 ;  /* 0x0490000004007fae */ /* 0x0003e80008121844 */
[----:B------:R-:W-:Y:S01]  /*a28d0*/  STL [R1+0x3f7c], R12 ;  /* 0x003f7c0c01007387 */ /* 0x000fe20000100800 */
[----:B------:R-:W-:-:S02]  /*a28e0*/  IMAD.X R13, R13, 0x1, R3, P1 ;  /* 0x000000010d0d7824 */ /* 0x000fc400008e0603 */
        /* <DEDUP_REMOVED lines=12> */
[----:B-----5:R-:W-:-:S03]  /*a29b0*/  IADD3 R8, P2, R8, R252, RZ ;  /* 0x000000fc08087210 */ /* 0x020fc60007f5e0ff */
[----:B------:R-:W-:Y:S01]  /*a29c0*/  STL [R1+0x3ffc], R6 ;  /* 0x003ffc0601007387 */ /* 0x000fe20000100800 */
[----:B-1----:R-:W-:Y:S01]  /*a29d0*/  IMAD.MOV.U32 R4, RZ, RZ, R12 ;  /* 0x000000ffff047224 */ /* 0x002fe200078e000c */
[----:B------:R-:W-:Y:S01]  /*a29e0*/  MOV R5, R13 ;  /* 0x0000000d00057202 */ /* 0x000fe20000000f00 */
[----:B------:R-:W-:-:S04]  /*a29f0*/  IMAD.X R7, R7, 0x1, R3, P1 ;  /* 0x0000000107077824 */ /* 0x000fc800008e0603 */
        /* <DEDUP_REMOVED lines=9> */
[----:B---3--:R-:W3:Y:S04]  /*a2a90*/  LDL.LU.64 R6, [R1+0x3650] ;  /* 0x0036500001067983 */ /* 0x008ee80000300a00 */
[----:B------:R1:W-:Y:S01]  /*a2aa0*/  LDGSTS.E [R0+0x5900], [R4.64], P0 ;  /* 0x0590000004007fae */ /* 0x0003e20008121844 */
[----:B------:R5:W-:Y:S01]  /*a2ab0*/  STL [R1+0x4038], R9 ;  /* 0x0040380901007387 */ /* 0x000be20000100800 */
[----:B------:R-:W-:Y:S01]  /*a2ac0*/  IADD3 R14, P1, R14, R252, RZ ;  /* 0x000000fc0e0e7210 */ /* 0x000fe20007f3e0ff */
[----:B-1----:R-:W-:-:S02]  /*a2ad0*/  IMAD.MOV.U32 R4, RZ, RZ, R8 ;  /* 0x000000ffff047224 */ /* 0x002fc400078e0008 */
[----:B------:R-:W-:Y:S02]  /*a2ae0*/  IMAD.MOV.U32 R5, RZ, RZ, R9 ;  /* 0x000000ffff057224 */ /* 0x000fe400078e0009 */
[----:B-----5:R-:W3:Y:S01]  /*a2af0*/  LDL.LU.64 R8, [R1+0x3610] ;  /* 0x0036100001087983 */ /* 0x020ee20000300a00 */
[----:B------:R-:W3:Y:S01]  /*a2b00*/  LDL.LU.64 R10, [R1+0x35d0] ;  /* 0x0035d000010a7983 */ /* 0x000ee20000300a00 */
[----:B------:R-:W-:Y:S01]  /*a2b10*/  IADD3 R16, P2, R16, R252, RZ ;  /* 0x000000fc10107210 */ /* 0x000fe20007f5e0ff */
[----:B------:R-:W3:Y:S01]  /*a2b20*/  LDL.LU.64 R12, [R1+0x3590] ;  /* 0x00359000010c7983 */ /* 0x000ee20000300a00 */
[----:B------:R-:W-:Y:S04]  /*a2b30*/  STL [R1+0x407c], R14 ;  /* 0x00407c0e01007387 */ /* 0x000fe80000100800 */
[----:B------:R1:W-:Y:S02]  /*a2b40*/  LDGSTS.E [R0+0x5d00], [R4.64], P0 ;  /* 0x05d0000004007fae */ /* 0x0003e40008121844 */
[----:B-1----:R-:W-:-:S02]  /*a2b50*/  IMAD.MOV.U32 R4, RZ, RZ, R14 ;  /* 0x000000ffff047224 */ /* 0x002fc400078e000e */
[----:B----4-:R-:W-:-:S05]  /*a2b60*/  IMAD.X R15, R15, 0x1, R3, P1 ;  /* 0x000000010f0f7824 */ /* 0x010fca00008e0603 */
[----:B------:R1:W-:Y:S01]  /*a2b70*/  STL [R1+0x4078], R15 ;  /* 0x0040780f01007387 */ /* 0x0003e20000100800 */
[----:B------:R-:W-:Y:S01]  /*a2b80*/  MOV R5, R15 ;  /* 0x0000000f00057202 */ /* 0x000fe20000000f00 */
[----:B------:R-:W-:Y:S02]  /*a2b90*/  STL [R1+0x40bc], R16 ;  /* 0x0040bc1001007387 */ /* 0x000fe40000100800 */
[----:B------:R-:W-:Y:S02]  /*a2ba0*/  IMAD.X R17, R17, 0x1, R3, P2 ;  /* 0x0000000111117824 */ /* 0x000fe400010e0603 */
[----:B------:R4:W-:Y:S04]  /*a2bb0*/  LDGSTS.E [R0+0x6100], [R4.64], P0 ;  /* 0x0610000004007fae */ /* 0x0009e80008121844 */
[----:B-1----:R-:W5:Y:S01]  /*a2bc0*/  LDL.LU.64 R14, [R1+0x3550] ;  /* 0x00355000010e7983 */ /* 0x002f620000300a00 */
[----:B------:R1:W-:Y:S02]  /*a2bd0*/  STL [R1+0x40b8], R17 ;  /* 0x0040b81101007387 */ /* 0x0003e40000100800 */
[----:B----4-:R-:W-:-:S02]  /*a2be0*/  IMAD.MOV.U32 R4, RZ, RZ, R16 ;  /* 0x000000ffff047224 */ /* 0x010fc400078e0010 */
        /* <DEDUP_REMOVED lines=11> */
[----:B------:R-:W-:Y:S02]  /*a2ca0*/  IMAD.X R27, R27, 0x1, R3, P2 ;  /* 0x000000011b1b7824 */ /* 0x000fe400010e0603 */
[----:B------:R-:W-:Y:S01]  /*a2cb0*/  IMAD.MOV.U32 R5, RZ, RZ, R25 ;  /* 0x000000ffff057224 */ /* 0x000fe200078e0019 */
[----:B------:R1:W-:Y:S01]  /*a2cc0*/  STL [R1+0x40f8], R25 ;  /* 0x0040f81901007387 */ /* 0x0003e20000100800 */
[----:B------:R-:W-:Y:S03]  /*a2cd0*/  STL [R1+0x413c], R26 ;  /* 0x00413c1a01007387 */ /* 0x000fe60000100800 */
[----:B------:R2:W-:Y:S04]  /*a2ce0*/  LDGSTS.E [R0+0x6900], [R4.64], P0 ;  /* 0x0690000004007fae */ /* 0x0005e80008121844 */
[----:B-1----:R-:W4:Y:S01]  /*a2cf0*/  LDL.LU.64 R24, [R1+0x3410] ;  /* 0x0034100001187983 */ /* 0x002f220000300a00 */
        /* <DEDUP_REMOVED lines=32> */
[----:B------:R-:W-:-:S05]  /*a2f00*/  IADD3 R7, P1, R8, R252, RZ ;  /* 0x000000fc08077210 */ /* 0x000fca0007f3e0ff */
[----:B------:R-:W-:Y:S01]  /*a2f10*/  IMAD.X R6, R9, 0x1, R3, P1 ;  /* 0x0000000109067824 */ /* 0x000fe200008e0603 */
[----:B------:R-:W-:-:S05]  /*a2f20*/  IADD3 R9, P1, R10, R252, RZ ;  /* 0x000000fc0a097210 */ /* 0x000fca0007f3e0ff */
[----:B------:R-:W-:Y:S01]  /*a2f30*/  IMAD.X R8, R11, 0x1, R3, P1 ;  /* 0x000000010b087824 */ /* 0x000fe200008e0603 */
[----:B------:R-:W-:-:S04]  /*a2f40*/  IADD3 R11, P1, R12, R252, RZ ;  /* 0x000000fc0c0b7210 */ /* 0x000fc80007f3e0ff */
[----:B------:R-:W-:Y:S02]  /*a2f50*/  IADD3.X R10, R13, R3, RZ, P1, !PT ;  /* 0x000000030d0a7210 */ /* 0x000fe40000ffe4ff */
        /* <DEDUP_REMOVED lines=12> */
[----:B-----5:R-:W-:Y:S01]  /*a3020*/  IADD3 R13, P1, R14, R252, RZ ;  /* 0x000000fc0e0d7210 */ /* 0x020fe20007f3e0ff */
[----:B------:R1:W-:Y:S04]  /*a3030*/  LDGSTS.E [R0+0x7100], [R4.64], P0 ;  /* 0x0710000004007fae */ /* 0x0003e80008121844 */
[----:B------:R1:W-:Y:S01]  /*a3040*/  STL.64 [R1+0x3650], R4 ;  /* 0x0036500401007387 */ /* 0x0003e20000100a00 */
[----:B------:R-:W-:-:S03]  /*a3050*/  IMAD.X R12, R15, 0x1, R3, P1 ;  /* 0x000000010f0c7824 */ /* 0x000fc600008e0603 */
[----:B------:R3:W-:Y:S04]  /*a3060*/  LDGSTS.E [R0+0x7500], [R6.64], P0 ;  /* 0x0750000006007fae */ /* 0x0007e80008121844 */
[----:B------:R3:W-:Y:S01]  /*a3070*/  STL.64 [R1+0x3610], R6 ;  /* 0x0036100601007387 */ /* 0x0007e20000100a00 */
[----:B----4-:R-:W-:Y:S02]  /*a3080*/  IADD3 R15, P1, R16, R252, RZ ;  /* 0x000000fc100f7210 */ /* 0x010fe40007f3e0ff */
[----:B------:R-:W-:Y:S01]  /*a3090*/  LOP3.LUT R13, R13, R12, RZ, 0x3c, !PT ;  /* 0x0000000c0d0d7212 */ /* 0x000fe200078e3cff */
[----:B------:R4:W-:Y:S04]  /*a30a0*/  LDGSTS.E [R0+0x7900], [R8.64], P0 ;  /* 0x0790000008007fae */ /* 0x0009e80008121844 */
[----:B------:R4:W-:Y:S01]  /*a30b0*/  STL.64 [R1+0x35d0], R8 ;  /* 0x0035d00801007387 */ /* 0x0009e20000100a00 */
[----:B------:R-:W-:Y:S01]  /*a30c0*/  IMAD.X R14, R17, 0x1, R3, P1 ;  /* 0x00000001110e7824 */ /* 0x000fe200008e0603 */
[----:B------:R-:W-:-:S02]  /*a30d0*/  IADD3 R17, P1, R18, R252, RZ ;  /* 0x000000fc12117210 */ /* 0x000fc40007f3e0ff */
[----:B------:R-:W-:Y:S01]  /*a30e0*/  LOP3.LUT R12, R13, R12, RZ, 0x3c, !PT ;  /* 0x0000000c0d0c7212 */ /* 0x000fe200078e3cff */
[----:B------:R5:W-:Y:S02]  /*a30f0*/  LDGSTS.E [R0+0x7d00], [R10.64], P0 ;  /* 0x07d000000a007fae */ /* 0x000be40008121844 */
[----:B------:R-:W-:Y:S01]  /*a3100*/  IMAD.X R16, R19, 0x1, R3, P1 ;  /* 0x0000000113107824 */ /* 0x000fe200008e0603 */
[----:B------:R-:W-:-:S05]  /*a3110*/  IADD3 R19, P1, R20, R252, RZ ;  /* 0x000000fc14137210 */ /* 0x000fca0007f3e0ff */
[----:B------:R-:W-:Y:S01]  /*a3120*/  IMAD.X R18, R21, 0x1, R3, P1 ;  /* 0x0000000115127824 */ /* 0x000fe200008e0603 */
[----:B------:R-:W-:-:S05]  /*a3130*/  IADD3 R21, P1, R22, R252, RZ ;  /* 0x000000fc16157210 */ /* 0x000fca0007f3e0ff */
[----:B------:R-:W-:Y:S01]  /*a3140*/  IMAD.X R20, R23, 0x1, R3, P1 ;  /* 0x0000000117147824 */ /* 0x000fe200008e0603 */
[----:B------:R-:W-:-:S05]  /*a3150*/  IADD3 R23, P1, R24, R252, RZ ;  /* 0x000000fc18177210 */ /* 0x000fca0007f3e0ff */
        /* <DEDUP_REMOVED lines=40> */
[--C-:B------:R-:W-:Y:S01]  /*a33e0*/  IMAD.X R62, R65, 0x1, R3.reuse, P1 ;  /* 0x00000001413e7824 */ /* 0x100fe200008e0603 */
[----:B------:R-:W-:Y:S02]  /*a33f0*/  IADD3 R65, P1, R66, R252, RZ ;  /* 0x000000fc42417210 */ /* 0x000fe40007f3e0ff */
[----:B------:R-:W-:Y:S02]  /*a3400*/  LOP3.LUT R15, R15, R14, RZ, 0x3c, !PT ;  /* 0x0000000e0f0f7212 */ /* 0x000fe400078e3cff */
[----:B------:R-:W-:Y:S01]  /*a3410*/  LOP3.LUT R17, R17, R16, RZ, 0x3c, !PT ;  /* 0x0000001011117212 */ /* 0x000fe200078e3cff */
[----:B------:R-:W-:Y:S01]  /*a3420*/  IMAD.X R64, R67, 0x1, R3, P1 ;  /* 0x0000000143407824 */ /* 0x000fe200008e0603 */
[----:B------:R-:W-:Y:S02]  /*a3430*/  IADD3 R67, P1, R68, R252, RZ ;  /* 0x000000fc44437210 */ /* 0x000fe40007f3e0ff */
[----:B------:R-:W-:Y:S02]  /*a3440*/  LOP3.LUT R19, R19, R18, RZ, 0x3c, !PT ;  /* 0x0000001213137212 */ /* 0x000fe400078e3cff */
[----:B------:R-:W-:-:S02]  /*a3450*/  LOP3.LUT R21, R21, R20, RZ, 0x3c, !PT ;  /* 0x0000001415157212 */ /* 0x000fc400078e3cff */
[----:B------:R-:W-:Y:S02]  /*a3460*/  LOP3.LUT R14, R15, R14, RZ, 0x3c, !PT ;  /* 0x0000000e0f0e7212 */ /* 0x000fe400078e3cff */
[----:B------:R-:W-:Y:S01]  /*a3470*/  LOP3.LUT R23, R23, R22, RZ, 0x3c, !PT ;  /* 0x0000001617177212 */ /* 0x000fe200078e3cff */
[----:B------:R-:W-:Y:S01]  /*a3480*/  IMAD.X R66, R69, 0x1, R3, P1 ;  /* 0x0000000145427824 */ /* 0x000fe200008e0603 */
[----:B------:R-:W-:Y:S02]  /*a3490*/  LOP3.LUT R16, R17, R16, RZ, 0x3c, !PT ;  /* 0x0000001011107212 */ /* 0x000fe400078e3cff */
[----:B------:R-:W-:Y:S02]  /*a34a0*/  LOP3.LUT R25, R25, R24, RZ, 0x3c, !PT ;  /* 0x0000001819197212 */ /* 0x000fe400078e3cff */
[----:B------:R-:W-:Y:S02]  /*a34b0*/  IADD3 R69, P1, R70, R252, RZ ;  /* 0x000000fc46457210 */ /* 0x000fe40007f3e0ff */
        /* <DEDUP_REMOVED lines=13> */
[----:B------:R-:W-:Y:S01]  /*a3590*/  LOP3.LUT R35, R35, R34, RZ, 0x3c, !PT ;  /* 0x0000002223237212 */ /* 0x000fe200078e3cff */
[----:B------:R-:W-:Y:S01]  /*a35a0*/  IMAD.X R68, R71, 0x1, R3, P1 ;  /* 0x0000000147447824 */ /* 0x000fe200008e0603 */
[----:B------:R5:W-:Y:S01]  /*a35b0*/  STL.64 [R1+0x3590], R10 ;  /* 0x0035900a01007387 */ /* 0x000be20000100a00 */
[----:B------:R-:W-:Y:S02]  /*a35c0*/  LOP3.LUT R21, R21, R20, RZ, 0x3c, !PT ;  /* 0x0000001415157212 */ /* 0x000fe400078e3cff */
[----:B------:R-:W-:Y:S02]  /*a35d0*/  LOP3.LUT R28, R29, R28, RZ, 0x3c, !PT ;  /* 0x0000001c1d1c7212 */ /* 0x000fe400078e3cff */
[----:B------:R-:W-:Y:S02]  /*a35e0*/  LOP3.LUT R37, R37, R36, RZ, 0x3c, !PT ;  /* 0x0000002425257212 */ /* 0x000fe400078e3cff */
[----:B------:R-:W-:Y:S01]  /*a35f0*/  IADD3 R71, P1, R72, R252, RZ ;  /* 0x000000fc48477210 */ /* 0x000fe20007f3e0ff */
        /* <DEDUP_REMOVED lines=20> */
[----:B------:R-:W-:Y:S01]  /*a3740*/  IMAD.X R70, R73, 0x1, R3, P1 ;  /* 0x0000000149467824 */ /* 0x000fe200008e0603 */
[----:B------:R-:W-:Y:S01]  /*a3750*/  STL.64 [R1+0x3410], R22 ;  /* 0x0034101601007387 */ /* 0x000fe20000100a00 */
[----:B------:R-:W-:Y:S02]  /*a3760*/  LOP3.LUT R33, R33, R32, RZ, 0x3c, !PT ;  /* 0x0000002021217212 */ /* 0x000fe400078e3cff */
[----:B------:R-:W-:Y:S02]  /*a3770*/  LOP3.LUT R40, R41, R40, RZ, 0x3c, !PT ;  /* 0x0000002829287212 */ /* 0x000fe400078e3cff */
[----:B------:R-:W-:Y:S02]  /*a3780*/  LOP3.LUT R49, R49, R48, RZ, 0x3c, !PT ;  /* 0x0000003031317212 */ /* 0x000fe400078e3cff */
[----:B------:R-:W-:Y:S01]  /*a3790*/  IADD3 R73, P1, R74, R252, RZ ;  /* 0x000000fc4a497210 */ /* 0x000fe20007f3e0ff */
        /* <DEDUP_REMOVED lines=44> */
[----:B------:R-:W-:Y:S02]  /*a3a60*/  LOP3.LUT R73, R73, R72, RZ, 0x3c, !PT ;  /* 0x0000004849497212 */ /* 0x000fe400078e3cff */
[----:B------:R-:W-:Y:S01]  /*a3a70*/  IADD3 R75, P1, R82, R252, RZ ;  /* 0x000000fc524b7210 */ /* 0x000fe20007f3e0ff */
[----:B------:R-:W-:Y:S01]  /*a3a80*/  STL.64 [R1+0x3148], R46 ;  /* 0x0031482e01007387 */ /* 0x000fe20000100a00 */
[----:B------:R-:W-:Y:S02]  /*a3a90*/  LOP3.LUT R59, R59, R58, RZ, 0x3c, !PT ;  /* 0x0000003a3b3b7212 */ /* 0x000fe400078e3cff */
        /* <DEDUP_REMOVED lines=14> */
[----:B------:R-:W-:Y:S01]  /*a3b80*/  IMAD.X R74, R83, 0x1, R3, P1 ;  /* 0x00000001534a7824 */ /* 0x000fe200008e0603 */
        /* <DEDUP_REMOVED lines=14> */
[----:B------:R-:W-:Y:S02]  /*a3c70*/  STL.64 [R1+0x2d68], R54 ;  /* 0x002d683601007387 */ /* 0x000fe40000100a00 */
[----:B------:R-:W-:Y:S01]  /*a3c80*/  STL.64 [R1+0x30e0], R82 ;  /* 0x0030e05201007387 */ /* 0x000fe20000100a00 */
[----:B-1----:R-:W2:Y:S01]  /*a3c90*/  LDL.LU R4, [R1+0x3a84] ;  /* 0x003a840001047983 */ /* 0x002ea20000300800 */
[----:B---3--:R-:W3:Y:S02]  /*a3ca0*/  LDL.LU R6, [R1+0x3ac4] ;  /* 0x003ac40001067983 */ /* 0x008ee40000300800 */
[----:B------:R-:W3:Y:S02]  /*a3cb0*/  LDL.LU R5, [R1+0x3a80] ;  /* 0x003a800001057983 */ /* 0x000ee40000300800 */
[----:B----4-:R-:W4:Y:S01]  /*a3cc0*/  LDL.LU R8, [R1+0x3ac0] ;  /* 0x003ac00001087983 */ /* 0x010f220000300800 */
[----:B-----5:R-:W5:Y:S04]  /*a3cd0*/  LDL.LU R11, [R1+0x3b04] ;  /* 0x003b0400010b7983 */ /* 0x020f680000300800 */
[----:B------:R1:W-:Y:S01]  /*a3ce0*/  LDGSTS.E [R0+0x8100], [R12.64], P0 ;  /* 0x081000000c007fae */ /* 0x0003e20008121844 */
[----:B------:R-:W4:Y:S02]  /*a3cf0*/  LDL.LU R7, [R1+0x3b44] ;  /* 0x003b440001077983 */ /* 0x000f240000300800 */
        /* <DEDUP_REMOVED lines=9> */
[----:B------:R1:W-:Y:S02]  /*a3d90*/  LDGSTS.E [R0+0xa900], [R32.64], P0 ;  /* 0x0a90000020007fae */ /* 0x0003e40008121844 */
[----:B-1----:R-:W5:Y:S01]  /*a3da0*/  LDL.LU R13, [R1+0x3b00] ;  /* 0x003b0000010d7983 */ /* 0x002f620000300800 */
[----:B------:R-:W5:Y:S02]  /*a3db0*/  LDL.LU R9, [R1+0x3b40] ;  /* 0x003b400001097983 */ /* 0x000f640000300800 */
[----:B------:R-:W5:Y:S01]  /*a3dc0*/  LDL.LU R14, [R1+0x3b84] ;  /* 0x003b8400010e7983 */ /* 0x000f620000300800 */
[----:B------:R1:W-:Y:S01]  /*a3dd0*/  LDGSTS.E [R0+0xad00], [R34.64], P0 ;  /* 0x0ad0000022007fae */ /* 0x0003e20008121844 */
[----:B------:R1:W-:Y:S02]  /*a3de0*/  LDGSTS.E [R0+0xb100], [R36.64], P0 ;  /* 0x0b10000024007fae */ /* 0x0003e40008121844 */
[----:B------:R1:W-:Y:S02]  /*a3df0*/  LDGSTS.E [R0+0xb500], [R38.64], P0 ;  /* 0x0b50000026007fae */ /* 0x0003e40008121844 */
[----:B------:R1:W-:Y:S01]  /*a3e00*/  LDGSTS.E [R0+0xb900], [R40.64], P0 ;  /* 0x0b90000028007fae */ /* 0x0003e20008121844 */
[----:B------:R-:W5:Y:S04]  /*a3e10*/  LDL.LU R10, [R1+0x3bc4] ;  /* 0x003bc400010a7983 */ /* 0x000f680000300800 */
[----:B------:R1:W-:Y:S01]  /*a3e20*/  LDGSTS.E [R0+0xbd00], [R42.64], P0 ;  /* 0x0bd000002a007fae */ /* 0x0003e20008121844 */
[----:B------:R-:W5:Y:S02]  /*a3e30*/  LDL.LU R16, [R1+0x3b80] ;  /* 0x003b800001107983 */ /* 0x000f640000300800 */
[----:B------:R1:W-:Y:S02]  /*a3e40*/  LDGSTS.E [R0+0xc100], [R44.64], P0 ;  /* 0x0c1000002c007fae */ /* 0x0003e40008121844 */
[----:B------:R1:W-:Y:S01]  /*a3e50*/  LDGSTS.E [R0+0xc500], [R46.64], P0 ;  /* 0x0c5000002e007fae */ /* 0x0003e20008121844 */
[----:B------:R1:W-:Y:S01]  /*a3e60*/  LDGSTS.E [R0+0xc900], [R48.64], P0 ;  /* 0x0c90000030007fae */ /* 0x0003e20008121844 */
[----:B------:R1:W-:Y:S02]  /*a3e70*/  LDGSTS.E [R0+0xcd00], [R50.64], P0 ;  /* 0x0cd0000032007fae */ /* 0x0003e40008121844 */
[----:B------:R1:W-:Y:S02]  /*a3e80*/  LDGSTS.E [R0+0xd100], [R52.64], P0 ;  /* 0x0d10000034007fae */ /* 0x0003e40008121844 */
[----:B------:R1:W-:Y:S01]  /*a3e90*/  LDGSTS.E [R0+0xd500], [R54.64], P0 ;  /* 0x0d50000036007fae */ /* 0x0003e20008121844 */
[----:B------:R-:W5:Y:S04]  /*a3ea0*/  LDL.LU R15, [R1+0x3bc0] ;  /* 0x003bc000010f7983 */ /* 0x000f680000300800 */
        /* <DEDUP_REMOVED lines=12> */
[----:B--2---:R-:W-:-:S02]  /*a3f70*/  IADD3 R4, P1, R4, R252, RZ ;  /* 0x000000fc04047210 */ /* 0x004fc40007f3e0ff */
[----:B---3--:R-:W-:-:S03]  /*a3f80*/  IADD3 R6, P2, R6, R252, RZ ;  /* 0x000000fc06067210 */ /* 0x008fc60007f5e0ff */
[--C-:B------:R-:W-:Y:S01]  /*a3f90*/  IMAD.X R5, R5, 0x1, R3.reuse, P1 ;  /* 0x0000000105057824 */ /* 0x100fe200008e0603 */
[----:B----4-:R-:W-:Y:S01]  /*a3fa0*/  IADD3.X R8, R8, R3, RZ, P2, !PT ;  /* 0x0000000308087210 */ /* 0x010fe200017fe4ff */
[----:B------:R1:W-:Y:S03]  /*a3fb0*/  STL [R1+0x3a84], R4 ;  /* 0x003a840401007387 */ /* 0x0003e60000100800 */
[----:B------:R2:W-:Y:S02]  /*a3fc0*/  STL [R1+0x3a80], R5 ;  /* 0x003a800501007387 */ /* 0x0005e40000100800 */
[----:B------:R3:W-:Y:S01]  /*a3fd0*/  STL [R1+0x3ac4], R6 ;  /* 0x003ac40601007387 */ /* 0x0007e20000100800 */
[-C--:B-----5:R-:W-:Y:S01]  /*a3fe0*/  IADD3 R11, P1, R11, R252.reuse, RZ ;  /* 0x000000fc0b0b7210 */ /* 0x0a0fe20007f3e0ff */
        /* <DEDUP_REMOVED lines=35> */
[----:B-1----:R-:W-:-:S03]  /*a4220*/  MOV R4, R14 ;  /* 0x0000000e00047202 */ /* 0x002fc60000000f00 */
[----:B------:R-:W3:Y:S01]  /*a4230*/  LDL.LU R14, [R1+0x3d00] ;  /* 0x003d0000010e7983 */ /* 0x000ee20000300800 */
[----:B------:R-:W-:Y:S02]  /*a4240*/  IMAD.MOV.U32 R5, RZ, RZ, R16 ;  /* 0x000000ffff057224 */ /* 0x000fe400078e0010 */
[----:B------:R1:W-:Y:S02]  /*a4250*/  STL [R1+0x3bc0], R15 ;  /* 0x003bc00f01007387 */ /* 0x0003e40000100800 */
[----:B------:R-:W3:Y:S01]  /*a4260*/  LDL.LU R16, [R1+0x3d40] ;  /* 0x003d400001107983 */ /* 0x000ee20000300800 */
        /* <DEDUP_REMOVED lines=28> */
[----:B------:R-:W-:Y:S01]  /*a4430*/  STL [R1+0x3cc4], R8 ;  /* 0x003cc40801007387 */ /* 0x000fe20000100800 */
[----:B-1----:R-:W-:Y:S01]  /*a4440*/  MOV R4, R6 ;  /* 0x0000000600047202 */ /* 0x002fe20000000f00 */
[----:B------:R-:W-:Y:S02]  /*a4450*/  IMAD.MOV.U32 R5, RZ, RZ, R11 ;  /* 0x000000ffff057224 */ /* 0x000fe400078e000b */
        /* <DEDUP_REMOVED lines=30> */
[----:B-1----:R-:W-:Y:S01]  /*a4640*/  MOV R4, R15 ;  /* 0x0000000f00047202 */ /* 0x002fe20000000f00 */
[----:B----4-:R-:W-:-:S02]  /*a4650*/  IMAD.X R17, R17, 0x1, R3, P1 ;  /* 0x0000000111117824 */ /* 0x010fc400008e0603 */
[----:B------:R-:W-:-:S03]  /*a4660*/  IMAD.X R12, R12, 0x1, R3, P2 ;  /* 0x000000010c0c7824 */ /* 0x000fc600010e0603 */
[----:B------:R1:W-:Y:S01]  /*a4670*/  STL [R1+0x3d80], R17 ;  /* 0x003d801101007387 */ /* 0x0003e20000100800 */
[----:B------:R-:W-:Y:S02]  /*a4680*/  STL [R1+0x3dc4], R10 ;  /* 0x003dc40a01007387 */ /* 0x000fe40000100800 */
[----:B------:R-:W4:Y:S02]  /*a4690*/  LDL.LU R15, [R1+0x3f04] ;  /* 0x003f0400010f7983 */ /* 0x000f240000300800 */
[----:B------:R1:W-:Y:S02]  /*a46a0*/  STL [R1+0x3dc0], R12 ;  /* 0x003dc00c01007387 */ /* 0x0003e40000100800 */
[----:B------:R-:W-:Y:S01]  /*a46b0*/  IMAD.MOV.U32 R5, RZ, RZ, R17 ;  /* 0x000000ffff057224 */ /* 0x000fe200078e0011 */
        /* <DEDUP_REMOVED lines=31> */
[----:B------:R-:W-:Y:S01]  /*a48b0*/  IMAD.X R16, R16, 0x1, R3, P2 ;  /* 0x0000000110107824 */ /* 0x000fe200010e0603 */
[----:B-1----:R-:W-:Y:S02]  /*a48c0*/  MOV R4, R7 ;  /* 0x0000000700047202 */ /* 0x002fe40000000f00 */
[----:B------:R1:W-:Y:S01]  /*a48d0*/  STL [R1+0x3e80], R9 ;  /* 0x003e800901007387 */ /* 0x0003e20000100800 */
[----:B------:R1:W-:Y:S02]  /*a48e0*/  STL [R1+0x3ec4], R14 ;  /* 0x003ec40e01007387 */ /* 0x0003e40000100800 */
[----:B------:R-:W5:Y:S02]  /*a48f0*/  LDL.LU R7, [R1+0x4000] ;  /* 0x0040000001077983 */ /* 0x000f640000300800 */
[----:B------:R-:W-:Y:S01]  /*a4900*/  IMAD.MOV.U32 R5, RZ, RZ, R9 ;  /* 0x000000ffff057224 */ /* 0x000fe200078e0009 */
        /* <DEDUP_REMOVED lines=39> */
[----:B-1----:R-:W-:Y:S01]  /*a4b80*/  MOV R4, R12 ;  /* 0x0000000c00047202 */ /* 0x002fe20000000f00 */
[----:B------:R-:W-:Y:S02]  /*a4b90*/  IMAD.MOV.U32 R5, RZ, RZ, R13 ;  /* 0x000000ffff057224 */ /* 0x000fe400078e000d */
[----:B------:R-:W-:-:S03]  /*a4ba0*/  IMAD.X R7, R7, 0x1, R3, P1 ;  /* 0x0000000107077824 */ /* 0x000fc600008e0603 */
        /* <DEDUP_REMOVED lines=16> */
[----:B------:R-:W3:Y:S02]  /*a4cb0*/  LDL.LU.64 R10, [R1+0x35c8] ;  /* 0x0035c800010a7983 */ /* 0x000ee40000300a00 */
[----:B------:R-:W3:Y:S01]  /*a4cc0*/  LDL.LU.64 R12, [R1+0x3588] ;  /* 0x00358800010c7983 */ /* 0x000ee20000300a00 */
[----:B------:R-:W-:Y:S01]  /*a4cd0*/  IADD3 R16, P2, R16, R252, RZ ;  /* 0x000000fc10107210 */ /* 0x000fe20007f5e0ff */
[----:B------:R-:W-:Y:S04]  /*a4ce0*/  STL [R1+0x4084], R14 ;  /* 0x0040840e01007387 */ /* 0x000fe80000100800 */
[----:B------:R1:W-:Y:S02]  /*a4cf0*/  LDGSTS.E [R0+0x5d80], [R4.64], P0 ;  /* 0x05d8000004007fae */ /* 0x0003e40008121844 */
[----:B-1----:R-:W-:Y:S01]  /*a4d00*/  MOV R4, R14 ;  /* 0x0000000e00047202 */ /* 0x002fe20000000f00 */
[----:B----4-:R-:W-:-:S04]  /*a4d10*/  IMAD.X R15, R15, 0x1, R3, P1 ;  /* 0x000000010f0f7824 */ /* 0x010fc800008e0603 */
[----:B------:R-:W-:Y:S01]  /*a4d20*/  IMAD.MOV.U32 R5, RZ, RZ, R15 ;  /* 0x000000ffff057224 */ /* 0x000fe200078e000f */
[----:B------:R1:W-:Y:S01]  /*a4d30*/  STL [R1+0x4080], R15 ;  /* 0x0040800f01007387 */ /* 0x0003e20000100800 */
[----:B------:R-:W-:Y:S02]  /*a4d40*/  STL [R1+0x40c4], R16 ;  /* 0x0040c41001007387 */ /* 0x000fe40000100800 */
[----:B------:R-:W-:Y:S01]  /*a4d50*/  IMAD.X R17, R17, 0x1, R3, P2 ;  /* 0x0000000111117824 */ /* 0x000fe200010e0603 */
        /* <DEDUP_REMOVED lines=55> */
[----:B------:R-:W-:-:S04]  /*a50d0*/  IADD3 R9, P1, R10, R252, RZ ;  /* 0x000000fc0a097210 */ /* 0x000fc80007f3e0ff */
[----:B------:R-:W-:Y:S01]  /*a50e0*/  IADD3.X R8, R11, R3, RZ, P1, !PT ;  /* 0x000000030b087210 */ /* 0x000fe20000ffe4ff */
[----:B------:R-:W-:-:S05]  /*a50f0*/  IADD3 R11, P1, R12, R252, RZ ;  /* 0x000000fc0c0b7210 */ /* 0x000fca0007f3e0ff */
[----:B------:R-:W-:Y:S01]  /*a5100*/  IMAD.X R10, R13, 0x1, R3, P1 ;  /* 0x000000010d0a7824 */ /* 0x000fe200008e0603 */
[----:B------:R-:W-:Y:S02]  /*a5110*/  LOP3.LUT R5, R5, R4, RZ, 0x3c, !PT ;  /* 0x0000000405057212 */ /* 0x000fe400078e3cff */
[----:B------:R-:W-:Y:S02]  /*a5120*/  LOP3.LUT R7, R7, R6, RZ, 0x3c, !PT ;  /* 0x0000000607077212 */ /* 0x000fe400078e3cff */
[----:B------:R-:W-:Y:S02]  /*a5130*/  LOP3.LUT R9, R9, R8, RZ, 0x3c, !PT ;  /* 0x0000000809097212 */ /* 0x000fe400078e3cff */
[----:B------:R-:W-:Y:S02]  /*a5140*/  LOP3.LUT R11, R11, R10, RZ, 0x3c, !PT ;  /* 0x0000000a0b0b7212 */ /* 0x000fe400078e3cff */
[----:B------:R-:W-:Y:S02]  /*a5150*/  LOP3.LUT R4, R5, R4, RZ, 0x3c, !PT ;  /* 0x0000000405047212 */ /* 0x000fe400078e3cff */
[----:B-----5:R-:W-:-:S05]  /*a5160*/  IADD3 R13, P1, R14, R252, RZ ;  /* 0x000000fc0e0d7210 */ /* 0x020fca0007f3e0ff */
        /* <DEDUP_REMOVED lines=54> */
[--C-:B------:R-:W-:Y:S01]  /*a54d0*/  IMAD.X R66, R69, 0x1, R3.reuse, P1 ;  /* 0x0000000145427824 */ /* 0x100fe200008e0603 */
[----:B------:R-:W-:Y:S02]  /*a54e0*/  IADD3 R69, P1, R70, R252, RZ ;  /* 0x000000fc46457210 */ /* 0x000fe40007f3e0ff */
[----:B------:R-:W-:Y:S02]  /*a54f0*/  LOP3.LUT R13, R13, R12, RZ, 0x3c, !PT ;  /* 0x0000000c0d0d7212 */ /* 0x000fe400078e3cff */
[----:B------:R-:W-:Y:S02]  /*a5500*/  LOP3.LUT R6, R7, R6, RZ, 0x3c, !PT ;  /* 0x0000000607067212 */ /* 0x000fe400078e3cff */
[----:B------:R-:W-:Y:S01]  /*a5510*/  LOP3.LUT R15, R15, R14, RZ, 0x3c, !PT ;  /* 0x0000000e0f0f7212 */ /* 0x000fe200078e3cff */
[----:B------:R-:W-:Y:S01]  /*a5520*/  IMAD.X R68, R71, 0x1, R3, P1 ;  /* 0x0000000147447824 */ /* 0x000fe200008e0603 */
        /* <DEDUP_REMOVED lines=10> */
[----:B------:R-:W-:Y:S01]  /*a55d0*/  LOP3.LUT R23, R23, R22, RZ, 0x3c, !PT ;  /* 0x0000001617177212 */ /* 0x000fe200078e3cff */
[----:B------:R-:W-:Y:S01]  /*a55e0*/  IMAD.X R70, R73, 0x1, R3, P1 ;  /* 0x0000000149467824 */ /* 0x000fe200008e0603 */
[----:B------:R-:W-:Y:S02]  /*a55f0*/  LOP3.LUT R9, R9, R8, RZ, 0x3c, !PT ;  /* 0x0000000809097212 */ /* 0x000fe400078e3cff */
[----:B------:R-:W-:Y:S02]  /*a5600*/  LOP3.LUT R16, R17, R16, RZ, 0x3c, !PT ;  /* 0x0000001011107212 */ /* 0x000fe400078e3cff */
[----:B------:R-:W-:-:S02]  /*a5610*/  LOP3.LUT R25, R25, R24, RZ, 0x3c, !PT ;  /* 0x0000001819197212 */ /* 0x000fc400078e3cff */
[----:B------:R-:W-:Y:S02]  /*a5620*/  IADD3 R73, P1, R74, R252, RZ ;  /* 0x000000fc4a497210 */ /* 0x000fe40007f3e0ff */
[----:B------:R-:W-:Y:S02]  /*a5630*/  LOP3.LUT R11, R11, R10, RZ, 0x3c, !PT ;  /* 0x0000000a0b0b7212 */ /* 0x000fe400078e3cff */
[----:B------:R-:W-:Y:S02]  /*a5640*/  LOP3.LUT R18, R19, R18, RZ, 0x3c, !PT ;  /* 0x0000001213127212 */ /* 0x000fe400078e3cff */
[----:B------:R-:W-:Y:S02]  /*a5650*/  LOP3.LUT R27, R27, R26, RZ, 0x3c, !PT ;  /* 0x0000001a1b1b7212 */ /* 0x000fe400078e3cff */
        /* <DEDUP_REMOVED lines=13> */
[----:B------:R-:W-:Y:S01]  /*a5730*/  LOP3.LUT R26, R27, R26, RZ, 0x3c, !PT ;  /* 0x0000001a1b1a7212 */ /* 0x000fe200078e3cff */
[----:B------:R-:W-:Y:S01]  /*a5740*/  IMAD.X R72, R75, 0x1, R3, P1 ;  /* 0x000000014b487824 */ /* 0x000fe200008e0603 */
[----:B------:R4:W-:Y:S01]  /*a5750*/  STL.64 [R1+0x3588], R10 ;  /* 0x0035880a01007387 */ /* 0x0009e20000100a00 */
[----:B------:R-:W-:Y:S02]  /*a5760*/  LOP3.LUT R21, R21, R20, RZ, 0x3c, !PT ;  /* 0x0000001415157212 */ /* 0x000fe400078e3cff */
[----:B------:R-:W-:Y:S02]  /*a5770*/  LOP3.LUT R28, R29, R28, RZ, 0x3c, !PT ;  /* 0x0000001c1d1c7212 */ /* 0x000fe400078e3cff */
[----:B------:R-:W-:-:S02]  /*a5780*/  LOP3.LUT R37, R37, R36, RZ, 0x3c, !PT ;  /* 0x0000002425257212 */ /* 0x000fc400078e3cff */
[----:B------:R-:W-:Y:S01]  /*a5790*/  IADD3 R75, P1, R82, R252, RZ ;  /* 0x000000fc524b7210 */ /* 0x000fe20007f3e0ff */
        /* <DEDUP_REMOVED lines=25> */
[----:B------:R-:W-:-:S02]  /*a5930*/  IMAD.MOV.U32 R82, RZ, RZ, R35 ;  /* 0x000000ffff527224 */ /* 0x000fc400078e0023 */
[----:B------:R-:W-:Y:S01]  /*a5940*/  IMAD.MOV.U32 R83, RZ, RZ, R34 ;  /* 0x000000ffff537224 */ /* 0x000fe200078e0022 */
        /* <DEDUP_REMOVED lines=67> */
[----:B------:R-:W-:Y:S01]  /*a5d80*/  MOV R86, R75 ;  /* 0x0000004b00567202 */ /* 0x000fe20000000f00 */
[----:B------:R-:W-:-:S02]  /*a5d90*/  IMAD.MOV.U32 R87, RZ, RZ, R74 ;  /* 0x000000ffff577224 */ /* 0x000fc400078e004a */
        /* <DEDUP_REMOVED lines=53> */
[----:B-1----:R-:W-:Y:S01]  /*a60f0*/  IMAD R0, R76, 0x10000, R78 ;  /* 0x000100004c007824 */ /* 0x002fe200078e024e */
[----:B-----5:R-:W-:-:S02]  /*a6100*/  IADD3 R4, P1, R4, R252, RZ ;  /* 0x000000fc04047210 */ /* 0x020fc40007f3e0ff */
        /* <DEDUP_REMOVED lines=34> */
[----:B-1----:R-:W-:Y:S01]  /*a6330*/  IMAD.MOV.U32 R4, RZ, RZ, R7 ;  /* 0x000000ffff047224 */ /* 0x002fe200078e0007 */
[----:B------:R-:W-:Y:S01]  /*a6340*/  MOV R5, R9 ;  /* 0x0000000900057202 */ /* 0x000fe20000000f00 */
        /* <DEDUP_REMOVED lines=32> */
[----:B-----5:R-:W-:Y:S01]  /*a6550*/  IMAD.MOV.U32 R4, RZ, RZ, R18 ;  /* 0x000000ffff047224 */ /* 0x020fe200078e0012 */
[----:B------:R-:W-:Y:S01]  /*a6560*/  MOV R5, R19 ;  /* 0x0000001300057202 */ /* 0x000fe20000000f00 */
[----:B------:R-:W-:Y:S04]  /*a6570*/  STL [R1+0x3c8c], R6 ;  /* 0x003c8c0601007387 */ /* 0x000fe80000100800 */
[----:B------:R1:W-:Y:S01]  /*a6580*/  LDGSTS.E [R0+0x1e00], [R4.64], P0 ;  /* 0x01e0000004007fae */ /* 0x0003e20008121844 */
[----:B------:R-:W-:-:S02]  /*a6590*/  IMAD.X R11, R11, 0x1, R3, P1 ;  /* 0x000000010b0b7824 */ /* 0x000fc400008e0603 */
[----:B------:R-:W-:-:S03]  /*a65a0*/  IMAD.X R13, R13, 0x1, R3, P2 ;  /* 0x000000010d0d7824 */ /* 0x000fc600010e0603 */
[----:B------:R2:W-:Y:S01]  /*a65b0*/  STL [R1+0x3c88], R11 ;  /* 0x003c880b01007387 */ /* 0x0005e20000100800 */
[----:B------:R-:W-:Y:S02]  /*a65c0*/  STL [R1+0x3ccc], R8 ;  /* 0x003ccc0801007387 */ /* 0x000fe40000100800 */
[----:B-1----:R-:W-:Y:S02]  /*a65d0*/  IMAD.MOV.U32 R4, RZ, RZ, R6 ;  /* 0x000000ffff047224 */ /* 0x002fe400078e0006 */
        /* <DEDUP_REMOVED lines=26> */
[----:B------:R-:W-:Y:S02]  /*a6780*/  MOV R5, R16 ;  /* 0x0000001000057202 */ /* 0x000fe40000000f00 */
        /* <DEDUP_REMOVED lines=36> */
[----:B-----5:R-:W-:Y:S01]  /*a69d0*/  IMAD.MOV.U32 R4, RZ, RZ, R6 ;  /* 0x000000ffff047224 */ /* 0x020fe200078e0006 */
[----:B------:R-:W-:Y:S01]  /*a69e0*/  MOV R5, R8 ;  /* 0x0000000800057202 */ /* 0x000fe20000000f00 */
[----:B---3--:R-:W3:Y:S01]  /*a69f0*/  LDL.LU R6, [R1+0x400c] ;  /* 0x00400c0001067983 */ /* 0x008ee20000300800 */
[----:B-1----:R-:W5:Y:S02]  /*a6a00*/  LDL.LU R8, [R1+0x404c] ;  /* 0x00404c0001087983 */ /* 0x002f640000300800 */
[----:B------:R1:W-:Y:S01]  /*a6a10*/  STL [R1+0x3e8c], R7 ;  /* 0x003e8c0701007387 */ /* 0x0003e20000100800 */
[----:B------:R1:W-:Y:S01]  /*a6a20*/  LDGSTS.E [R0+0x3e00], [R4.64], P0 ;  /* 0x03e0000004007fae */ /* 0x0003e20008121844 */
[----:B------:R-:W-:-:S02]  /*a6a30*/  IMAD.X R9, R9, 0x1, R3, P1 ;  /* 0x0000000109097824 */ /* 0x000fc400008e0603 */
[----:B------:R-:W-:Y:S02]  /*a6a40*/  IMAD.X R16, R16, 0x1, R3, P2 ;  /* 0x0000000110107824 */ /* 0x000fe400010e0603 */
[----:B-1----:R-:W-:Y:S01]  /*a6a50*/  IMAD.MOV.U32 R4, RZ, RZ, R7 ;  /* 0x000000ffff047224 */ /* 0x002fe200078e0007 */
        /* <DEDUP_REMOVED lines=37> */
[----:B-1----:R-:W-:Y:S01]  /*a6cb0*/  IMAD.MOV.U32 R4, RZ, RZ, R18 ;  /* 0x000000ffff047224 */ /* 0x002fe200078e0012 */
[----:B------:R-:W-:-:S02]  /*a6cc0*/  MOV R5, R19 ;  /* 0x0000001300057202 */ /* 0x000fc40000000f00 */
[----:B---3--:R-:W-:-:S03]  /*a6cd0*/  IADD3 R6, P1, R6, R252, RZ ;  /* 0x000000fc06067210 */ /* 0x008fc60007f3e0ff */
[----:B------:R1:W-:Y:S01]  /*a6ce0*/  LDGSTS.E [R0+0x4e00], [R4.64], P0 ;  /* 0x04e0000004007fae */ /* 0x0003e20008121844 */
[----:B-----5:R-:W-:-:S03]  /*a6cf0*/  IADD3 R8, P2, R8, R252, RZ ;  /* 0x000000fc08087210 */ /* 0x020fc60007f5e0ff */
[----:B------:R-:W-:Y:S01]  /*a6d00*/  STL [R1+0x400c], R6 ;  /* 0x00400c0601007387 */ /* 0x000fe20000100800 */
[----:B-1----:R-:W-:Y:S02]  /*a6d10*/  IMAD.MOV.U32 R4, RZ, RZ, R12 ;  /* 0x000000ffff047224 */ /* 0x002fe400078e000c */
        /* <DEDUP_REMOVED lines=15> */
[----:B-1----:R-:W-:Y:S01]  /*a6e10*/  IMAD.MOV.U32 R4, RZ, RZ, R8 ;  /* 0x000000ffff047224 */ /* 0x002fe200078e0008 */
[----:B------:R-:W-:-:S02]  /*a6e20*/  MOV R5, R9 ;  /* 0x0000000900057202 */ /* 0x000fc40000000f00 */
[----:B-----5:R-:W3:Y:S01]  /*a6e30*/  LDL.LU.64 R8, [R1+0x3600] ;  /* 0x0036000001087983 */ /* 0x020ee20000300a00 */
[----:B------:R-:W3:Y:S02]  /*a6e40*/  LDL.LU.64 R10, [R1+0x35c0] ;  /* 0x0035c000010a7983 */ /* 0x000ee40000300a00 */
[----:B------:R-:W3:Y:S01]  /*a6e50*/  LDL.LU.64 R12, [R1+0x3580] ;  /* 0x00358000010c7983 */ /* 0x000ee20000300a00 */
[----:B------:R-:W-:Y:S01]  /*a6e60*/  IADD3 R16, P2, R16, R252, RZ ;  /* 0x000000fc10107210 */ /* 0x000fe20007f5e0ff */
[----:B------:R-:W-:Y:S04]  /*a6e70*/  STL [R1+0x408c], R14 ;  /* 0x00408c0e01007387 */ /* 0x000fe80000100800 */
[----:B------:R1:W-:Y:S02]  /*a6e80*/  LDGSTS.E [R0+0x5e00], [R4.64], P0 ;  /* 0x05e0000004007fae */ /* 0x0003e40008121844 */
[----:B-1----:R-:W-:-:S02]  /*a6e90*/  IMAD.MOV.U32 R4, RZ, RZ, R14 ;  /* 0x000000ffff047224 */ /* 0x002fc400078e000e */
        /* <DEDUP_REMOVED lines=27> */
[----:B--2---:R-:W-:Y:S01]  /*a7050*/  IMAD.MOV.U32 R4, RZ, RZ, R26 ;  /* 0x000000ffff047224 */ /* 0x004fe200078e001a */
[----:B------:R-:W-:-:S02]  /*a7060*/  MOV R5, R27 ;  /* 0x0000001b00057202 */ /* 0x000fc40000000f00 */
        /* <DEDUP_REMOVED lines=37> */
[----:B------:R-:W-:Y:S02]  /*a72c0*/  LOP3.LUT R9, R9, R8, RZ, 0x3c, !PT ;  /* 0x0000000809097212 */ /* 0x000fe400078e3cff */
[----:B------:R-:W-:Y:S02]  /*a72d0*/  LOP3.LUT R11, R11, R10, RZ, 0x3c, !PT ;  /* 0x0000000a0b0b7212 */ /* 0x000fe400078e3cff */
[----:B------:R-:W-:Y:S02]  /*a72e0*/  LOP3.LUT R4, R5, R4, RZ, 0x3c, !PT ;  /* 0x0000000405047212 */ /* 0x000fe400078e3cff */
[----:B------:R-:W-:-:S02]  /*a72f0*/  LOP3.LUT R6, R7, R6, RZ, 0x3c, !PT ;  /* 0x0000000607067212 */ /* 0x000fc400078e3cff */
        /* <DEDUP_REMOVED lines=92> */
[----:B------:R-:W-:Y:S02]  /*a78c0*/  LOP3.LUT R35, R35, R34, RZ, 0x3c, !PT ;  /* 0x0000002223237212 */ /* 0x000fe400078e3cff */
[----:B------:R-:W-:Y:S01]  /*a78d0*/  IADD3 R73, P1, R74, R252, RZ ;  /* 0x000000fc4a497210 */ /* 0x000fe20007f3e0ff */
        /* <DEDUP_REMOVED lines=14> */
[----:B------:R-:W-:Y:S01]  /*a79c0*/  LOP3.LUT R34, R35, R34, RZ, 0x3c, !PT ;  /* 0x0000002223227212 */ /* 0x000fe200078e3cff */
[----:B------:R1:W-:Y:S01]  /*a79d0*/  STL.64 [R1+0x3480], R18 ;  /* 0x0034801201007387 */ /* 0x0003e20000100a00 */
[----:B------:R-:W-:Y:S02]  /*a79e0*/  LOP3.LUT R29, R29, R28, RZ, 0x3c, !PT ;  /* 0x0000001c1d1d7212 */ /* 0x000fe400078e3cff */
[----:B------:R-:W-:Y:S02]  /*a79f0*/  LOP3.LUT R36, R37, R36, RZ, 0x3c, !PT ;  /* 0x0000002425247212 */ /* 0x000fe400078e3cff */
[----:B------:R-:W-:Y:S01]  /*a7a00*/  LOP3.LUT R45, R45, R44, RZ, 0x3c, !PT ;  /* 0x0000002c2d2d7212 */ /* 0x000fe200078e3cff */
[----:B------:R-:W-:Y:S01]  /*a7a10*/  IMAD.X R72, R75, 0x1, R3, P1 ;  /* 0x000000014b487824 */ /* 0x000fe200008e0603 */
[----:B------:R-:W-:Y:S01]  /*a7a20*/  STL.64 [R1+0x3440], R20 ;  /* 0x0034401401007387 */ /* 0x000fe20000100a00 */
[----:B------:R-:W-:Y:S02]  /*a7a30*/  LOP3.LUT R31, R31, R30, RZ, 0x3c, !PT ;  /* 0x0000001e1f1f7212 */ /* 0x000fe400078e3cff */
[----:B------:R-:W-:-:S02]  /*a7a40*/  LOP3.LUT R38, R39, R38, RZ, 0x3c, !PT ;  /* 0x0000002627267212 */ /* 0x000fc400078e3cff */
        /* <DEDUP_REMOVED lines=16> */
[----:B------:R-:W-:Y:S02]  /*a7b50*/  LOP3.LUT R55, R55, R54, RZ, 0x3c, !PT ;  /* 0x0000003637377212 */ /* 0x000fe400078e3cff */
[----:B------:R-:W-:Y:S01]  /*a7b60*/  IADD3.X R74, R79, R3, RZ, P1, !PT ;  /* 0x000000034f4a7210 */ /* 0x000fe20000ffe4ff */
        /* <DEDUP_REMOVED lines=84> */
[----:B------:R1:W-:Y:S01]  /*a80b0*/  LDGSTS.E [R0+0x9e00], [R26.64], P0 ;  /* 0x09e000001a007fae */ /* 0x0003e20008121844 */
[----:B------:R1:W-:Y:S02]  /*a80c0*/  LDGSTS.E [R0+0xa200], [R28.64], P0 ;  /* 0x0a2000001c007fae */ /* 0x0003e40008121844 */
[----:B------:R1:W-:Y:S01]  /*a80d0*/  LDGSTS.E [R0+0xa600], [R30.64], P0 ;  /* 0x0a6000001e007fae */ /* 0x0003e20008121844 */
        /* <DEDUP_REMOVED lines=22> */
[----:B------:R-:W-:Y:S01]  /*a8240*/  LOP3.LUT R12, R85, 0x50, RZ, 0x3c, !PT ;  /* 0x00000050550c7812 */ /* 0x000fe200078e3cff */
[----:B------:R1:W-:Y:S01]  /*a8250*/  LDGSTS.E [R0+0xf200], [R70.64], P0 ;  /* 0x0f20000046007fae */ /* 0x0003e20008121844 */
[----:B------:R1:W-:Y:S02]  /*a8260*/  LDGSTS.E [R0+0xf600], [R72.64], P0 ;  /* 0x0f60000048007fae */ /* 0x0003e40008121844 */
[----:B------:R1:W-:Y:S02]  /*a8270*/  LDGSTS.E [R0+0xfa00], [R82.64], P0 ;  /* 0x0fa0000052007fae */ /* 0x0003e40008121844 */
        /* <DEDUP_REMOVED lines=27> */
[----:B-1----:R-:W-:Y:S02]  /*a8430*/  MOV R4, R11 ;  /* 0x0000000b00047202 */ /* 0x002fe40000000f00 */
        /* <DEDUP_REMOVED lines=35> */
[----:B------:R-:W-:Y:S01]  /*a8670*/  STL [R1+0x3c54], R18 ;  /* 0x003c541201007387 */ /* 0x000fe20000100800 */
[----:B------:R-:W-:-:S05]  /*a8680*/  MOV R4, R12 ;  /* 0x0000000c00047202 */ /* 0x000fca0000000f00 */
        /* <DEDUP_REMOVED lines=32> */
[----:B-1----:R-:W-:Y:S01]  /*a8890*/  MOV R4, R7 ;  /* 0x0000000700047202 */ /* 0x002fe20000000f00 */
        /* <DEDUP_REMOVED lines=37> */
[----:B------:R3:W-:Y:S01]  /*a8af0*/  STL [R1+0x3e54], R6 ;  /* 0x003e540601007387 */ /* 0x0007e20000100800 */
[----:B------:R-:W-:-:S05]  /*a8b00*/  MOV R4, R11 ;  /* 0x0000000b00047202 */ /* 0x000fca0000000f00 */
        /* <DEDUP_REMOVED lines=31> */
[----:B-1----:R-:W-:-:S03]  /*a8d00*/  MOV R4, R15 ;  /* 0x0000000f00047202 */ /* 0x002fc60000000f00 */
        /* <DEDUP_REMOVED lines=36> */
[----:B-1----:R-:W-:Y:S01]  /*a8f50*/  MOV R4, R6 ;  /* 0x0000000600047202 */ /* 0x002fe20000000f00 */
        /* <DEDUP_REMOVED lines=33> */
[----:B-1----:R-:W-:Y:S01]  /*a9170*/  MOV R4, R24 ;  /* 0x0000001800047202 */ /* 0x002fe20000000f00 */
        /* <DEDUP_REMOVED lines=73> */
[----:B------:R-:W-:-:S04]  /*a9610*/  IADD3 R21, P1, R22, R252, RZ ;  /* 0x000000fc16157210 */ /* 0x000fc80007f3e0ff */
[----:B------:R-:W-:Y:S02]  /*a9620*/  IADD3.X R20, R23, R3, RZ, P1, !PT ;  /* 0x0000000317147210 */ /* 0x000fe40000ffe4ff */
        /* <DEDUP_REMOVED lines=72> */
[----:B------:R-:W-:Y:S02]  /*a9ab0*/  LOP3.LUT R37, R37, R36, RZ, 0x3c, !PT ;  /* 0x0000002425257212 */ /* 0x000fe400078e3cff */
[----:B------:R-:W-:Y:S01]  /*a9ac0*/  IADD3.X R68, R71, R3, RZ, P1, !PT ;  /* 0x0000000347447210 */ /* 0x000fe20000ffe4ff */
        /* <DEDUP_REMOVED lines=51> */
[----:B------:R-:W-:Y:S01]  /*a9e00*/  IMAD.X R72, R75, 0x1, R3, P1 ;  /* 0x000000014b487824 */ /* 0x000fe200008e0603 */
        /* <DEDUP_REMOVED lines=73> */
[----:B------:R-:W5:Y:S02]  /*aa2a0*/  LDL.LU R14, [R1+0x3b9c] ;  /* 0x003b9c00010e7983 */ /* 0x000f640000300800 */
[----:B------:R-:W5:Y:S01]  /*aa2b0*/  LDL.LU R10, [R1+0x3bdc] ;  /* 0x003bdc00010a7983 */ /* 0x000f620000300800 */
[----:B------:R-:W5:Y:S01]  /*aa2c0*/  LDL.LU R16, [R1+0x3b98] ;  /* 0x003b980001107983 */ /* 0x000f620000300800 */
[----:B------:R-:W5:Y:S03]  /*aa2d0*/  LDL.LU R15, [R1+0x3bd8] ;  /* 0x003bd800010f7983 */ /* 0x000f660000300800 */
        /* <DEDUP_REMOVED lines=22> */
[----:B--2---:R-:W-:-:S02]  /*aa440*/  IADD3 R4, P1, R4, R252, RZ ;  /* 0x000000fc04047210 */ /* 0x004fc40007f3e0ff */
[----:B---3--:R-:W-:-:S03]  /*aa450*/  IADD3 R6, P2, R6, R252, RZ ;  /* 0x000000fc06067210 */ /* 0x008fc60007f5e0ff */
[--C-:B------:R-:W-:Y:S02]  /*aa460*/  IMAD.X R5, R5, 0x1, R3.reuse, P1 ;  /* 0x0000000105057824 */ /* 0x100fe400008e0603 */
[--C-:B----4-:R-:W-:Y:S01]  /*aa470*/  IMAD.X R8, R8, 0x1, R3.reuse, P2 ;  /* 0x0000000108087824 */ /* 0x110fe200010e0603 */
[----:B------:R1:W-:Y:S02]  /*aa480*/  STL [R1+0x3a9c], R4 ;  /* 0x003a9c0401007387 */ /* 0x0003e40000100800 */
        /* <DEDUP_REMOVED lines=10> */
[----:B------:R-:W-:-:S04]  /*aa530*/  IADD3 R7, P2, R7, R252, RZ ;  /* 0x000000fc07077210 */ /* 0x000fc80007f5e0ff */
[----:B------:R-:W-:Y:S01]  /*aa540*/  IADD3.X R9, R9, R3, RZ, P2, !PT ;  /* 0x0000000309097210 */ /* 0x000fe200017fe4ff */
        /* <DEDUP_REMOVED lines=39> */
[----:B------:R-:W-:Y:S01]  /*aa7c0*/  IMAD.X R17, R17, 0x1, R3, P1 ;  /* 0x0000000111117824 */ /* 0x000fe200008e0603 */
[----:B------:R-:W-:Y:S01]  /*aa7d0*/  STL [R1+0x3c1c], R12 ;  /* 0x003c1c0c01007387 */ /* 0x000fe20000100800 */
[----:B------:R-:W-:Y:S02]  /*aa7e0*/  IADD3.X R19, R19, R3, RZ, P2, !PT ;  /* 0x0000000313137210 */ /* 0x000fe400017fe4ff */
        /* <DEDUP_REMOVED lines=31> */
[----:B------:R-:W-:Y:S02]  /*aa9e0*/  IMAD.X R14, R14, 0x1, R3, P1 ;  /* 0x000000010e0e7824 */ /* 0x000fe400008e0603 */
[----:B------:R1:W-:Y:S01]  /*aa9f0*/  STL [R1+0x3d1c], R7 ;  /* 0x003d1c0701007387 */ /* 0x0003e20000100800 */
[----:B------:R-:W-:-:S03]  /*aaa00*/  IADD3.X R16, R16, R3, RZ, P2, !PT ;  /* 0x0000000310107210 */ /* 0x000fc600017fe4ff */
        /* <DEDUP_REMOVED lines=36> */
[----:B---3--:R-:W-:Y:S01]  /*aac50*/  IMAD.X R13, R13, 0x1, R3, P1 ;  /* 0x000000010d0d7824 */ /* 0x008fe200008e0603 */
[----:B------:R-:W-:-:S03]  /*aac60*/  IADD3.X R8, R8, R3, RZ, P2, !PT ;  /* 0x0000000308087210 */ /* 0x000fc600017fe4ff */
        /* <DEDUP_REMOVED lines=37> */
[----:B------:R-:W-:Y:S01]  /*aaec0*/  STL [R1+0x3f5c], R18 ;  /* 0x003f5c1201007387 */ /* 0x000fe20000100800 */
[----:B------:R-:W-:Y:S02]  /*aaed0*/  IADD3.X R19, R19, R3, RZ, P2, !PT ;  /* 0x0000000313137210 */ /* 0x000fe400017fe4ff */
[----:B----4-:R-:W4:Y:S01]  /*aaee0*/  LDL.LU R15, [R1+0x4098] ;  /* 0x00409800010f7983 */ /* 0x010f220000300800 */
[----:B------:R-:W-:Y:S02]  /*aaef0*/  IMAD.MOV.U32 R5, RZ, RZ, R17 ;  /* 0x000000ffff057224 */ /* 0x000fe400078e0011 */
        /* <DEDUP_REMOVED lines=26> */
[----:B------:R-:W-:Y:S01]  /*ab0a0*/  STL [R1+0x405c], R8 ;  /* 0x00405c0801007387 */ /* 0x000fe20000100800 */
[----:B------:R-:W-:Y:S01]  /*ab0b0*/  IADD3.X R9, R9, R3, RZ, P2, !PT ;  /* 0x0000000309097210 */ /* 0x000fe200017fe4ff */
        /* <DEDUP_REMOVED lines=35> */
[----:B------:R-:W-:Y:S01]  /*ab2f0*/  IMAD.X R25, R25, 0x1, R3, P1 ;  /* 0x0000000119197824 */ /* 0x000fe200008e0603 */
[----:B------:R-:W-:Y:S01]  /*ab300*/  STL [R1+0x411c], R24 ;  /* 0x00411c1801007387 */ /* 0x000fe20000100800 */
[----:B-1----:R-:W-:Y:S01]  /*ab310*/  IMAD.MOV.U32 R4, RZ, RZ, R24 ;  /* 0x000000ffff047224 */ /* 0x002fe200078e0018 */
[----:B------:R-:W-:Y:S01]  /*ab320*/  IADD3.X R27, R27, R3, RZ, P2, !PT ;  /* 0x000000031b1b7210 */ /* 0x000fe200017fe4ff */
        /* <DEDUP_REMOVED lines=70> */
[----:B------:R-:W-:-:S04]  /*ab790*/  IADD3 R19, P1, R20, R252, RZ ;  /* 0x000000fc14137210 */ /* 0x000fc80007f3e0ff */
[----:B------:R-:W-:Y:S01]  /*ab7a0*/  IADD3.X R18, R21, R3, RZ, P1, !PT ;  /* 0x0000000315127210 */ /* 0x000fe20000ffe4ff */
        /* <DEDUP_REMOVED lines=55> */
[----:B------:R-:W-:Y:S02]  /*abb20*/  IADD3.X R66, R69, R3, RZ, P1, !PT ;  /* 0x0000000345427210 */ /* 0x000fe40000ffe4ff */
[----:B------:R-:W-:-:S02]  /*abb30*/  LOP3.LUT R18, R19, R18, RZ, 0x3c, !PT ;  /* 0x0000001213127212 */ /* 0x000fc400078e3cff */
[----:B------:R-:W-:Y:S01]  /*abb40*/  LOP3.LUT R27, R27, R26, RZ, 0x3c, !PT ;  /* 0x0000001a1b1b7212 */ /* 0x000fe200078e3cff */
[----:B------:R-:W-:Y:S01]  /*abb50*/  IADD3 R69, P1, R70, R252, RZ ;  /* 0x000000fc46457210 */ /* 0x000fe20007f3e0ff */
        /* <DEDUP_REMOVED lines=144> */
[----:B------:R-:W5:Y:S02]  /*ac460*/  LDL.LU R10, [R1+0x3be4] ;  /* 0x003be400010a7983 */ /* 0x000f640000300800 */
[----:B------:R1:W-:Y:S02]  /*ac470*/  LDGSTS.E [R0+0xb300], [R36.64], P0 ;  /* 0x0b30000024007fae */ /* 0x0003e40008121844 */
[----:B------:R-:W5:Y:S01]  /*ac480*/  LDL.LU R16, [R1+0x3ba0] ;  /* 0x003ba00001107983 */ /* 0x000f620000300800 */
[----:B------:R1:W-:Y:S01]  /*ac490*/  LDGSTS.E [R0+0xb700], [R38.64], P0 ;  /* 0x0b70000026007fae */ /* 0x0003e20008121844 */
[----:B------:R1:W-:Y:S02]  /*ac4a0*/  LDGSTS.E [R0+0xbb00], [R40.64], P0 ;  /* 0x0bb0000028007fae */ /* 0x0003e40008121844 */
[----:B------:R1:W-:Y:S02]  /*ac4b0*/  LDGSTS.E [R0+0xbf00], [R42.64], P0 ;  /* 0x0bf000002a007fae */ /* 0x0003e40008121844 */
[----:B------:R1:W-:Y:S01]  /*ac4c0*/  LDGSTS.E [R0+0xc300], [R44.64], P0 ;  /* 0x0c3000002c007fae */ /* 0x0003e20008121844 */
[----:B------:R1:W-:Y:S01]  /*ac4d0*/  LDGSTS.E [R0+0xc700], [R46.64], P0 ;  /* 0x0c7000002e007fae */ /* 0x0003e20008121844 */
[----:B------:R1:W-:Y:S03]  /*ac4e0*/  LDGSTS.E [R0+0xcb00], [R48.64], P0 ;  /* 0x0cb0000030007fae */ /* 0x0003e60008121844 */
[----:B------:R-:W5:Y:S01]  /*ac4f0*/  LDL.LU R15, [R1+0x3be0] ;  /* 0x003be000010f7983 */ /* 0x000f620000300800 */
        /* <DEDUP_REMOVED lines=17> */
[--C-:B------:R-:W-:Y:S02]  /*ac610*/  IMAD.X R5, R5, 0x1, R3.reuse, P1 ;  /* 0x0000000105057824 */ /* 0x100fe400008e0603 */
[----:B----4-:R-:W-:Y:S01]  /*ac620*/  IMAD.X R8, R8, 0x1, R3, P2 ;  /* 0x0000000108087824 */ /* 0x010fe200010e0603 */
        /* <DEDUP_REMOVED lines=289> */
[----:B----4-:R-:W-:-:S02]  /*ad840*/  IADD3 R13, P1, R14, R252, RZ ;  /* 0x000000fc0e0d7210 */ /* 0x010fc40007f3e0ff */
[----:B------:R-:W-:Y:S01]  /*ad850*/  LOP3.LUT R11, R11, R10, RZ, 0x3c, !PT ;  /* 0x0000000a0b0b7212 */ /* 0x000fe200078e3cff */
[----:B------:R1:W-:Y:S04]  /*ad860*/  LDGSTS.E [R0+0x7380], [R4.64], P0 ;  /* 0x0738000004007fae */ /* 0x0003e80008121844 */
[----:B------:R1:W-:Y:S01]  /*ad870*/  STL.64 [R1+0x3628], R4 ;  /* 0x0036280401007387 */ /* 0x0003e20000100a00 */
[----:B------:R-:W-:Y:S02]  /*ad880*/  IMAD.X R12, R15, 0x1, R3, P1 ;  /* 0x000000010f0c7824 */ /* 0x000fe400008e0603 */
[----:B------:R1:W-:Y:S01]  /*ad890*/  LDGSTS.E [R0+0x7780], [R6.64], P0 ;  /* 0x0778000006007fae */ /* 0x0003e20008121844 */
[----:B------:R1:W-:Y:S01]  /*ad8a0*/  STL.64 [R1+0x35e8], R6 ;  /* 0x0035e80601007387 */ /* 0x0003e20000100a00 */
[----:B-----5:R-:W-:-:S02]  /*ad8b0*/  IADD3 R15, P1, R16, R252, RZ ;  /* 0x000000fc100f7210 */ /* 0x020fc40007f3e0ff */
[----:B------:R-:W-:Y:S01]  /*ad8c0*/  LOP3.LUT R13, R13, R12, RZ, 0x3c, !PT ;  /* 0x0000000c0d0d7212 */ /* 0x000fe200078e3cff */
[----:B------:R1:W-:Y:S04]  /*ad8d0*/  LDGSTS.E [R0+0x7b80], [R8.64], P0 ;  /* 0x07b8000008007fae */ /* 0x0003e80008121844 */
[----:B------:R1:W-:Y:S01]  /*ad8e0*/  STL.64 [R1+0x35a8], R8 ;  /* 0x0035a80801007387 */ /* 0x0003e20000100a00 */
[----:B------:R-:W-:Y:S01]  /*ad8f0*/  IMAD.X R14, R17, 0x1, R3, P1 ;  /* 0x00000001110e7824 */ /* 0x000fe200008e0603 */
[----:B------:R-:W-:Y:S02]  /*ad900*/  IADD3 R17, P1, R18, R252, RZ ;  /* 0x000000fc12117210 */ /* 0x000fe40007f3e0ff */
[----:B------:R-:W-:Y:S01]  /*ad910*/  LOP3.LUT R12, R13, R12, RZ, 0x3c, !PT ;  /* 0x0000000c0d0c7212 */ /* 0x000fe200078e3cff */
[----:B------:R1:W-:Y:S01]  /*ad920*/  LDGSTS.E [R0+0x7f80], [R10.64], P0 ;  /* 0x07f800000a007fae */ /* 0x0003e20008121844 */
        /* <DEDUP_REMOVED lines=83> */
[----:B------:R1:W-:Y:S01]  /*ade60*/  LDGSTS.E [R0+0x8380], [R12.64], P0 ;  /* 0x083800000c007fae */ /* 0x0003e20008121844 */
[----:B------:R-:W-:-:S03]  /*ade70*/  IADD3 R71, P1, R72, R252, RZ ;  /* 0x000000fc48477210 */ /* 0x000fc60007f3e0ff */
[----:B------:R1:W-:Y:S01]  /*ade80*/  STL.64 [R1+0x34e8], R14 ;  /* 0x0034e80e01007387 */ /* 0x0003e20000100a00 */
[----:B------:R-:W-:Y:S02]  /*ade90*/  LOP3.LUT R25, R25, R24, RZ, 0x3c, !PT ;  /* 0x0000001819197212 */ /* 0x000fe400078e3cff */
[----:B------:R-:W-:Y:S02]  /*adea0*/  LOP3.LUT R32, R33, R32, RZ, 0x3c, !PT ;  /* 0x0000002021207212 */ /* 0x000fe400078e3cff */
[----:B------:R-:W-:Y:S01]  /*adeb0*/  LOP3.LUT R41, R41, R40, RZ, 0x3c, !PT ;  /* 0x0000002829297212 */ /* 0x000fe200078e3cff */
[----:B------:R1:W-:Y:S04]  /*adec0*/  LDGSTS.E [R0+0x8780], [R14.64], P0 ;  /* 0x087800000e007fae */ /* 0x0003e80008121844 */
[----:B------:R1:W-:Y:S01]  /*aded0*/  STL.64 [R1+0x34a8], R16 ;  /* 0x0034a81001007387 */ /* 0x0003e20000100a00 */
[----:B------:R-:W-:-:S02]  /*adee0*/  LOP3.LUT R27, R27, R26, RZ, 0x3c, !PT ;  /* 0x0000001a1b1b7212 */ /* 0x000fc400078e3cff */
[----:B------:R-:W-:Y:S02]  /*adef0*/  LOP3.LUT R34, R35, R34, RZ, 0x3c, !PT ;  /* 0x0000002223227212 */ /* 0x000fe400078e3cff */
[----:B------:R-:W-:Y:S01]  /*adf00*/  LOP3.LUT R43, R43, R42, RZ, 0x3c, !PT ;  /* 0x0000002a2b2b7212 */ /* 0x000fe200078e3cff */
[----:B------:R1:W-:Y:S04]  /*adf10*/  LDGSTS.E [R0+0x8b80], [R16.64], P0 ;  /* 0x08b8000010007fae */ /* 0x0003e80008121844 */
[----:B------:R1:W-:Y:S01]  /*adf20*/  STL.64 [R1+0x3468], R18 ;  /* 0x0034681201007387 */ /* 0x0003e20000100a00 */
[----:B------:R-:W-:Y:S02]  /*adf30*/  LOP3.LUT R29, R29, R28, RZ, 0x3c, !PT ;  /* 0x0000001c1d1d7212 */ /* 0x000fe400078e3cff */
[----:B------:R-:W-:-:S02]  /*adf40*/  LOP3.LUT R36, R37, R36, RZ, 0x3c, !PT ;  /* 0x0000002425247212 */ /* 0x000fc400078e3cff */
[----:B------:R-:W-:Y:S01]  /*adf50*/  LOP3.LUT R45, R45, R44, RZ, 0x3c, !PT ;  /* 0x0000002c2d2d7212 */ /* 0x000fe200078e3cff */
[----:B------:R1:W-:Y:S04]  /*adf60*/  LDGSTS.E [R0+0x8f80], [R18.64], P0 ;  /* 0x08f8000012007fae */ /* 0x0003e80008121844 */
        /* <DEDUP_REMOVED lines=9> */
[----:B------:R1:W-:Y:S01]  /*ae000*/  LDGSTS.E [R0+0x9780], [R22.64], P0 ;  /* 0x0978000016007fae */ /* 0x0003e20008121844 */
[----:B------:R-:W-:-:S03]  /*ae010*/  IMAD.X R70, R73, 0x1, R3, P1 ;  /* 0x0000000149467824 */ /* 0x000fc600008e0603 */
[----:B------:R1:W-:Y:S01]  /*ae020*/  STL.64 [R1+0x33a8], R24 ;  /* 0x0033a81801007387 */ /* 0x0003e20000100a00 */
[----:B------:R-:W-:Y:S02]  /*ae030*/  LOP3.LUT R35, R35, R34, RZ, 0x3c, !PT ;  /* 0x0000002223237212 */ /* 0x000fe400078e3cff */
[----:B------:R-:W-:Y:S02]  /*ae040*/  LOP3.LUT R42, R43, R42, RZ, 0x3c, !PT ;  /* 0x0000002a2b2a7212 */ /* 0x000fe400078e3cff */
        /* <DEDUP_REMOVED lines=62> */
[----:B------:R-:W-:Y:S01]  /*ae430*/  LOP3.LUT R66, R67, R66, RZ, 0x3c, !PT ;  /* 0x0000004243427212 */ /* 0x000fe200078e3cff */
[----:B------:R1:W-:Y:S01]  /*ae440*/  LDGSTS.E [R0+0xcb80], [R48.64], P0 ;  /* 0x0cb8000030007fae */ /* 0x0003e20008121844 */
[----:B------:R1:W-:Y:S01]  /*ae450*/  STL.64 [R1+0x2e30], R50 ;  /* 0x002e303201007387 */ /* 0x0003e20000100a00 */
[----:B------:R-:W-:Y:S02]  /*ae460*/  LOP3.LUT R61, R61, R60, RZ, 0x3c, !PT ;  /* 0x0000003c3d3d7212 */ /* 0x000fe400078e3cff */
[----:B------:R-:W-:Y:S01]  /*ae470*/  LOP3.LUT R68, R69, R68, RZ, 0x3c, !PT ;  /* 0x0000004445447212 */ /* 0x000fe200078e3cff */
[----:B------:R1:W-:Y:S01]  /*ae480*/  LDGSTS.E [R0+0xcf80], [R50.64], P0 ;  /* 0x0cf8000032007fae */ /* 0x0003e20008121844 */
[----:B------:R1:W-:Y:S01]  /*ae490*/  STL.64 [R1+0x2e20], R52 ;  /* 0x002e203401007387 */ /* 0x0003e20000100a00 */
[----:B------:R-:W-:Y:S02]  /*ae4a0*/  LOP3.LUT R63, R63, R62, RZ, 0x3c, !PT ;  /* 0x0000003e3f3f7212 */ /* 0x000fe400078e3cff */
[----:B------:R-:W-:Y:S01]  /*ae4b0*/  LOP3.LUT R70, R71, R70, RZ, 0x3c, !PT ;  /* 0x0000004647467212 */ /* 0x000fe200078e3cff */
[----:B------:R1:W-:Y:S04]  /*ae4c0*/  LDGSTS.E [R0+0xd380], [R52.64], P0 ;  /* 0x0d38000034007fae */ /* 0x0003e80008121844 */
[----:B------:R1:W-:Y:S01]  /*ae4d0*/  STL.64 [R1+0x2e10], R54 ;  /* 0x002e103601007387 */ /* 0x0003e20000100a00 */
[----:B------:R-:W-:-:S02]  /*ae4e0*/  LOP3.LUT R65, R65, R64, RZ, 0x3c, !PT ;  /* 0x0000004041417212 */ /* 0x000fc400078e3cff */
[----:B------:R-:W-:Y:S01]  /*ae4f0*/  LOP3.LUT R72, R73, R72, RZ, 0x3c, !PT ;  /* 0x0000004849487212 */ /* 0x000fe200078e3cff */
[----:B------:R1:W-:Y:S02]  /*ae500*/  LDGSTS.E [R0+0xd780], [R54.64], P0 ;  /* 0x0d78000036007fae */ /* 0x0003e40008121844 */
[----:B------:R-:W-:Y:S01]  /*ae510*/  IMAD.X R74, R77, 0x1, R3, P1 ;  /* 0x000000014d4a7824 */ /* 0x000fe200008e0603 */
[----:B------:R1:W-:Y:S01]  /*ae520*/  STL.64 [R1+0x2e00], R56 ;  /* 0x002e003801007387 */ /* 0x0003e20000100a00 */
[----:B------:R-:W-:-:S03]  /*ae530*/  LOP3.LUT R67, R67, R66, RZ, 0x3c, !PT ;  /* 0x0000004243437212 */ /* 0x000fc600078e3cff */
[----:B------:R1:W-:Y:S01]  /*ae540*/  LDGSTS.E [R0+0xdb80], [R56.64], P0 ;  /* 0x0db8000038007fae */ /* 0x0003e20008121844 */
[----:B------:R1:W-:Y:S01]  /*ae550*/  STL.64 [R1+0x2df0], R58 ;  /* 0x002df03a01007387 */ /* 0x0003e20000100a00 */
[----:B------:R-:W-:Y:S01]  /*ae560*/  LOP3.LUT R69, R69, R68, RZ, 0x3c, !PT ;  /* 0x0000004445457212 */ /* 0x000fe200078e3cff */
[----:B------:R1:W-:Y:S01]  /*ae570*/  LDGSTS.E [R0+0xdf80], [R58.64], P0 ;  /* 0x0df800003a007fae */ /* 0x0003e20008121844 */
[----:B------:R1:W-:Y:S01]  /*ae580*/  STL.64 [R1+0x2da8], R60 ;  /* 0x002da83c01007387 */ /* 0x0003e20000100a00 */
[----:B------:R-:W-:-:S03]  /*ae590*/  LOP3.LUT R71, R71, R70, RZ, 0x3c, !PT ;  /* 0x0000004647477212 */ /* 0x000fc600078e3cff */
[----:B------:R1:W-:Y:S01]  /*ae5a0*/  LDGSTS.E [R0+0xe380], [R60.64], P0 ;  /* 0x0e3800003c007fae */ /* 0x0003e20008121844 */
[----:B------:R1:W-:Y:S01]  /*ae5b0*/  STL.64 [R1+0x2da0], R62 ;  /* 0x002da03e01007387 */ /* 0x0003e20000100a00 */
[----:B------:R-:W-:Y:S01]  /*ae5c0*/  LOP3.LUT R73, R73, R72, RZ, 0x3c, !PT ;  /* 0x0000004849497212 */ /* 0x000fe200078e3cff */
[----:B------:R1:W-:Y:S01]  /*ae5d0*/  LDGSTS.E [R0+0xe780], [R62.64], P0 ;  /* 0x0e7800003e007fae */ /* 0x0003e20008121844 */
[----:B------:R1:W-:Y:S01]  /*ae5e0*/  STL.64 [R1+0x2d98], R64 ;  /* 0x002d984001007387 */ /* 0x0003e20000100a00 */
[----:B------:R-:W-:Y:S02]  /*ae5f0*/  IMAD.MOV.U32 R76, RZ, RZ, R75 ;  /* 0x000000ffff4c7224 */ /* 0x000fe400078e004b */
[----:B------:R-:W-:Y:S01]  /*ae600*/  IMAD.MOV.U32 R77, RZ, RZ, R74 ;  /* 0x000000ffff4d7224 */ /* 0x000fe200078e004a */
[----:B------:R1:W-:Y:S01]  /*ae610*/  LDGSTS.E [R0+0xeb80], [R64.64], P0 ;  /* 0x0eb8000040007fae */ /* 0x0003e20008121844 */
[----:B------:R1:W-:Y:S02]  /*ae620*/  STL.64 [R1+0x2d90], R66 ;  /* 0x002d904201007387 */ /* 0x0003e40000100a00 */
[----:B------:R1:W-:Y:S02]  /*ae630*/  LDGSTS.E [R0+0xef80], [R66.64], P0 ;  /* 0x0ef8000042007fae */ /* 0x0003e40008121844 */
[----:B------:R1:W-:Y:S01]  /*ae640*/  STL.64 [R1+0x2d88], R68 ;  /* 0x002d884401007387 */ /* 0x0003e20000100a00 */
[----:B------:R1:W-:Y:S04]  /*ae650*/  LDGSTS.E [R0+0xf380], [R68.64], P0 ;  /* 0x0f38000044007fae */ /* 0x0003e80008121844 */
[----:B------:R1:W-:Y:S01]  /*ae660*/  STL.64 [R1+0x2d80], R70 ;  /* 0x002d804601007387 */ /* 0x0003e20000100a00 */
[----:B------:R1:W-:Y:S02]  /*ae670*/  LDGSTS.E [R0+0xf780], [R70.64], P0 ;  /* 0x0f78000046007fae */ /* 0x0003e40008121844 */
[----:B------:R1:W-:Y:S02]  /*ae680*/  STL.64 [R1+0x2d78], R72 ;  /* 0x002d784801007387 */ /* 0x0003e40000100a00 */
[----:B------:R1:W-:Y:S01]  /*ae690*/  LDGSTS.E [R0+0xfb80], [R72.64], P0 ;  /* 0x0fb8000048007fae */ /* 0x0003e20008121844 */
[----:B------:R1:W-:Y:S04]  /*ae6a0*/  STL.64 [R1+0x2d70], R76 ;  /* 0x002d704c01007387 */ /* 0x0003e80000100a00 */
[----:B------:R1:W-:Y:S02]  /*ae6b0*/  LDGSTS.E [R0+0xff80], [R76.64], P0 ;  /* 0x0ff800004c007fae */ /* 0x0003e40008121844 */
[----:B------:R-:W-:Y:S01]  /*ae6c0*/  IMAD.MOV.U32 R81, RZ, RZ, c[0x0][0x180] ;  /* 0x00006000ff517624 */ /* 0x000fe200078e00ff */
[----:B------:R-:W-:Y:S01]  /*ae6d0*/  IADD3 R80, R80, 0x1, RZ ;  /* 0x0000000150507810 */ /* 0x000fe20007ffe0ff */
[----:B------:R-:W0:Y:S03]  /*ae6e0*/  LDGDEPBAR ;  /* 0x00000000000079af */ /* 0x000e260000000000 */
[----:B------:R-:W-:Y:S01]  /*ae6f0*/  IADD3 R81, R81, 0x1f, RZ ;  /* 0x0000001f51517810 */ /* 0x000fe20007ffe0ff */
[----:B------:R2:W-:Y:S03]  /*ae700*/  STL [R1+0x2d64], R80 ;  /* 0x002d645001007387 */ /* 0x0005e60000100800 */
[----:B-1----:R-:W-:-:S04]  /*ae710*/  SHF.R.S32.HI R4, RZ, 0x1f, R81 ;  /* 0x0000001fff047819 */ /* 0x002fc80000011451 */
[----:B------:R-:W-:-:S04]  /*ae720*/  LEA.HI R4, R4, R81, RZ, 0x5 ;  /* 0x0000005104047211 */ /* 0x000fc800078f28ff */
[----:B------:R-:W-:-:S04]  /*ae730*/  SHF.R.S32.HI R4, RZ, 0x5, R4 ;  /* 0x00000005ff047819 */ /* 0x000fc80000011404 */
[----:B------:R-:W-:-:S13]  /*ae740*/  ISETP.NE.U32.AND P0, PT, R80, R4, PT ;  /* 0x000000045000720c */ /* 0x000fda0003f05070 */
[----:B--2---:R-:W-:Y:S01]  /*ae750*/  @!P0 CALL.REL.NOINC `(.L_x_0) ;  /* 0x0000001000008944 */ /* 0x004fe20003c00000 */
[----:B------:R-:W-:Y:S05]  /*ae760*/  BRA `(.L_x_1) ;  /* 0xfffacfa000007947 */ /* 0x000fea000383ffff */
.L_x_0:
[----:B------:R-:W2:Y:S01]  /*ae770*/  LDL.LU R7, [R1+0x4190] ;  /* 0x0041900001077983 */ /* 0x000ea20000300800 */
[----:B------:R-:W-:-:S04]  /*ae780*/  DEPBAR.LE SB0, 0x0 ;  /* 0x000080000000791a */ /* 0x000fc80000000000 */
[----:B------:R-:W3:Y:S04]  /*ae790*/  LDL.LU R6, [R1+0x4194] ;  /* 0x0041940001067983 */ /* 0x000ee80000300800 */
[----:B------:R-:W4:Y:S04]  /*ae7a0*/  S2R R5, SR_TID.X ;  /* 0x0000000000057919 */ /* 0x000f280000002100 */
[----:B------:R-:W3:Y:S04]  /*ae7b0*/  LDL.LU R16, [R1+0x2540] ;  /* 0x0025400001107983 */ /* 0x000ee80000300800 */
[----:B------:R-:W3:Y:S04]  /*ae7c0*/  LDL.LU R17, [R1+0x2544] ;  /* 0x0025440001117983 */ /* 0x000ee80000300800 */
[----:B------:R-:W3:Y:S04]  /*ae7d0*/  LDL.LU R18, [R1+0x24a0] ;  /* 0x0024a00001127983 */ /* 0x000ee80000300800 */
[----:B------:R-:W3:Y:S04]  /*ae7e0*/  LDL.LU R19, [R1+0x24a4] ;  /* 0x0024a40001137983 */ /* 0x000ee80000300800 */
[----:B------:R-:W3:Y:S01]  /*ae7f0*/  LDL.LU R12, [R1+0x2548] ;  /* 0x00254800010c7983 */ /* 0x000ee20000300800 */
[----:B----4-:R-:W-:-:S03]  /*ae800*/  IMAD.SHL.U32 R2, R5, 0x40, RZ ;  /* 0x0000004005027824 */ /* 0x010fc600078e00ff */
[----:B------:R-:W4:Y:S01]  /*ae810*/  LDL.LU R13, [R1+0x254c] ;  /* 0x00254c00010d7983 */ /* 0x000f220000300800 */
[C---:B------:R-:W-:Y:S02]  /*ae820*/  IMAD.SHL.U32 R3, R5.reuse, 0x20, RZ ;  /* 0x0000002005037824 */ /* 0x040fe400078e00ff */
[C---:B------:R-:W-:Y:S01]  /*ae830*/  IMAD.SHL.U32 R0, R5.reuse, 0x100, RZ ;  /* 0x0000010005007824 */ /* 0x040fe200078e00ff */
[----:B------:R-:W-:Y:S01]  /*ae840*/  LOP3.LUT R2, R2, 0x600, RZ, 0xc0, !PT ;  /* 0x0000060002027812 */ /* 0x000fe200078ec0ff */
[----:B------:R-:W4:Y:S01]  /*ae850*/  LDL.LU R14, [R1+0x24a8] ;  /* 0x0024a800010e7983 */ /* 0x000f220000300800 */
[C---:B------:R-:W-:Y:S02]  /*ae860*/  SHF.L.U32 R4, R5.reuse, 0x2, RZ ;  /* 0x0000000205047819 */ /* 0x040fe400000006ff */
[----:B------:R-:W-:Y:S01]  /*ae870*/  LOP3.LUT R0, R0, 0x600, RZ, 0xc0, !PT ;  /* 0x0000060000007812 */ /* 0x000fe200078ec0ff */
[----:B------:R-:W4:Y:S01]  /*ae880*/  LDL.LU R15, [R1+0x24ac] ;  /* 0x0024ac00010f7983 */ /* 0x000f220000300800 */
[----:B------:R-:W-:-:S02]  /*ae890*/  LOP3.LUT R5, R5, 0x1f, RZ, 0xc0, !PT ;  /* 0x0000001f05057812 */ /* 0x000fc400078ec0ff */
[----:B------:R-:W-:Y:S01]  /*ae8a0*/  LOP3.LUT R2, R2, 0x60, R3, 0xf8, !PT ;  /* 0x0000006002027812 */ /* 0x000fe200078ef803 */
[----:B------:R-:W4:Y:S04]  /*ae8b0*/  LDL.LU R8, [R1+0x2530] ;  /* 0x0025300001087983 */ /* 0x000f280000300800 */
[----:B------:R-:W4:Y:S01]  /*ae8c0*/  LDL.LU R9, [R1+0x2534] ;  /* 0x0025340001097983 */ /* 0x000f220000300800 */
[----:B------:R-:W-:Y:S01]  /*ae8d0*/  LOP3.LUT R2, R2, 0x70, R4, 0x78, !PT ;  /* 0x0000007002027812 */ /* 0x000fe200078e7804 */
[----:B------:R-:W-:Y:S02]  /*ae8e0*/  IMAD R0, R5, 0x10, R0 ;  /* 0x0000001005007824 */ /* 0x000fe400078e0200 */
[----:B------:R-:W4:Y:S04]  /*ae8f0*/  LDL.LU R10, [R1+0x2480] ;  /* 0x00248000010a7983 */ /* 0x000f280000300800 */
[----:B------:R-:W4:Y:S04]  /*ae900*/  LDL.LU R11, [R1+0x2484] ;  /* 0x00248400010b7983 */ /* 0x000f280000300800 */
[----:B------:R-:W4:Y:S04]  /*ae910*/  LDL.LU R4, [R1+0x2538] ;  /* 0x0025380001047983 */ /* 0x000f280000300800 */
[----:B------:R-:W4:Y:S04]  /*ae920*/  LDL.LU R5, [R1+0x253c] ;  /* 0x00253c0001057983 */ /* 0x000f280000300800 */
[----:B------:R-:W-:Y:S01]  /*ae930*/  BAR.SYNC.DEFER_BLOCKING 0x0 ;  /* 0x0000000000007b1d */ /* 0x000fe20000010000 */
[----:B--2---:R-:W-:-:S02]  /*ae940*/  ISETP.GE.AND P3, PT, R7, c[0x0][0x17c], PT ;  /* 0x00005f0007007a0c */ /* 0x004fc40003f66270 */
[----:B---3--:R-:W-:-:S03]  /*ae950*/  ISETP.GE.AND P2, PT, R6, c[0x0][0x17c], PT ;  /* 0x00005f0006007a0c */ /* 0x008fc60003f46270 */
[----:B------:R-:W2:Y:S04]  /*ae960*/  LDL.LU R6, [R1+0x2488] ;  /* 0x0024880001067983 */ /* 0x000ea80000300800 */
[----:B------:R-:W2:Y:S04]  /*ae970*/  LDL.LU R7, [R1+0x248c] ;  /* 0x00248c0001077983 */ /* 0x000ea80000300800 */
[----:B------:R3:W-:Y:S04]  /*ae980*/  STS.128 [R2], R16 ;  /* 0x0000001002007388 */ /* 0x0007e80000000c00 */
[----:B---3--:R-:W3:Y:S04]  /*ae990*/  LDL.LU R16, [R1+0x2520] ;  /* 0x0025200001107983 */ /* 0x008ee80000300800 */
[----:B------:R-:W3:Y:S04]  /*ae9a0*/  LDL.LU R17, [R1+0x2524] ;  /* 0x0025240001117983 */ /* 0x000ee80000300800 */
[----:B------:R-:W3:Y:S04]  /*ae9b0*/  LDL.LU R18, [R1+0x2470] ;  /* 0x0024700001127983 */ /* 0x000ee80000300800 */
[----:B----4-:R4:W-:Y:S04]  /*ae9c0*/  STS.128 [R2+0x80], R12 ;  /* 0x0000800c02007388 */ /* 0x0109e80000000c00 */
[----:B------:R-:W3:Y:S04]  /*ae9d0*/  LDL.LU R19, [R1+0x2474] ;  /* 0x0024740001137983 */ /* 0x000ee80000300800 */
[----:B------:R1:W-:Y:S04]  /*ae9e0*/  STS.128 [R2+0x100], R8 ;  /* 0x0001000802007388 */ /* 0x0003e80000000c00 */
[----:B----4-:R-:W3:Y:S04]  /*ae9f0*/  LDL.LU R12, [R1+0x2528] ;  /* 0x00252800010c7983 */ /* 0x010ee80000300800 */
[----:B------:R-:W3:Y:S04]  /*aea00*/  LDL.LU R13, [R1+0x252c] ;  /* 0x00252c00010d7983 */ /* 0x000ee80000300800 */
[----:B------:R-:W3:Y:S04]  /*aea10*/  LDL.LU R14, [R1+0x2478] ;  /* 0x00247800010e7983 */ /* 0x000ee80000300800 */
[----:B------:R-:W3:Y:S04]  /*aea20*/  LDL.LU R15, [R1+0x247c] ;  /* 0x00247c00010f7983 */ /* 0x000ee80000300800 */
[----:B-1----:R-:W3:Y:S04]  /*aea30*/  LDL.LU R8, [R1+0x2510] ;  /* 0x0025100001087983 */ /* 0x002ee80000300800 */
[----:B------:R-:W3:Y:S04]  /*aea40*/  LDL.LU R9, [R1+0x2514] ;  /* 0x0025140001097983 */ /* 0x000ee80000300800 */
[----:B------:R-:W3:Y:S04]  /*aea50*/  LDL.LU R10, [R1+0x2460] ;  /* 0x00246000010a7983 */ /* 0x000ee80000300800 */
[----:B------:R-:W3:Y:S01]  /*aea60*/  LDL.LU R11, [R1+0x2464] ;  /* 0x00246400010b7983 */ /* 0x000ee20000300800 */
[----:B------:R-:W-:-:S02]  /*aea70*/  LOP3.LUT R252, R0, 0x40, RZ, 0x3c, !PT ;  /* 0x0000004000fc7812 */ /* 0x000fc400078e3cff */
[----:B------:R-:W-:Y:S01]  /*aea80*/  LOP3.LUT R3, R0, 0x20, RZ, 0x3c, !PT ;  /* 0x0000002000037812 */ /* 0x000fe200078e3cff */
[----:B--2---:R1:W-:Y:S01]  /*aea90*/  STS.128 [R2+0x180], R4 ;  /* 0x0001800402007388 */ /* 0x0043e20000000c00 */
[----:B------:R-:W-:-:S06]  /*aeaa0*/  NOP ;  /* 0x0000000000007918 */ /* 0x000fcc0000000000 */
[----:B------:R-:W2:Y:S04]  /*aeab0*/  LDS.128 R28, [R0] ;  /* 0x00000000001c7984 */ /* 0x000ea80000000c00 */
[----:B------:R-:W2:Y:S04]  /*aeac0*/  LDS.128 R20, [R252] ;  /* 0x00000000fc147984 */ /* 0x000ea80000000c00 */
[----:B------:R-:W2:Y:S04]  /*aead0*/  LDS.128 R24, [R3] ;  /* 0x0000000003187984 */ /* 0x000ea80000000c00 */
[----:B-1----:R-:W4:Y:S04]  /*aeae0*/  LDL.LU R4, [R1+0x2518] ;  /* 0x0025180001047983 */ /* 0x002f280000300800 */
[----:B------:R-:W4:Y:S04]  /*aeaf0*/  LDL.LU R5, [R1+0x251c] ;  /* 0x00251c0001057983 */ /* 0x000f280000300800 */
[----:B------:R-:W4:Y:S04]  /*aeb00*/  LDL.LU R6, [R1+0x2468] ;  /* 0x0024680001067983 */ /* 0x000f280000300800 */
[----:B------:R-:W4:Y:S01]  /*aeb10*/  LDL.LU R7, [R1+0x246c] ;  /* 0x00246c0001077983 */ /* 0x000f220000300800 */
[----:B------:R-:W-:-:S03]  /*aeb20*/  LOP3.LUT R243, R0, 0x60, RZ, 0x3c, !PT ;  /* 0x0000006000f37812 */ /* 0x000fc600078e3cff */
[----:B--2---:R-:W-:Y:S04]  /*aeb30*/  STL.64 [R1+0x40], R28 ;  /* 0x0000401c01007387 */ /* 0x004fe80000100a00 */
[----:B------:R-:W-:Y:S01]  /*aeb40*/  STL.64 [R1+0x48], R30 ;  /* 0x0000481e01007387 */ /* 0x000fe20000100a00 */
[----:B------:R-:W-:-:S03]  /*aeb50*/  IMAD.MOV.U32 R242, RZ, RZ, R21 ;  /* 0x000000fffff27224 */ /* 0x000fc600078e0015 */
[----:B------:R-:W-:Y:S04]  /*aeb60*/  STL.64 [R1+0xc0], R20 ;  /* 0x0000c01401007387 */ /* 0x000fe80000100a00 */
[----:B------:R-:W-:Y:S04]  /*aeb70*/  STL.64 [R1+0x90], R24 ;  /* 0x0000901801007387 */ /* 0x000fe80000100a00 */
[----:B------:R-:W-:Y:S04]  /*aeb80*/  STL.64 [R1+0x98], R26 ;  /* 0x0000981a01007387 */ /* 0x000fe80000100a00 */
[----:B------:R-:W-:Y:S04]  /*aeb90*/  STL.64 [R1+0xc8], R22 ;  /* 0x0000c81601007387 */ /* 0x000fe80000100a00 */
[----:B------:R-:W1:Y:S01]  /*aeba0*/  LDS.128 R20, [R243] ;  /* 0x00000000f3147984 */ /* 0x000e620000000c00 */
[----:B------:R-:W-:-:S06]  /*aebb0*/  NOP ;  /* 0x0000000000007918 */ /* 0x000fcc0000000000 */
[----:B---3--:R2:W-:Y:S04]  /*aebc0*/  STS.128 [R2], R16 ;  /* 0x0000001002007388 */ /* 0x0085e80000000c00 */
[----:B------:R3:W-:Y:S04]  /*aebd0*/  STS.128 [R2+0x80], R12 ;  /* 0x0000800c02007388 */ /* 0x0007e80000000c00 */
[----:B------:R1:W-:Y:S04]  /*aebe0*/  STS.128 [R2+0x100], R8 ;  /* 0x0001000802007388 */ /* 0x0003e80000000c00 */
[----:B-1----:R-:W-:Y:S04]  /*aebf0*/  STL.64 [R1+0xf0], R20 ;  /* 0x0000f01401007387 */ /* 0x002fe80000100a00 */
[----:B------:R-:W-:Y:S04]  /*aec00*/  STL.64 [R1+0xf8], R22 ;  /* 0x0000f81601007387 */ /* 0x000fe80000100a00 */
[----:B--2---:R-:W2:Y:S04]  /*aec10*/  LDL.LU R16, [R1+0x2500] ;  /* 0x0025000001107983 */ /* 0x004ea80000300800 */
[----:B------:R-:W2:Y:S04]  /*aec20*/  LDL.LU R17, [R1+0x2504] ;  /* 0x0025040001117983 */ /* 0x000ea80000300800 */
[----:B------:R-:W2:Y:S04]  /*aec30*/  LDL.LU R18, [R1+0x2450] ;  /* 0x0024500001127983 */ /* 0x000ea80000300800 */
[----:B------:R-:W2:Y:S04]  /*aec40*/  LDL.LU R19, [R1+0x2454] ;  /* 0x0024540001137983 */ /* 0x000ea80000300800 */
[----:B---3--:R-:W2:Y:S04]  /*aec50*/  LDL.LU R12, [R1+0x2508] ;  /* 0x00250800010c7983 */ /* 0x008ea80000300800 */
[----:B------:R-:W2:Y:S04]  /*aec60*/  LDL.LU R13, [R1+0x250c] ;  /* 0x00250c00010d7983 */ /* 0x000ea80000300800 */
[----:B------:R-:W2:Y:S04]  /*aec70*/  LDL.LU R14, [R1+0x2458] ;  /* 0x00245800010e7983 */ /* 0x000ea80000300800 */
[----:B------:R-:W2:Y:S04]  /*aec80*/  LDL.LU R15, [R1+0x245c] ;  /* 0x00245c00010f7983 */ /* 0x000ea80000300800 */
[----:B------:R-:W2:Y:S04]  /*aec90*/  LDL.LU R8, [R1+0x24f0] ;  /* 0x0024f00001087983 */ /* 0x000ea80000300800 */
[----:B------:R-:W2:Y:S04]  /*aeca0*/  LDL.LU R9, [R1+0x24f4] ;  /* 0x0024f40001097983 */ /* 0x000ea80000300800 */
[----:B------:R-:W2:Y:S04]  /*aecb0*/  LDL.LU R10, [R1+0x2440] ;  /* 0x00244000010a7983 */ /* 0x000ea80000300800 */
[----:B------:R-:W2:Y:S04]  /*aecc0*/  LDL.LU R11, [R1+0x2444] ;  /* 0x00244400010b7983 */ /* 0x000ea80000300800 */
[----:B----4-:R1:W-:Y:S01]  /*aecd0*/  STS.128 [R2+0x180], R4 ;  /* 0x0001800402007388 */ /* 0x0103e20000000c00 */
[----:B------:R-:W-:-:S06]  /*aece0*/  NOP ;  /* 0x0000000000007918 */ /* 0x000fcc0000000000 */
[----:B------:R-:W4:Y:S04]  /*aecf0*/  LDS.128 R20, [R0] ;  /* 0x0000000000147984 */ /* 0x000f280000000c00 */
[----:B------:R-:W4:Y:S04]  /*aed00*/  LDS.128 R28, [R3] ;  /* 0x00000000031c7984 */ /* 0x000f280000000c00 */
[----:B------:R-:W4:Y:S04]  /*aed10*/  LDS.128 R24, [R252] ;  /* 0x00000000fc187984 */ /* 0x000f280000000c00 */
[----:B-1----:R-:W3:Y:S04]  /*aed20*/  LDL.LU R4, [R1+0x24f8] ;  /* 0x0024f80001047983 */ /* 0x002ee80000300800 */
[----:B------:R-:W3:Y:S04]  /*aed30*/  LDL.LU R5, [R1+0x24fc] ;  /* 0x0024fc0001057983 */ /* 0x000ee80000300800 */
[----:B------:R-:W3:Y:S04]  /*aed40*/  LDL.LU R6, [R1+0x2448] ;  /* 0x0024480001067983 */ /* 0x000ee80000300800 */
[----:B------:R-:W3:Y:S01]  /*aed50*/  LDL.LU R7, [R1+0x244c] ;  /* 0x00244c0001077983 */ /* 0x000ee20000300800 */
[----:B----4-:R-:W-:-:S03]  /*aed60*/  IMAD.MOV.U32 R240, RZ, RZ, R20 ;  /* 0x000000fffff07224 */ /* 0x010fc600078e0014 */
[----:B------:R-:W-:Y:S01]  /*aed70*/  STL.64 [R1+0x28], R22 ;  /* 0x0000281601007387 */ /* 0x000fe20000100a00 */
[----:B------:R-:W-:-:S03]  /*aed80*/  IMAD.MOV.U32 R241, RZ, RZ, R21 ;  /* 0x000000fffff17224 */ /* 0x000fc600078e0015 */
[----:B------:R-:W1:Y:S01]  /*aed90*/  LDS.128 R20, [R243] ;  /* 0x00000000f3147984 */ /* 0x000e620000000c00 */
[----:B------:R-:W-:-:S06]  /*aeda0*/  NOP ;  /* 0x0000000000007918 */ /* 0x000fcc0000000000 */
[----:B------:R-:W-:Y:S04]  /*aedb0*/  STL.64 [R1+0x50], R28 ;  /* 0x0000501c01007387 */ /* 0x000fe80000100a00 */
[----:B------:R-:W-:Y:S04]  /*aedc0*/  STL.64 [R1+0x58], R30 ;  /* 0x0000581e01007387 */ /* 0x000fe80000100a00 */
[----:B------:R-:W-:Y:S04]  /*aedd0*/  STL.64 [R1+0xa0], R24 ;  /* 0x0000a01801007387 */ /* 0x000fe80000100a00 */
[----:B------:R-:W-:Y:S04]  /*aede0*/  STL.64 [R1+0xa8], R26 ;  /* 0x0000a81a01007387 */ /* 0x000fe80000100a00 */
[----:B-1----:R-:W-:Y:S04]  /*aedf0*/  STL.64 [R1+0xd0], R20 ;  /* 0x0000d01401007387 */ /* 0x002fe80000100a00 */
[----:B------:R-:W-:Y:S04]  /*aee00*/  STL.64 [R1+0xd8], R22 ;  /* 0x0000d81601007387 */ /* 0x000fe80000100a00 */
[----:B--2---:R1:W-:Y:S04]  /*aee10*/  STS.128 [R2], R16 ;  /* 0x0000001002007388 */ /* 0x0043e80000000c00 */
[----:B-1----:R-:W2:Y:S04]  /*aee20*/  LDL.LU R16, [R1+0x24e0] ;  /* 0x0024e00001107983 */ /* 0x002ea80000300800 */
[----:B------:R-:W2:Y:S04]  /*aee30*/  LDL.LU R17, [R1+0x24e4] ;  /* 0x0024e40001117983 */ /* 0x000ea80000300800 */
[----:B------:R-:W2:Y:S04]  /*aee40*/  LDL.LU R18, [R1+0x2430] ;  /* 0x0024300001127983 */ /* 0x000ea80000300800 */
[----:B------:R1:W-:Y:S04]  /*aee50*/  STS.128 [R2+0x80], R12 ;  /* 0x0000800c02007388 */ /* 0x0003e80000000c00 */
[----:B------:R-:W2:Y:S04]  /*aee60*/  LDL.LU R19, [R1+0x2434] ;  /* 0x0024340001137983 */ /* 0x000ea80000300800 */
[----:B------:R4:W-:Y:S04]  /*aee70*/  STS.128 [R2+0x100], R8 ;  /* 0x0001000802007388 */ /* 0x0009e80000000c00 */
[----:B-1----:R-:W2:Y:S04]  /*aee80*/  LDL.LU R12, [R1+0x24e8] ;  /* 0x0024e800010c7983 */ /* 0x002ea80000300800 */
[----:B------:R-:W2:Y:S04]  /*aee90*/  LDL.LU R13, [R1+0x24ec] ;  /* 0x0024ec00010d7983 */ /* 0x000ea80000300800 */
[----:B------:R-:W2:Y:S04]  /*aeea0*/  LDL.LU R14, [R1+0x2438] ;  /* 0x00243800010e7983 */ /* 0x000ea80000300800 */
[----:B------:R-:W2:Y:S04]  /*aeeb0*/  LDL.LU R15, [R1+0x243c] ;  /* 0x00243c00010f7983 */ /* 0x000ea80000300800 */
[----:B----4-:R-:W2:Y:S04]  /*aeec0*/  LDL.LU R8, [R1+0x24d0] ;  /* 0x0024d00001087983 */ /* 0x010ea80000300800 */
[----:B------:R-:W2:Y:S04]  /*aeed0*/  LDL.LU R9, [R1+0x24d4] ;  /* 0x0024d40001097983 */ /* 0x000ea80000300800 */
[----:B------:R-:W2:Y:S04]  /*aeee0*/  LDL.LU R10, [R1+0x2420] ;  /* 0x00242000010a7983 */ /* 0x000ea80000300800 */
[----:B------:R-:W2:Y:S04]  /*aeef0*/  LDL.LU R11, [R1+0x2424] ;  /* 0x00242400010b7983 */ /* 0x000ea80000300800 */
[----:B---3--:R1:W-:Y:S01]  /*aef00*/  STS.128 [R2+0x180], R4 ;  /* 0x0001800402007388 */ /* 0x0083e20000000c00 */
[----:B------:R-:W-:-:S06]  /*aef10*/  NOP ;  /* 0x0000000000007918 */ /* 0x000fcc0000000000 */
[----:B------:R-:W3:Y:S04]  /*aef20*/  LDS.128 R20, [R0] ;  /* 0x0000000000147984 */ /* 0x000ee80000000c00 */
[----:B------:R-:W3:Y:S04]  /*aef30*/  LDS.128 R28, [R3] ;  /* 0x00000000031c7984 */ /* 0x000ee80000000c00 */
[----:B------:R-:W3:Y:S04]  /*aef40*/  LDS.128 R24, [R252] ;  /* 0x00000000fc187984 */ /* 0x000ee80000000c00 */
[----:B-1----:R-:W4:Y:S04]  /*aef50*/  LDL.LU R4, [R1+0x24d8] ;  /* 0x0024d80001047983 */ /* 0x002f280000300800 */
[----:B------:R-:W4:Y:S04]  /*aef60*/  LDL.LU R5, [R1+0x24dc] ;  /* 0x0024dc0001057983 */ /* 0x000f280000300800 */
[----:B------:R-:W4:Y:S04]  /*aef70*/  LDL.LU R6, [R1+0x2428] ;  /* 0x0024280001067983 */ /* 0x000f280000300800 */
[----:B------:R-:W4:Y:S04]  /*aef80*/  LDL.LU R7, [R1+0x242c] ;  /* 0x00242c0001077983 */ /* 0x000f280000300800 */
[----:B---3--:R-:W-:Y:S04]  /*aef90*/  STL.64 [R1+0x10], R20 ;  /* 0x0000101401007387 */ /* 0x008fe80000100a00 */
[----:B------:R-:W-:Y:S04]  /*aefa0*/  STL.64 [R1+0x18], R22 ;  /* 0x0000181601007387 */ /* 0x000fe80000100a00 */
        /* <DEDUP_REMOVED lines=19> */
[----:B---3--:R-:W2:Y:S04]  /*af0e0*/  LDL.LU R8, [R1+0x23e0] ;  /* 0x0023e00001087983 */ /* 0x008ea80000300800 */
[----:B------:R-:W2:Y:S04]  /*af0f0*/  LDL.LU R9, [R1+0x23e4] ;  /* 0x0023e40001097983 */ /* 0x000ea80000300800 */
[----:B------:R-:W2:Y:S04]  /*af100*/  LDL.LU R10, [R1+0x2350] ;  /* 0x00235000010a7983 */ /* 0x000ea80000300800 */
[----:B------:R-:W2:Y:S04]  /*af110*/  LDL.LU R11, [R1+0x2354] ;  /* 0x00235400010b7983 */ /* 0x000ea80000300800 */
[----:B----4-:R1:W-:Y:S01]  /*af120*/  STS.128 [R2+0x180], R4 ;  /* 0x0001800402007388 */ /* 0x0103e20000000c00 */
[----:B------:R-:W-:-:S06]  /*af130*/  NOP ;  /* 0x0000000000007918 */ /* 0x000fcc0000000000 */
[----:B------:R-:W4:Y:S04]  /*af140*/  LDS.128 R24, [R3] ;  /* 0x0000000003187984 */ /* 0x000f280000000c00 */
[----:B------:R-:W4:Y:S04]  /*af150*/  LDS.128 R20, [R243] ;  /* 0x00000000f3147984 */ /* 0x000f280000000c00 */
[----:B------:R-:W-:Y:S04]  /*af160*/  LDS.128 R248, [R0] ;  /* 0x0000000000f87984 */ /* 0x000fe80000000c00 */
[----:B-1----:R-:W3:Y:S04]  /*af170*/  LDL.LU R4, [R1+0x23e8] ;  /* 0x0023e80001047983 */ /* 0x002ee80000300800 */
[----:B------:R-:W3:Y:S04]  /*af180*/  LDL.LU R5, [R1+0x23ec] ;  /* 0x0023ec0001057983 */ /* 0x000ee80000300800 */
[----:B------:R-:W3:Y:S04]  /*af190*/  LDL.LU R6, [R1+0x2358] ;  /* 0x0023580001067983 */ /* 0x000ee80000300800 */
[----:B------:R-:W3:Y:S04]  /*af1a0*/  LDL.LU R7, [R1+0x235c] ;  /* 0x00235c0001077983 */ /* 0x000ee80000300800 */
[----:B------:R-:W-:Y:S01]  /*af1b0*/  LDS.128 R244, [R252] ;  /* 0x00000000fcf47984 */ /* 0x000fe20000000c00 */
[----:B------:R-:W-:-:S06]  /*af1c0*/  NOP ;  /* 0x0000000000007918 */ /* 0x000fcc0000000000 */
[----:B----4-:R-:W-:Y:S04]  /*af1d0*/  STL.64 [R1], R24 ;  /* 0x0000001801007387 */ /* 0x010fe80000100a00 */
[----:B------:R-:W-:Y:S04]  /*af1e0*/  STL.64 [R1+0x8], R26 ;  /* 0x0000081a01007387 */ /* 0x000fe80000100a00 */
[----:B------:R-:W-:Y:S04]  /*af1f0*/  STL.64 [R1+0x80], R20 ;  /* 0x0000801401007387 */ /* 0x000fe80000100a00 */
        /* <DEDUP_REMOVED lines=58> */
[----:B------:R-:W3:Y:S04]  /*af5a0*/  LDL.LU R7, [R1+0x231c] ;  /* 0x00231c0001077983 */ /* 0x000ee80000300800 */
[----:B----4-:R-:W-:Y:S04]  /*af5b0*/  STL.64 [R1+0x120], R20 ;  /* 0x0001201401007387 */ /* 0x010fe80000100a00 */
        /* <DEDUP_REMOVED lines=112> */
[----:B-1----:R1:W5:Y:S04]  /*afcc0*/  LDL.LU R16, [R1+0x2270] ;  /* 0x0022700001107983 */ /* 0x0023680000300800 */
[----:B------:R1:W5:Y:S04]  /*afcd0*/  LDL.LU R17, [R1+0x2274] ;  /* 0x0022740001117983 */ /* 0x0003680000300800 */
[----:B------:R1:W5:Y:S04]  /*afce0*/  LDL.LU R18, [R1+0x21e0] ;  /* 0x0021e00001127983 */ /* 0x0003680000300800 */
[----:B------:R2:W-:Y:S04]  /*afcf0*/  STS.128 [R2+0x80], R12 ;  /* 0x0000800c02007388 */ /* 0x0005e80000000c00 */
[----:B------:R1:W5:Y:S04]  /*afd00*/  LDL.LU R19, [R1+0x21e4] ;  /* 0x0021e40001137983 */ /* 0x0003680000300800 */
[----:B------:R3:W-:Y:S04]  /*afd10*/  STS.128 [R2+0x100], R8 ;  /* 0x0001000802007388 */ /* 0x0007e80000000c00 */
[----:B--2---:R1:W5:Y:S04]  /*afd20*/  LDL.LU R12, [R1+0x2278] ;  /* 0x00227800010c7983 */ /* 0x0043680000300800 */
[----:B------:R1:W5:Y:S04]  /*afd30*/  LDL.LU R13, [R1+0x227c] ;  /* 0x00227c00010d7983 */ /* 0x0003680000300800 */
[----:B------:R1:W5:Y:S04]  /*afd40*/  LDL.LU R14, [R1+0x21e8] ;  /* 0x0021e800010e7983 */ /* 0x0003680000300800 */
[----:B------:R1:W5:Y:S04]  /*afd50*/  LDL.LU R15, [R1+0x21ec] ;  /* 0x0021ec00010f7983 */ /* 0x0003680000300800 */
[----:B---3--:R1:W5:Y:S04]  /*afd60*/  LDL.LU R8, [R1+0x2260] ;  /* 0x0022600001087983 */ /* 0x0083680000300800 */
[----:B------:R1:W5:Y:S04]  /*afd70*/  LDL.LU R9, [R1+0x2264] ;  /* 0x0022640001097983 */ /* 0x0003680000300800 */
[----:B------:R1:W5:Y:S04]  /*afd80*/  LDL.LU R10, [R1+0x21d0] ;  /* 0x0021d000010a7983 */ /* 0x0003680000300800 */
[----:B------:R1:W5:Y:S04]  /*afd90*/  LDL.LU R11, [R1+0x21d4] ;  /* 0x0021d400010b7983 */ /* 0x0003680000300800 */
[----:B----4-:R2:W-:Y:S04]  /*afda0*/  STS.128 [R2+0x180], R4 ;  /* 0x0001800402007388 */ /* 0x0105e80000000c00 */
[----:B--2---:R1:W5:Y:S04]  /*afdb0*/  LDL.LU R4, [R1+0x2268] ;  /* 0x0022680001047983 */ /* 0x0043680000300800 */
[----:B------:R1:W5:Y:S04]  /*afdc0*/  LDL.LU R5, [R1+0x226c] ;  /* 0x00226c0001057983 */ /* 0x0003680000300800 */
[----:B------:R1:W5:Y:S04]  /*afdd0*/  LDL.LU R6, [R1+0x21d8] ;  /* 0x0021d80001067983 */ /* 0x0003680000300800 */
[----:B------:R1:W5:Y:S02]  /*afde0*/  LDL.LU R7, [R1+0x21dc] ;  /* 0x0021dc0001077983 */ /* 0x0003640000300800 */
[----:B------:R-:W-:-:S06]  /*afdf0*/  NOP ;  /* 0x0000000000007918 */ /* 0x000fcc0000000000 */
[----:B------:R-:W2:Y:S04]  /*afe00*/  LDS.128 R20, [R0] ;  /* 0x0000000000147984 */ /* 0x000ea80000000c00 */
[----:B------:R-:W-:Y:S04]  /*afe10*/  STL [R1+0x49c0], R250 ;  /* 0x0049c0fa01007387 */ /* 0x000fe80000100800 */
[----:B------:R-:W-:Y:S04]  /*afe20*/  STL [R1+0x49bc], R251 ;  /* 0x0049bcfb01007387 */ /* 0x000fe80000100800 */
[----:B------:R-:W-:Y:S04]  /*afe30*/  STL [R1+0x49b8], R246 ;  /* 0x0049b8f601007387 */ /* 0x000fe80000100800 */
[----:B------:R-:W3:Y:S04]  /*afe40*/  LDS.128 R28, [R3] ;  /* 0x00000000031c7984 */ /* 0x000ee80000000c00 */
[----:B------:R-:W-:Y:S04]  /*afe50*/  STL [R1+0x49b4], R247 ;  /* 0x0049b4f701007387 */ /* 0x000fe80000100800 */
[----:B------:R-:W4:Y:S04]  /*afe60*/  LDS.128 R24, [R252] ;  /* 0x00000000fc187984 */ /* 0x000f280000000c00 */
[----:B--2---:R-:W-:Y:S04]  /*afe70*/  STL.64 [R1+0x220], R20 ;  /* 0x0002201401007387 */ /* 0x004fe80000100a00 */
[----:B------:R-:W-:Y:S04]  /*afe80*/  STL.64 [R1+0x228], R22 ;  /* 0x0002281601007387 */ /* 0x000fe80000100a00 */
[----:B------:R-:W2:Y:S01]  /*afe90*/  LDS.128 R20, [R243] ;  /* 0x00000000f3147984 */ /* 0x000ea20000000c00 */
[----:B------:R-:W-:-:S06]  /*afea0*/  NOP ;  /* 0x0000000000007918 */ /* 0x000fcc0000000000 */
[----:B-----5:R1:W-:Y:S04]  /*afeb0*/  STS.128 [R2], R16 ;  /* 0x0000001002007388 */ /* 0x0203e80000000c00 */
[----:B---3--:R-:W-:Y:S04]  /*afec0*/  STL.64 [R1+0x250], R28 ;  /* 0x0002501c01007387 */ /* 0x008fe80000100a00 */
[----:B------:R-:W-:Y:S04]  /*afed0*/  STL.64 [R1+0x258], R30 ;  /* 0x0002581e01007387 */ /* 0x000fe80000100a00 */
[----:B----4-:R-:W-:Y:S04]  /*afee0*/  STL.64 [R1+0x2a0], R24 ;  /* 0x0002a01801007387 */ /* 0x010fe80000100a00 */
[----:B------:R-:W-:Y:S04]  /*afef0*/  STL.64 [R1+0x2a8], R26 ;  /* 0x0002a81a01007387 */ /* 0x000fe80000100a00 */
[----:B------:R3:W-:Y:S04]  /*aff00*/  STS.128 [R2+0x80], R12 ;  /* 0x0000800c02007388 */ /* 0x0007e80000000c00 */
[----:B------:R4:W-:Y:S04]  /*aff10*/  STS.128 [R2+0x100], R8 ;  /* 0x0001000802007388 */ /* 0x0009e80000000c00 */
[----:B------:R3:W-:Y:S01]  /*aff20*/  STS.128 [R2+0x180], R4 ;  /* 0x0001800402007388 */ /* 0x0007e20000000c00 */
[----:B------:R-:W-:-:S06]  /*aff30*/  NOP ;  /* 0x0000000000007918 */ /* 0x000fcc0000000000 */
[----:B--2---:R-:W-:Y:S04]  /*aff40*/  STL.64 [R1+0x2d0], R20 ;  /* 0x0002d01401007387 */ /* 0x004fe80000100a00 */
[----:B------:R-:W-:Y:S04]  /*aff50*/  STL.64 [R1+0x2d8], R22 ;  /* 0x0002d81601007387 */ /* 0x000fe80000100a00 */
[----:B-1----:R-:W2:Y:S04]  /*aff60*/  LDL.LU R16, [R1+0x2250] ;  /* 0x0022500001107983 */ /* 0x002ea80000300800 */
[----:B------:R-:W2:Y:S04]  /*aff70*/  LDL.LU R17, [R1+0x2254] ;  /* 0x0022540001117983 */ /* 0x000ea80000300800 */
[----:B------:R-:W2:Y:S04]  /*aff80*/  LDL.LU R18, [R1+0x21c0] ;  /* 0x0021c00001127983 */ /* 0x000ea80000300800 */
[----:B------:R-:W2:Y:S04]  /*aff90*/  LDL.LU R19, [R1+0x21c4] ;  /* 0x0021c40001137983 */ /* 0x000ea80000300800 */
[----:B---3--:R-:W3:Y:S04]  /*affa0*/  LDL.LU R12, [R1+0x2258] ;  /* 0x00225800010c7983 */ /* 0x008ee80000300800 */
        /* <DEDUP_REMOVED lines=11> */
[----:B------:R-:W1:Y:S04]  /*b0060*/  LDS.128 R20, [R0] ;  /* 0x0000000000147984 */ /* 0x000e680000000c00 */
[----:B------:R-:W1:Y:S04]  /*b0070*/  LDS.128 R28, [R3] ;  /* 0x00000000031c7984 */ /* 0x000e680000000c00 */
[----:B------:R-:W1:Y:S04]  /*b0080*/  LDS.128 R24, [R252] ;  /* 0x00000000fc187984 */ /* 0x000e680000000c00 */
[----:B-1----:R-:W-:Y:S04]  /*b0090*/  STL.64 [R1+0x210], R20 ;  /* 0x0002101401007387 */ /* 0x002fe80000100a00 */
        /* <DEDUP_REMOVED lines=13> */
[----:B---3--:R1:W-:Y:S04]  /*b0170*/  STS.128 [R2+0x80], R12 ;  /* 0x0000800c02007388 */ /* 0x0083e80000000c00 */
[----:B------:R-:W2:Y:S04]  /*b0180*/  LDL.LU R19, [R1+0x20d4] ;  /* 0x0020d40001137983 */ /* 0x000ea80000300800 */
[----:B----4-:R3:W-:Y:S04]  /*b0190*/  STS.128 [R2+0x100], R8 ;  /* 0x0001000802007388 */ /* 0x0107e80000000c00 */
[----:B-1----:R-:W4:Y:S04]  /*b01a0*/  LDL.LU R12, [R1+0x2188] ;  /* 0x00218800010c7983 */ /* 0x002f280000300800 */
[----:B------:R-:W4:Y:S04]  /*b01b0*/  LDL.LU R13, [R1+0x218c] ;  /* 0x00218c00010d7983 */ /* 0x000f280000300800 */
[----:B------:R-:W4:Y:S04]  /*b01c0*/  LDL.LU R14, [R1+0x20d8] ;  /* 0x0020d800010e7983 */ /* 0x000f280000300800 */
[----:B------:R-:W4:Y:S04]  /*b01d0*/  LDL.LU R15, [R1+0x20dc] ;  /* 0x0020dc00010f7983 */ /* 0x000f280000300800 */
[----:B---3--:R-:W3:Y:S04]  /*b01e0*/  LDL.LU R8, [R1+0x2170] ;  /* 0x0021700001087983 */ /* 0x008ee80000300800 */
[----:B------:R-:W3:Y:S04]  /*b01f0*/  LDL.LU R9, [R1+0x2174] ;  /* 0x0021740001097983 */ /* 0x000ee80000300800 */
[----:B------:R-:W3:Y:S04]  /*b0200*/  LDL.LU R10, [R1+0x20b0] ;  /* 0x0020b000010a7983 */ /* 0x000ee80000300800 */
[----:B------:R1:W-:Y:S01]  /*b0210*/  STS.128 [R2+0x180], R4 ;  /* 0x0001800402007388 */ /* 0x0003e20000000c00 */
[----:B------:R-:W-:-:S06]  /*b0220*/  NOP ;  /* 0x0000000000007918 */ /* 0x000fcc0000000000 */
[----:B------:R-:W3:Y:S04]  /*b0230*/  LDL.LU R11, [R1+0x20b4] ;  /* 0x0020b400010b7983 */ /* 0x000ee80000300800 */
[----:B------:R-:W1:Y:S04]  /*b0240*/  LDS.128 R20, [R0] ;  /* 0x0000000000147984 */ /* 0x000e680000000c00 */
[----:B------:R-:W1:Y:S04]  /*b0250*/  LDS.128 R28, [R3] ;  /* 0x00000000031c7984 */ /* 0x000e680000000c00 */
[----:B-1----:R-:W3:Y:S04]  /*b0260*/  LDL.LU R4, [R1+0x2178] ;  /* 0x0021780001047983 */ /* 0x002ee80000300800 */
[----:B------:R-:W3:Y:S04]  /*b0270*/  LDL.LU R5, [R1+0x217c] ;  /* 0x00217c0001057983 */ /* 0x000ee80000300800 */
[----:B------:R-:W3:Y:S04]  /*b0280*/  LDL.LU R6, [R1+0x20b8] ;  /* 0x0020b80001067983 */ /* 0x000ee80000300800 */
[----:B------:R-:W3:Y:S04]  /*b0290*/  LDL.LU R7, [R1+0x20bc] ;  /* 0x0020bc0001077983 */ /* 0x000ee80000300800 */
[----:B------:R-:W1:Y:S04]  /*b02a0*/  LDS.128 R24, [R252] ;  /* 0x00000000fc187984 */ /* 0x000e680000000c00 */
[----:B------:R-:W-:Y:S04]  /*b02b0*/  STL.64 [R1+0x1e0], R20 ;  /* 0x0001e01401007387 */ /* 0x000fe80000100a00 */
[----:B------:R-:W-:Y:S04]  /*b02c0*/  STL.64 [R1+0x1e8], R22 ;  /* 0x0001e81601007387 */ /* 0x000fe80000100a00 */
[----:B------:R-:W1:Y:S01]  /*b02d0*/  LDS.128 R20, [R243] ;  /* 0x00000000f3147984 */ /* 0x000e620000000c00 */
[----:B------:R-:W-:-:S06]  /*b02e0*/  NOP ;  /* 0x0000000000007918 */ /* 0x000fcc0000000000 */
[----:B------:R-:W-:Y:S04]  /*b02f0*/  STL.64 [R1+0x200], R28 ;  /* 0x0002001c01007387 */ /* 0x000fe80000100a00 */
[----:B------:R-:W-:Y:S04]  /*b0300*/  STL.64 [R1+0x208], R30 ;  /* 0x0002081e01007387 */ /* 0x000fe80000100a00 */
[----:B-1----:R-:W-:Y:S04]  /*b0310*/  STL.64 [R1+0x160], R24 ;  /* 0x0001601801007387 */ /* 0x002fe80000100a00 */
[----:B------:R-:W-:Y:S04]  /*b0320*/  STL.64 [R1+0x168], R26 ;  /* 0x0001681a01007387 */ /* 0x000fe80000100a00 */
[----:B------:R-:W-:Y:S04]  /*b0330*/  STL.64 [R1+0x280], R20 ;  /* 0x0002801401007387 */ /* 0x000fe80000100a00 */
[----:B------:R-:W-:Y:S04]  /*b0340*/  STL.64 [R1+0x288], R22 ;  /* 0x0002881601007387 */ /* 0x000fe80000100a00 */
[----:B--2---:R1:W-:Y:S04]  /*b0350*/  STS.128 [R2], R16 ;  /* 0x0000001002007388 */ /* 0x0043e80000000c00 */
[----:B-1----:R-:W2:Y:S04]  /*b0360*/  LDL.LU R16, [R1+0x2160] ;  /* 0x0021600001107983 */ /* 0x002ea80000300800 */
[----:B------:R-:W2:Y:S04]  /*b0370*/  LDL.LU R17, [R1+0x2164] ;  /* 0x0021640001117983 */ /* 0x000ea80000300800 */
[----:B------:R-:W2:Y:S04]  /*b0380*/  LDL.LU R18, [R1+0x20a0] ;  /* 0x0020a00001127983 */ /* 0x000ea80000300800 */
[----:B----4-:R1:W-:Y:S04]  /*b0390*/  STS.128 [R2+0x80], R12 ;  /* 0x0000800c02007388 */ /* 0x0103e80000000c00 */
[----:B------:R-:W2:Y:S04]  /*b03a0*/  LDL.LU R19, [R1+0x20a4] ;  /* 0x0020a40001137983 */ /* 0x000ea80000300800 */
[----:B-1----:R-:W4:Y:S04]  /*b03b0*/  LDL.LU R12, [R1+0x2168] ;  /* 0x00216800010c7983 */ /* 0x002f280000300800 */
[----:B------:R-:W4:Y:S04]  /*b03c0*/  LDL.LU R13, [R1+0x216c] ;  /* 0x00216c00010d7983 */ /* 0x000f280000300800 */
[----:B------:R-:W4:Y:S04]  /*b03d0*/  LDL.LU R14, [R1+0x20a8] ;  /* 0x0020a800010e7983 */ /* 0x000f280000300800 */
[----:B---3--:R1:W-:Y:S04]  /*b03e0*/  STS.128 [R2+0x100], R8 ;  /* 0x0001000802007388 */ /* 0x0083e80000000c00 */
[----:B------:R-:W4:Y:S04]  /*b03f0*/  LDL.LU R15, [R1+0x20ac] ;  /* 0x0020ac00010f7983 */ /* 0x000f280000300800 */
[----:B-1----:R-:W3:Y:S04]  /*b0400*/  LDL.LU R8, [R1+0x2150] ;  /* 0x0021500001087983 */ /* 0x002ee80000300800 */
        /* <DEDUP_REMOVED lines=31> */
[----:B------:R-:W4:Y:S04]  /*b0600*/  LDL.LU R15, [R1+0x207c] ;  /* 0x00207c00010f7983 */ /* 0x000f280000300800 */
[----:B---3--:R1:W-:Y:S04]  /*b0610*/  STS.128 [R2+0x100], R8 ;  /* 0x0001000802007388 */ /* 0x0083e80000000c00 */
        /* <DEDUP_REMOVED lines=1409> */
[----:B------:R-:W2:Y:S01]  /*b5e30*/  LDS.128 R20, [R243] ;  /* 0x00000000f3147984 */ /* 0x000ea20000000c00 */
[----:B------:R-:W-:-:S06]  /*b5e40*/  NOP ;  /* 0x0000000000007918 */ /* 0x000fcc0000000000 */
[----:B------:R-:W-:Y:S04]  /*b5e50*/  STL.64 [R1+0x1250], R28 ;  /* 0x0012501c01007387 */ /* 0x000fe80000100a00 */
[----:B------:R-:W-:Y:S04]  /*b5e60*/  STL.64 [R1+0x1258], R30 ;  /* 0x0012581e01007387 */ /* 0x000fe80000100a00 */
[----:B-1----:R-:W-:Y:S04]  /*b5e70*/  STL.64 [R1+0x1280], R24 ;  /* 0x0012801801007387 */ /* 0x002fe80000100a00 */
[----:B------:R-:W-:Y:S04]  /*b5e80*/  STL.64 [R1+0x1288], R26 ;  /* 0x0012881a01007387 */ /* 0x000fe80000100a00 */
[----:B--2---:R-:W-:Y:S04]  /*b5e90*/  STL.64 [R1+0x12c0], R20 ;  /* 0x0012c01401007387 */ /* 0x004fe80000100a00 */
[----:B------:R-:W-:Y:S04]  /*b5ea0*/  STL.64 [R1+0x12c8], R22 ;  /* 0x0012c81601007387 */ /* 0x000fe80000100a00 */
[----:B------:R1:W-:Y:S04]  /*b5eb0*/  STS.128 [R2], R16 ;  /* 0x0000001002007388 */ /* 0x0003e80000000c00 */
        /* <DEDUP_REMOVED lines=1703> */
[----:B------:R-:W2:Y:S04]  /*bc930*/  LDL.LU R19, [R1+0x2944] ;  /* 0x0029440001137983 */ /* 0x000ea80000300800 */
[----:B---3--:R1:W-:Y:S04]  /*bc940*/  STS.128 [R2+0x180], R4 ;  /* 0x0001800402007388 */ /* 0x0083e80000000c00 */
[----:B-1----:R-:W3:Y:S04]  /*bc950*/  LDL.LU R4, [R1+0x2898] ;  /* 0x0028980001047983 */ /* 0x002ee80000300800 */
[----:B------:R-:W3:Y:S04]  /*bc960*/  LDL.LU R5, [R1+0x289c] ;  /* 0x00289c0001057983 */ /* 0x000ee80000300800 */
[----:B------:R-:W3:Y:S04]  /*bc970*/  LDL.LU R6, [R1+0x2948] ;  /* 0x0029480001067983 */ /* 0x000ee80000300800 */
[----:B------:R-:W3:Y:S04]  /*bc980*/  LDL.LU R7, [R1+0x294c] ;  /* 0x00294c0001077983 */ /* 0x000ee80000300800 */
[----:B------:R1:W-:Y:S04]  /*bc990*/  STS.128 [R2+0x100], R8 ;  /* 0x0001000802007388 */ /* 0x0003e80000000c00 */
[----:B----4-:R4:W-:Y:S01]  /*bc9a0*/  STS.128 [R2+0x80], R12 ;  /* 0x0000800c02007388 */ /* 0x0109e20000000c00 */
[----:B------:R-:W-:-:S06]  /*bc9b0*/  NOP ;  /* 0x0000000000007918 */ /* 0x000fcc0000000000 */
[----:B------:R-:W4:Y:S04]  /*bc9c0*/  LDS.128 R20, [R0] ;  /* 0x0000000000147984 */ /* 0x000f280000000c00 */
[----:B------:R-:W2:Y:S04]  /*bc9d0*/  LDS.128 R28, [R3] ;  /* 0x00000000031c7984 */ /* 0x000ea80000000c00 */
[----:B-1----:R-:W3:Y:S04]  /*bc9e0*/  LDL.LU R8, [R1+0x1b90] ;  /* 0x001b900001087983 */ /* 0x002ee80000300800 */
[----:B------:R-:W3:Y:S04]  /*bc9f0*/  LDL.LU R9, [R1+0x1b94] ;  /* 0x001b940001097983 */ /* 0x000ee80000300800 */
[----:B------:R-:W3:Y:S04]  /*bca00*/  LDL.LU R10, [R1+0x22e0] ;  /* 0x0022e000010a7983 */ /* 0x000ee80000300800 */
[----:B------:R-:W3:Y:S04]  /*bca10*/  LDL.LU R11, [R1+0x22e4] ;  /* 0x0022e400010b7983 */ /* 0x000ee80000300800 */
[----:B----4-:R-:W4:Y:S04]  /*bca20*/  LDL.LU R12, [R1+0x1b98] ;  /* 0x001b9800010c7983 */ /* 0x010f280000300800 */
[----:B------:R-:W4:Y:S04]  /*bca30*/  LDL.LU R13, [R1+0x1b9c] ;  /* 0x001b9c00010d7983 */ /* 0x000f280000300800 */
[----:B------:R-:W4:Y:S04]  /*bca40*/  LDL.LU R14, [R1+0x22e8] ;  /* 0x0022e800010e7983 */ /* 0x000f280000300800 */
[----:B------:R-:W4:Y:S04]  /*bca50*/  LDL.LU R15, [R1+0x22ec] ;  /* 0x0022ec00010f7983 */ /* 0x000f280000300800 */
[----:B------:R-:W1:Y:S04]  /*bca60*/  LDS.128 R24, [R252] ;  /* 0x00000000fc187984 */ /* 0x000e680000000c00 */
[----:B------:R-:W-:Y:S04]  /*bca70*/  STL.64 [R1+0x1a50], R20 ;  /* 0x001a501401007387 */ /* 0x000fe80000100a00 */
[----:B------:R-:W-:Y:S04]  /*bca80*/  STL.64 [R1+0x1a58], R22 ;  /* 0x001a581601007387 */ /* 0x000fe80000100a00 */
[----:B------:R-:W1:Y:S01]  /*bca90*/  LDS.128 R20, [R243] ;  /* 0x00000000f3147984 */ /* 0x000e620000000c00 */
[----:B------:R-:W-:-:S06]  /*bcaa0*/  NOP ;  /* 0x0000000000007918 */ /* 0x000fcc0000000000 */
[----:B--2---:R-:W-:Y:S04]  /*bcab0*/  STL.64 [R1+0x1a80], R28 ;  /* 0x001a801c01007387 */ /* 0x004fe80000100a00 */
[----:B------:R-:W-:Y:S04]  /*bcac0*/  STL.64 [R1+0x1a88], R30 ;  /* 0x001a881e01007387 */ /* 0x000fe80000100a00 */
[----:B-1----:R-:W-:Y:S04]  /*bcad0*/  STL.64 [R1+0x1ac0], R24 ;  /* 0x001ac01801007387 */ /* 0x002fe80000100a00 */
[----:B------:R-:W-:Y:S04]  /*bcae0*/  STL.64 [R1+0x1ac8], R26 ;  /* 0x001ac81a01007387 */ /* 0x000fe80000100a00 */
[----:B------:R-:W-:Y:S04]  /*bcaf0*/  STL.64 [R1+0x1b00], R20 ;  /* 0x001b001401007387 */ /* 0x000fe80000100a00 */
[----:B------:R-:W-:Y:S04]  /*bcb00*/  STL.64 [R1+0x1b08], R22 ;  /* 0x001b081601007387 */ /* 0x000fe80000100a00 */
[----:B---3--:R1:W-:Y:S04]  /*bcb10*/  STS.128 [R2+0x80], R4 ;  /* 0x0000800402007388 */ /* 0x0083e80000000c00 */
[----:B-1----:R-:W2:Y:S04]  /*bcb20*/  LDL.LU R4, [R1+0x27a0] ;  /* 0x0027a00001047983 */ /* 0x002ea80000300800 */
[----:B------:R-:W2:Y:S04]  /*bcb30*/  LDL.LU R5, [R1+0x27a4] ;  /* 0x0027a40001057983 */ /* 0x000ea80000300800 */
[----:B------:R-:W2:Y:S04]  /*bcb40*/  LDL.LU R6, [R1+0x2810] ;  /* 0x0028100001067983 */ /* 0x000ea80000300800 */
[----:B------:R-:W2:Y:S04]  /*bcb50*/  LDL.LU R7, [R1+0x2814] ;  /* 0x0028140001077983 */ /* 0x000ea80000300800 */
[----:B------:R1:W-:Y:S04]  /*bcb60*/  STS.128 [R2+0x100], R8 ;  /* 0x0001000802007388 */ /* 0x0003e80000000c00 */
[----:B------:R-:W-:Y:S04]  /*bcb70*/  STS.128 [R2], R16 ;  /* 0x0000001002007388 */ /* 0x000fe80000000c00 */
[----:B-1----:R-:W3:Y:S04]  /*bcb80*/  LDL.LU R8, [R1+0x27a8] ;  /* 0x0027a80001087983 */ /* 0x002ee80000300800 */
[----:B------:R-:W3:Y:S04]  /*bcb90*/  LDL.LU R9, [R1+0x27ac] ;  /* 0x0027ac0001097983 */ /* 0x000ee80000300800 */
[----:B------:R-:W3:Y:S04]  /*bcba0*/  LDL.LU R10, [R1+0x2818] ;  /* 0x00281800010a7983 */ /* 0x000ee80000300800 */
[----:B----4-:R1:W-:Y:S01]  /*bcbb0*/  STS.128 [R2+0x180], R12 ;  /* 0x0001800c02007388 */ /* 0x0103e20000000c00 */
[----:B------:R-:W-:-:S06]  /*bcbc0*/  NOP ;  /* 0x0000000000007918 */ /* 0x000fcc0000000000 */
[----:B------:R-:W3:Y:S04]  /*bcbd0*/  LDL.LU R11, [R1+0x281c] ;  /* 0x00281c00010b7983 */ /* 0x000ee80000300800 */
[----:B------:R-:W4:Y:S04]  /*bcbe0*/  LDS.128 R20, [R0] ;  /* 0x0000000000147984 */ /* 0x000f280000000c00 */
[----:B------:R-:W4:Y:S04]  /*bcbf0*/  LDS.128 R28, [R3] ;  /* 0x00000000031c7984 */ /* 0x000f280000000c00 */
        /* <DEDUP_REMOVED lines=8> */
[----:B------:R-:W1:Y:S04]  /*bcc80*/  LDS.128 R24, [R252] ;  /* 0x00000000fc187984 */ /* 0x000e680000000c00 */
[----:B----4-:R-:W-:Y:S04]  /*bcc90*/  STL.64 [R1+0x1a40], R20 ;  /* 0x001a401401007387 */ /* 0x010fe80000100a00 */
[----:B------:R-:W-:Y:S04]  /*bcca0*/  STL.64 [R1+0x1a48], R22 ;  /* 0x001a481601007387 */ /* 0x000fe80000100a00 */
[----:B------:R-:W4:Y:S01]  /*bccb0*/  LDS.128 R20, [R243] ;  /* 0x00000000f3147984 */ /* 0x000f220000000c00 */
[----:B------:R-:W-:-:S06]  /*bccc0*/  NOP ;  /* 0x0000000000007918 */ /* 0x000fcc0000000000 */
[----:B------:R-:W-:Y:S04]  /*bccd0*/  STL.64 [R1+0x1a60], R28 ;  /* 0x001a601c01007387 */ /* 0x000fe80000100a00 */
[----:B------:R-:W-:Y:S04]  /*bcce0*/  STL.64 [R1+0x1a68], R30 ;  /* 0x001a681e01007387 */ /* 0x000fe80000100a00 */
[----:B-1----:R-:W-:Y:S04]  /*bccf0*/  STL.64 [R1+0x1a90], R24 ;  /* 0x001a901801007387 */ /* 0x002fe80000100a00 */
[----:B------:R-:W-:Y:S04]  /*bcd00*/  STL.64 [R1+0x1a98], R26 ;  /* 0x001a981a01007387 */ /* 0x000fe80000100a00 */
[----:B----4-:R-:W-:Y:S04]  /*bcd10*/  STL.64 [R1+0x1ad0], R20 ;  /* 0x001ad01401007387 */ /* 0x010fe80000100a00 */
[----:B------:R-:W-:Y:S04]  /*bcd20*/  STL.64 [R1+0x1ad8], R22 ;  /* 0x001ad81601007387 */ /* 0x000fe80000100a00 */
[----:B--2---:R1:W-:Y:S04]  /*bcd30*/  STS.128 [R2], R4 ;  /* 0x0000000402007388 */ /* 0x0043e80000000c00 */
        /* <DEDUP_REMOVED lines=8> */
[----:B------:R1:W-:Y:S04]  /*bcdc0*/  STS.128 [R2+0x100], R12 ;  /* 0x0001000c02007388 */ /* 0x0003e80000000c00 */
[----:B------:R-:W3:Y:S04]  /*bcdd0*/  LDL.LU R11, [R1+0x2b7c] ;  /* 0x002b7c00010b7983 */ /* 0x000ee80000300800 */
[----:B------:R4:W-:Y:S01]  /*bcde0*/  STS.128 [R2+0x180], R16 ;  /* 0x0001801002007388 */ /* 0x0009e20000000c00 */
[----:B------:R-:W-:-:S06]  /*bcdf0*/  NOP ;  /* 0x0000000000007918 */ /* 0x000fcc0000000000 */
[----:B-1----:R-:W3:Y:S04]  /*bce00*/  LDL.LU R12, [R1+0x2790] ;  /* 0x00279000010c7983 */ /* 0x002ee80000300800 */
[----:B------:R-:W3:Y:S04]  /*bce10*/  LDL.LU R13, [R1+0x2794] ;  /* 0x00279400010d7983 */ /* 0x000ee80000300800 */
[----:B------:R-:W3:Y:S04]  /*bce20*/  LDL.LU R14, [R1+0x2800] ;  /* 0x00280000010e7983 */ /* 0x000ee80000300800 */
[----:B------:R-:W3:Y:S04]  /*bce30*/  LDL.LU R15, [R1+0x2804] ;  /* 0x00280400010f7983 */ /* 0x000ee80000300800 */
[----:B----4-:R-:W4:Y:S04]  /*bce40*/  LDL.LU R16, [R1+0x2798] ;  /* 0x0027980001107983 */ /* 0x010f280000300800 */
[----:B------:R-:W4:Y:S04]  /*bce50*/  LDL.LU R17, [R1+0x279c] ;  /* 0x00279c0001117983 */ /* 0x000f280000300800 */
[----:B------:R-:W1:Y:S04]  /*bce60*/  LDS.128 R20, [R0] ;  /* 0x0000000000147984 */ /* 0x000e680000000c00 */
[----:B------:R-:W4:Y:S04]  /*bce70*/  LDL.LU R18, [R1+0x2808] ;  /* 0x0028080001127983 */ /* 0x000f280000300800 */
[----:B------:R-:W4:Y:S04]  /*bce80*/  LDL.LU R19, [R1+0x280c] ;  /* 0x00280c0001137983 */ /* 0x000f280000300800 */
        /* <DEDUP_REMOVED lines=23> */
[----:B-1----:R-:W3:Y:S04]  /*bd000*/  LDL.LU R12, [R1+0x2690] ;  /* 0x00269000010c7983 */ /* 0x002ee80000300800 */
[----:B------:R-:W3:Y:S04]  /*bd010*/  LDL.LU R13, [R1+0x2694] ;  /* 0x00269400010d7983 */ /* 0x000ee80000300800 */
[----:B------:R-:W3:Y:S04]  /*bd020*/  LDL.LU R14, [R1+0x2710] ;  /* 0x00271000010e7983 */ /* 0x000ee80000300800 */
[----:B----4-:R1:W-:Y:S01]  /*bd030*/  STS.128 [R2+0x180], R16 ;  /* 0x0001801002007388 */ /* 0x0103e20000000c00 */
[----:B------:R-:W-:-:S06]  /*bd040*/  NOP ;  /* 0x0000000000007918 */ /* 0x000fcc0000000000 */
[----:B------:R-:W4:Y:S04]  /*bd050*/  LDL.LU R15, [R1+0x2714] ;  /* 0x00271400010f7983 */ /* 0x000f280000300800 */
[----:B------:R-:W1:Y:S04]  /*bd060*/  LDS.128 R20, [R0] ;  /* 0x0000000000147984 */ /* 0x000e680000000c00 */
[----:B------:R-:W1:Y:S04]  /*bd070*/  LDS.128 R28, [R3] ;  /* 0x00000000031c7984 */ /* 0x000e680000000c00 */
[----:B-1----:R-:W4:Y:S04]  /*bd080*/  LDL.LU R16, [R1+0x2698] ;  /* 0x0026980001107983 */ /* 0x002f280000300800 */
        /* <DEDUP_REMOVED lines=24> */
[----:B----4-:R1:W-:Y:S04]  /*bd210*/  STS.128 [R2+0x100], R12 ;  /* 0x0001000c02007388 */ /* 0x0103e80000000c00 */
[----:B-1----:R-:W4:Y:S04]  /*bd220*/  LDL.LU R12, [R1+0x2490] ;  /* 0x00249000010c7983 */ /* 0x002f280000300800 */
[----:B------:R-:W4:Y:S04]  /*bd230*/  LDL.LU R13, [R1+0x2494] ;  /* 0x00249400010d7983 */ /* 0x000f280000300800 */
[----:B------:R-:W4:Y:S04]  /*bd240*/  LDL.LU R14, [R1+0x2590] ;  /* 0x00259000010e7983 */ /* 0x000f280000300800 */
[----:B------:R1:W-:Y:S01]  /*bd250*/  STS.128 [R2+0x180], R16 ;  /* 0x0001801002007388 */ /* 0x0003e20000000c00 */
        /* <DEDUP_REMOVED lines=100> */
[----:B------:R1:W-:Y:S01]  /*bd8a0*/  STS.128 [R2+0x180], R16 ;  /* 0x0001801002007388 */ /* 0x0003e20000000c00 */
[----:B------:R-:W-:-:S06]  /*bd8b0*/  NOP ;  /* 0x0000000000007918 */ /* 0x000fcc0000000000 */
[----:B------:R-:W1:Y:S04]  /*bd8c0*/  LDS.128 R20, [R0] ;  /* 0x0000000000147984 */ /* 0x000e680000000c00 */
[----:B------:R-:W4:Y:S04]  /*bd8d0*/  LDL.LU R14, [R1+0x27f0] ;  /* 0x0027f000010e7983 */ /* 0x000f280000300800 */
[----:B------:R-:W4:Y:S04]  /*bd8e0*/  LDL.LU R15, [R1+0x27f4] ;  /* 0x0027f400010f7983 */ /* 0x000f280000300800 */
[----:B-1----:R-:W4:Y:S04]  /*bd8f0*/  LDL.LU R16, [R1+0x2788] ;  /* 0x0027880001107983 */ /* 0x002f280000300800 */
[----:B------:R-:W4:Y:S04]  /*bd900*/  LDL.LU R17, [R1+0x278c] ;  /* 0x00278c0001117983 */ /* 0x000f280000300800 */
[----:B------:R-:W4:Y:S04]  /*bd910*/  LDL.LU R18, [R1+0x27f8] ;  /* 0x0027f80001127983 */ /* 0x000f280000300800 */
[----:B------:R-:W1:Y:S04]  /*bd920*/  LDS.128 R28, [R3] ;  /* 0x00000000031c7984 */ /* 0x000e680000000c00 */
[----:B------:R-:W4:Y:S04]  /*bd930*/  LDL.LU R19, [R1+0x27fc] ;  /* 0x0027fc0001137983 */ /* 0x000f280000300800 */
[----:B------:R-:W1:Y:S04]  /*bd940*/  LDS.128 R24, [R252] ;  /* 0x00000000fc187984 */ /* 0x000e680000000c00 */
[----:B------:R-:W-:Y:S04]  /*bd950*/  STL.64 [R1+0x1c00], R20 ;  /* 0x001c001401007387 */ /* 0x000fe80000100a00 */
[----:B------:R-:W-:Y:S04]  /*bd960*/  STL.64 [R1+0x1c08], R22 ;  /* 0x001c081601007387 */ /* 0x000fe80000100a00 */
[----:B------:R-:W1:Y:S01]  /*bd970*/  LDS.128 R20, [R243] ;  /* 0x00000000f3147984 */ /* 0x000e620000000c00 */
[----:B------:R-:W-:-:S06]  /*bd980*/  NOP ;  /* 0x0000000000007918 */ /* 0x000fcc0000000000 */
[----:B-1----:R-:W-:Y:S04]  /*bd990*/  STL.64 [R1+0x1bf0], R28 ;  /* 0x001bf01c01007387 */ /* 0x002fe80000100a00 */
[----:B------:R-:W-:Y:S04]  /*bd9a0*/  STL.64 [R1+0x1bf8], R30 ;  /* 0x001bf81e01007387 */ /* 0x000fe80000100a00 */
[----:B------:R-:W-:Y:S04]  /*bd9b0*/  STL.64 [R1+0x1bc0], R24 ;  /* 0x001bc01801007387 */ /* 0x000fe80000100a00 */
        /* <DEDUP_REMOVED lines=17> */
[----:B------:R-:W4:Y:S04]  /*bdad0*/  LDL.LU R15, [R1+0x25d4] ;  /* 0x0025d400010f7983 */ /* 0x000f280000300800 */
[----:B------:R1:W-:Y:S01]  /*bdae0*/  STS.128 [R2+0x180], R16 ;  /* 0x0001801002007388 */ /* 0x0003e20000000c00 */
[----:B------:R-:W-:-:S06]  /*bdaf0*/  NOP ;  /* 0x0000000000007918 */ /* 0x000fcc0000000000 */
[----:B------:R-:W1:Y:S04]  /*bdb00*/  LDS.128 R236, [R0] ;  /* 0x0000000000ec7984 */ /* 0x000e680000000c00 */
[----:B------:R-:W-:Y:S04]  /*bdb10*/  LDS.128 R232, [R3] ;  /* 0x0000000003e87984 */ /* 0x000fe80000000c00 */
[----:B------:R-:W-:Y:S04]  /*bdb20*/  LDS.128 R228, [R252] ;  /* 0x00000000fce47984 */ /* 0x000fe80000000c00 */
[----:B-1----:R-:W4:Y:S04]  /*bdb30*/  LDL.LU R16, [R1+0x25b8] ;  /* 0x0025b80001107983 */ /* 0x002f280000300800 */
[----:B------:R-:W4:Y:S04]  /*bdb40*/  LDL.LU R17, [R1+0x25bc] ;  /* 0x0025bc0001117983 */ /* 0x000f280000300800 */
[----:B------:R-:W4:Y:S04]  /*bdb50*/  LDL.LU R18, [R1+0x25d8] ;  /* 0x0025d80001127983 */ /* 0x000f280000300800 */
[----:B------:R-:W-:Y:S01]  /*bdb60*/  LDS.128 R224, [R243] ;  /* 0x00000000f3e07984 */ /* 0x000fe20000000c00 */
[----:B------:R-:W-:-:S06]  /*bdb70*/  NOP ;  /* 0x0000000000007918 */ /* 0x000fcc0000000000 */
[----:B------:R-:W4:Y:S04]  /*bdb80*/  LDL.LU R19, [R1+0x25dc] ;  /* 0x0025dc0001137983 */ /* 0x000f280000300800 */
[----:B------:R-:W-:Y:S04]  /*bdb90*/  STL [R1+0x49b0], R239 ;  /* 0x0049b0ef01007387 */ /* 0x000fe80000100800 */
        /* <DEDUP_REMOVED lines=15> */
[----:B------:R-:W4:Y:S04]  /*bdc90*/  LDL.LU R24, [R1+0x20e8] ;  /* 0x0020e80001187983 */ /* 0x000f280000300800 */
[----:B------:R-:W4:Y:S04]  /*bdca0*/  LDL.LU R25, [R1+0x20ec] ;  /* 0x0020ec0001197983 */ /* 0x000f280000300800 */
[----:B------:R-:W4:Y:S04]  /*bdcb0*/  LDL.LU R26, [R1+0x2378] ;  /* 0x00237800011a7983 */ /* 0x000f280000300800 */
[----:B------:R-:W-:Y:S01]  /*bdcc0*/  STS.128 [R2+0x180], R16 ;  /* 0x0001801002007388 */ /* 0x000fe20000000c00 */
[----:B------:R-:W-:-:S06]  /*bdcd0*/  NOP ;  /* 0x0000000000007918 */ /* 0x000fcc0000000000 */
[----:B------:R-:W-:Y:S04]  /*bdce0*/  LDS.128 R216, [R0] ;  /* 0x0000000000d87984 */ /* 0x000fe80000000c00 */
[----:B------:R-:W-:Y:S04]  /*bdcf0*/  LDS.128 R208, [R3] ;  /* 0x0000000003d07984 */ /* 0x000fe80000000c00 */
[----:B------:R-:W-:Y:S04]  /*bdd00*/  LDS.128 R20, [R252] ;  /* 0x00000000fc147984 */ /* 0x000fe80000000c00 */
[----:B------:R-:W-:Y:S01]  /*bdd10*/  LDS.128 R16, [R243] ;  /* 0x00000000f3107984 */ /* 0x000fe20000000c00 */
[----:B------:R-:W-:-:S06]  /*bdd20*/  NOP ;  /* 0x0000000000007918 */ /* 0x000fcc0000000000 */
[----:B------:R-:W4:Y:S04]  /*bdd30*/  LDL.LU R27, [R1+0x237c] ;  /* 0x00237c00011b7983 */ /* 0x000f280000300800 */
        /* <DEDUP_REMOVED lines=249> */
[----:B------:R-:W-:Y:S01]  /*becd0*/  STS.128 [R2+0x180], R168 ;  /* 0x000180a802007388 */ /* 0x000fe20000000c00 */
[----:B------:R-:W-:-:S06]  /*bece0*/  NOP ;  /* 0x0000000000007918 */ /* 0x000fcc0000000000 */
[----:B------:R-:W4:Y:S04]  /*becf0*/  LDL.LU R184, [R1+0x2a58] ;  /* 0x002a580001b87983 */ /* 0x000f280000300800 */
[----:B------:R-:W4:Y:S04]  /*bed00*/  LDL.LU R185, [R1+0x2a5c] ;  /* 0x002a5c0001b97983 */ /* 0x000f280000300800 */
[----:B------:R-:W4:Y:S04]  /*bed10*/  LDL.LU R186, [R1+0x2ab8] ;  /* 0x002ab80001ba7983 */ /* 0x000f280000300800 */
[----:B------:R-:W1:Y:S04]  /*bed20*/  LDS.128 R176, [R243] ;  /* 0x00000000f3b07984 */ /* 0x000e680000000c00 */
[----:B------:R-:W4:Y:S04]  /*bed30*/  LDL.LU R187, [R1+0x2abc] ;  /* 0x002abc0001bb7983 */ /* 0x000f280000300800 */
[----:B------:R-:W-:Y:S04]  /*bed40*/  LDS.128 R180, [R0] ;  /* 0x0000000000b47984 */ /* 0x000fe80000000c00 */
[----:B------:R-:W-:Y:S04]  /*bed50*/  LDS.128 R172, [R3] ;  /* 0x0000000003ac7984 */ /* 0x000fe80000000c00 */
[----:B------:R-:W-:Y:S01]  /*bed60*/  LDS.128 R168, [R252] ;  /* 0x00000000fca87984 */ /* 0x000fe20000000c00 */
[----:B------:R-:W-:-:S06]  /*bed70*/  NOP ;  /* 0x0000000000007918 */ /* 0x000fcc0000000000 */
[----:B-1----:R-:W-:Y:S04]  /*bed80*/  STL [R1+0x49a0], R179 ;  /* 0x0049a0b301007387 */ /* 0x002fe80000100800 */
        /* <DEDUP_REMOVED lines=14> */
[----:B------:R-:W-:Y:S01]  /*bee70*/  STS.128 [R2+0x180], R184 ;  /* 0x000180b802007388 */ /* 0x000fe20000000c00 */
[----:B------:R-:W-:-:S06]  /*bee80*/  NOP ;  /* 0x0000000000007918 */ /* 0x000fcc0000000000 */
[----:B------:R-:W4:Y:S04]  /*bee90*/  LDL.LU R15, [R1+0x29e4] ;  /* 0x0029e400010f7983 */ /* 0x000f280000300800 */
[----:B------:R-:W4:Y:S04]  /*beea0*/  LDL.LU R200, [R1+0x2978] ;  /* 0x0029780001c87983 */ /* 0x000f280000300800 */
[----:B------:R-:W1:Y:S04]  /*beeb0*/  LDS.128 R196, [R243] ;  /* 0x00000000f3c47984 */ /* 0x000e680000000c00 */
[----:B------:R-:W4:Y:S04]  /*beec0*/  LDL.LU R201, [R1+0x297c] ;  /* 0x00297c0001c97983 */ /* 0x000f280000300800 */
[----:B------:R-:W4:Y:S04]  /*beed0*/  LDL.LU R202, [R1+0x29e8] ;  /* 0x0029e80001ca7983 */ /* 0x000f280000300800 */
[----:B------:R-:W4:Y:S04]  /*beee0*/  LDL.LU R203, [R1+0x29ec] ;  /* 0x0029ec0001cb7983 */ /* 0x000f280000300800 */
[----:B------:R-:W-:Y:S04]  /*beef0*/  LDS.128 R188, [R0] ;  /* 0x0000000000bc7984 */ /* 0x000fe80000000c00 */
[----:B------:R-:W-:Y:S04]  /*bef00*/  LDS.128 R184, [R3] ;  /* 0x0000000003b87984 */ /* 0x000fe80000000c00 */
[----:B------:R-:W-:Y:S01]  /*bef10*/  LDS.128 R192, [R252] ;  /* 0x00000000fcc07984 */ /* 0x000fe20000000c00 */
[----:B------:R-:W-:-:S06]  /*bef20*/  NOP ;  /* 0x0000000000007918 */ /* 0x000fcc0000000000 */
[----:B-1----:R-:W-:Y:S04]  /*bef30*/  STL [R1+0x49a8], R198 ;  /* 0x0049a8c601007387 */ /* 0x002fe80000100800 */
[----:B------:R-:W-:Y:S04]  /*bef40*/  STL [R1+0x49a4], R199 ;  /* 0x0049a4c701007387 */ /* 0x000fe80000100800 */
[----:B--2---:R1:W-:Y:S04]  /*bef50*/  STS.128 [R2], R4 ;  /* 0x0000000402007388 */ /* 0x0043e80000000c00 */
[----:B-1----:R-:W2:Y:S04]  /*bef60*/  LDL.LU R4, [R1+0x2bb0] ;  /* 0x002bb00001047983 */ /* 0x002ea80000300800 */
[----:B------:R-:W2:Y:S04]  /*bef70*/  LDL.LU R5, [R1+0x2bb4] ;  /* 0x002bb40001057983 */ /* 0x000ea80000300800 */
[----:B------:R-:W2:Y:S04]  /*bef80*/  LDL.LU R6, [R1+0x2bf0] ;  /* 0x002bf00001067983 */ /* 0x000ea80000300800 */
[----:B------:R-:W2:Y:S04]  /*bef90*/  LDL.LU R7, [R1+0x2bf4] ;  /* 0x002bf40001077983 */ /* 0x000ea80000300800 */
[----:B---3--:R-:W-:Y:S04]  /*befa0*/  STS.128 [R2+0x80], R8 ;  /* 0x0000800802007388 */ /* 0x008fe80000000c00 */
[----:B----4-:R-:W-:Y:S04]  /*befb0*/  STS.128 [R2+0x100], R12 ;  /* 0x0001000c02007388 */ /* 0x010fe80000000c00 */
[----:B------:R-:W-:Y:S01]  /*befc0*/  STS.128 [R2+0x180], R200 ;  /* 0x000180c802007388 */ /* 0x000fe20000000c00 */
[----:B------:R-:W-:-:S06]  /*befd0*/  NOP ;  /* 0x0000000000007918 */ /* 0x000fcc0000000000 */
[----:B------:R-:W1:Y:S04]  /*befe0*/  LDS.128 R204, [R243] ;  /* 0x00000000f3cc7984 */ /* 0x000e680000000c00 */
[----:B------:R-:W3:Y:S04]  /*beff0*/  LDS.128 R8, [R0] ;  /* 0x0000000000087984 */ /* 0x000ee80000000c00 */
[----:B------:R-:W-:Y:S04]  /*bf000*/  LDS.128 R12, [R3] ;  /* 0x00000000030c7984 */ /* 0x000fe80000000c00 */
[----:B------:R-:W-:Y:S01]  /*bf010*/  LDS.128 R200, [R252] ;  /* 0x00000000fcc87984 */ /* 0x000fe20000000c00 */
[----:B------:R-:W-:-:S06]  /*bf020*/  NOP ;  /* 0x0000000000007918 */ /* 0x000fcc0000000000 */
[----:B-1----:R-:W-:Y:S04]  /*bf030*/  STL [R1+0x49ac], R207 ;  /* 0x0049accf01007387 */ /* 0x002fe80000100800 */
[----:B--2---:R1:W-:Y:S04]  /*bf040*/  STS.128 [R2], R4 ;  /* 0x0000000402007388 */ /* 0x0043e80000000c00 */
[----:B-1----:R-:W2:Y:S04]  /*bf050*/  LDL.LU R4, [R1+0x2bb8] ;  /* 0x002bb80001047983 */ /* 0x002ea80000300800 */
[----:B------:R-:W2:Y:S04]  /*bf060*/  LDL.LU R5, [R1+0x2bbc] ;  /* 0x002bbc0001057983 */ /* 0x000ea80000300800 */
[----:B------:R-:W4:Y:S04]  /*bf070*/  LDL.LU R207, [R1+0x11e4] ;  /* 0x0011e40001cf7983 */ /* 0x000f280000300800 */
        /* <DEDUP_REMOVED lines=17> */
[----:B----4-:R-:W-:-:S02]  /*bf190*/  ISETP.GE.AND P1, PT, R207, c[0x0][0x178], PT ;  /* 0x00005e00cf007a0c */ /* 0x010fc40003f26270 */
[C---:B--2---:R-:W-:Y:S02]  /*bf1a0*/  ISETP.GE.AND P0, PT, R246.reuse, c[0x0][0x17c], PT ;  /* 0x00005f00f6007a0c */ /* 0x044fe40003f06270 */
[C---:B------:R-:W-:Y:S01]  /*bf1b0*/  ISETP.LT.AND P1, PT, R246.reuse, c[0x0][0x17c], !P1 ;  /* 0x00005f00f6007a0c */ /* 0x040fe20004f21270 */
[----:B---3--:R1:W-:Y:S02]  /*bf1c0*/  STS.128 [R2+0x180], R220 ;  /* 0x000180dc02007388 */ /* 0x0083e40000000c00 */
[----:B-1----:R-:W-:Y:S02]  /*bf1d0*/  IMAD R221, R246, c[0x0][0x198], RZ ;  /* 0x00006600f6dd7a24 */ /* 0x002fe400078e02ff */
[----:B------:R-:W2:Y:S04]  /*bf1e0*/  LDL.LU R246, [R1+0x14] ;  /* 0x0000140001f67983 */ /* 0x000ea80000300800 */
[----:B------:R-:W3:Y:S04]  /*bf1f0*/  LDL.LU R250, [R1+0x90] ;  /* 0x0000900001fa7983 */ /* 0x000ee80000300800 */
[----:B------:R1:W-:Y:S04]  /*bf200*/  STS.128 [R2+0x80], R4 ;  /* 0x0000800402007388 */ /* 0x0003e80000000c00 */
[----:B------:R4:W-:Y:S01]  /*bf210*/  STS.128 [R2+0x100], R212 ;  /* 0x000100d402007388 */ /* 0x0009e20000000c00 */
[----:B-1----:R-:W-:-:S02]  /*bf220*/  IMAD R5, R207, c[0x0][0x194], RZ ;  /* 0x00006500cf057a24 */ /* 0x002fc400078e02ff */
[----:B------:R-:W-:-:S04]  /*bf230*/  IMAD.MOV.U32 R6, RZ, RZ, c[0x0][0x194] ;  /* 0x00006500ff067624 */ /* 0x000fc800078e00ff */
[----:B------:R-:W-:Y:S01]  /*bf240*/  IMAD R3, R6, 0x20, R5 ;  /* 0x0000002006037824 */ /* 0x000fe200078e0205 */
[----:B------:R-:W-:-:S04]  /*bf250*/  LEA R4, P4, R5, c[0x0][0x170], 0x2 ;  /* 0x00005c0005047a11 */ /* 0x000fc800078810ff */
[----:B----4-:R-:W-:Y:S01]  /*bf260*/  LEA R214, P6, R3, c[0x0][0x170], 0x2 ;  /* 0x00005c0003d67a11 */ /* 0x010fe200078c10ff */
[----:B------:R-:W-:Y:S01]  /*bf270*/  IMAD R2, R6, 0x20, R3 ;  /* 0x0000002006027824 */ /* 0x000fe200078e0203 */
[----:B------:R-:W-:Y:S02]  /*bf280*/  LEA.HI.X.SX32 R5, R5, c[0x0][0x174], 0x2, P4 ;  /* 0x00005d0005057a11 */ /* 0x000fe400020f16ff */
[----:B------:R-:W-:Y:S02]  /*bf290*/  LEA.HI.X.SX32 R215, R3, c[0x0][0x174], 0x2, P6 ;  /* 0x00005d0003d77a11 */ /* 0x000fe400030f16ff */
[----:B------:R-:W-:Y:S02]  /*bf2a0*/  ISETP.LT.AND P6, PT, R198, c[0x0][0x178], !P0 ;  /* 0x00005e00c6007a0c */ /* 0x000fe400047c1270 */
[----:B------:R-:W-:Y:S01]  /*bf2b0*/  LEA R212, P4, R2, c[0x0][0x170], 0x2 ;  /* 0x00005c0002d47a11 */ /* 0x000fe200078810ff */
[----:B------:R-:W-:-:S03]  /*bf2c0*/  IMAD R220, R6, 0x20, R2 ;  /* 0x0000002006dc7824 */ /* 0x000fc600078e0202 */
[----:B------:R-:W-:Y:S01]  /*bf2d0*/  LEA.HI.X.SX32 R213, R2, c[0x0][0x174], 0x2, P4 ;  /* 0x00005d0002d57a11 */ /* 0x000fe200020f16ff */
[----:B------:R-:W-:Y:S01]  /*bf2e0*/  IMAD.WIDE R2, R221, 0x4, R4 ;  /* 0x00000004dd027825 */ /* 0x000fe200078e0204 */
[----:B------:R-:W-:Y:S01]  /*bf2f0*/  ISETP.LT.AND P5, PT, R199, c[0x0][0x178], !P0 ;  /* 0x00005e00c7007a0c */ /* 0x000fe200047a1270 */
[----:B------:R-:W-:-:S06]  /*bf300*/  NOP ;  /* 0x0000000000007918 */ /* 0x000fcc0000000000 */
[----:B------:R-:W-:Y:S01]  /*bf310*/  IMAD.WIDE R6, R221, 0x4, R214 ;  /* 0x00000004dd067825 */ /* 0x000fe200078e02d6 */
[----:B------:R1:W-:Y:S01]  /*bf320*/  @P1 STG.E [R2.64], R239 ;  /* 0x000000ef02001986 */ /* 0x0003e2000c101904 */
[----:B------:R-:W-:-:S03]  /*bf330*/  ISETP.LT.AND P0, PT, R179, c[0x0][0x178], !P0 ;  /* 0x00005e00b3007a0c */ /* 0x000fc60004701270 */
[----:B------:R4:W-:Y:S01]  /*bf340*/  @P6 STG.E [R6.64], R240 ;  /* 0x000000f006006986 */ /* 0x0009e2000c101904 */
[----:B------:R-:W-:Y:S01]  /*bf350*/  ISETP.LT.AND P1, PT, R207, c[0x0][0x178], !P2 ;  /* 0x00005e00cf007a0c */ /* 0x000fe20005721270 */
[----:B-1----:R-:W-:Y:S01]  /*bf360*/  IMAD.WIDE R2, R221, 0x4, R212 ;  /* 0x00000004dd027825 */ /* 0x002fe200078e02d4 */
[----:B----4-:R-:W-:-:S04]  /*bf370*/  LEA R6, P4, R220, c[0x0][0x170], 0x2 ;  /* 0x00005c00dc067a11 */ /* 0x010fc800078810ff */
[----:B------:R-:W-:Y:S02]  /*bf380*/  LEA.HI.X.SX32 R7, R220, c[0x0][0x174], 0x2, P4 ;  /* 0x00005d00dc077a11 */ /* 0x000fe400020f16ff */
[----:B------:R-:W-:Y:S02]  /*bf390*/  ISETP.LT.AND P4, PT, R198, c[0x0][0x178], !P2 ;  /* 0x00005e00c6007a0c */ /* 0x000fe40005781270 */
[----:B------:R-:W-:Y:S01]  /*bf3a0*/  IADD3 R240, R221, c[0x0][0x198], RZ ;  /* 0x00006600ddf07a10 */ /* 0x000fe20007ffe0ff */
[----:B------:R1:W-:Y:S01]  /*bf3b0*/  @P5 STG.E [R2.64], R247 ;  /* 0x000000f702005986 */ /* 0x0003e2000c101904 */
[----:B------:R-:W-:Y:S02]  /*bf3c0*/  ISETP.LT.AND P5, PT, R179, c[0x0][0x178], !P2 ;  /* 0x00005e00b3007a0c */ /* 0x000fe400057a1270 */
[----:B------:R-:W-:Y:S01]  /*bf3d0*/  ISETP.LT.AND P2, PT, R199, c[0x0][0x178], !P2 ;  /* 0x00005e00c7007a0c */ /* 0x000fe20005741270 */
[----:B------:R-:W-:Y:S01]  /*bf3e0*/  IMAD.WIDE R222, R240, 0x4, R4 ;  /* 0x00000004f0de7825 */ /* 0x000fe200078e0204 */
[----:B------:R-:W-:-:S03]  /*bf3f0*/  ISETP.LT.AND P6, PT, R207, c[0x0][0x178], !P3 ;  /* 0x00005e00cf007a0c */ /* 0x000fc60005fc1270 */
[----:B-1----:R-:W-:Y:S01]  /*bf400*/  IMAD.WIDE R2, R221, 0x4, R6 ;  /* 0x00000004dd027825 */ /* 0x002fe200078e0206 */
[----:B------:R-:W4:Y:S03]  /*bf410*/  LDL.LU R247, [R1+0x4198] ;  /* 0x0041980001f77983 */ /* 0x000f260000300800 */
[C---:B------:R-:W-:Y:S01]  /*bf420*/  IMAD.WIDE R220, R240.reuse, 0x4, R214 ;  /* 0x00000004f0dc7825 */ /* 0x040fe200078e02d6 */
[----:B------:R1:W-:Y:S04]  /*bf430*/  @P0 STG.E [R2.64], R248 ;  /* 0x000000f802000986 */ /* 0x0003e8000c101904 */
[----:B------:R1:W-:Y:S04]  /*bf440*/  @P1 STG.E [R222.64], R251 ;  /* 0x000000fbde001986 */ /* 0x0003e8000c101904 */
[----:B------:R1:W-:Y:S02]  /*bf450*/  @P4 STG.E [R220.64], R241 ;  /* 0x000000f1dc004986 */ /* 0x0003e4000c101904 */
[----:B-1----:R-:W-:-:S02]  /*bf460*/  IADD3 R3, R240, c[0x0][0x198], RZ ;  /* 0x00006600f0037a10 */ /* 0x002fc40007ffe0ff */
[----:B------:R-:W4:Y:S01]  /*bf470*/  LDL.LU R2, [R1+0x419c] ;  /* 0x00419c0001027983 */ /* 0x000f220000300800 */
[----:B------:R-:W-:-:S03]  /*bf480*/  IMAD.WIDE R222, R240, 0x4, R6 ;  /* 0x00000004f0de7825 */ /* 0x000fc600078e0206 */
[----:B------:R-:W4:Y:S01]  /*bf490*/  LDL.LU R251, [R1] ;  /* 0x0000000001fb7983 */ /* 0x000f220000300800 */
[----:B------:R-:W-:-:S03]  /*bf4a0*/  IMAD.WIDE R220, R240, 0x4, R212 ;  /* 0x00000004f0dc7825 */ /* 0x000fc600078e02d4 */
[----:B------:R-:W4:Y:S01]  /*bf4b0*/  LDL.LU R239, [R1+0x54] ;  /* 0x0000540001ef7983 */ /* 0x000f220000300800 */
[----:B------:R-:W-:-:S03]  /*bf4c0*/  IMAD.WIDE R240, R3, 0x4, R4 ;  /* 0x0000000403f07825 */ /* 0x000fc600078e0204 */
[----:B--2---:R1:W-:Y:S04]  /*bf4d0*/  @P2 STG.E [R220.64], R246 ;  /* 0x000000f6dc002986 */ /* 0x0043e8000c101904 */
[----:B------:R-:W-:Y:S04]  /*bf4e0*/  @P5 STG.E [R222.64], R249 ;  /* 0x000000f9de005986 */ /* 0x000fe8000c101904 */
[----:B---3--:R2:W-:Y:S04]  /*bf4f0*/  @P6 STG.E [R240.64], R250 ;  /* 0x000000faf0006986 */ /* 0x0085e8000c101904 */
[----:B-1----:R-:W3:Y:S04]  /*bf500*/  LDL.LU R246, [R1+0x4] ;  /* 0x0000040001f67983 */ /* 0x002ee80000300800 */
[----:B--2---:R-:W2:Y:S01]  /*bf510*/  LDL.LU R240, [R1+0x50] ;  /* 0x0000500001f07983 */ /* 0x004ea20000300800 */
[----:B------:R-:W-:Y:S01]  /*bf520*/  ISETP.LT.AND P0, PT, R198, c[0x0][0x178], !P3 ;  /* 0x00005e00c6007a0c */ /* 0x000fe20005f01270 */
[----:B------:R-:W-:-:S02]  /*bf530*/  IMAD.WIDE R220, R3, 0x4, R214 ;  /* 0x0000000403dc7825 */ /* 0x000fc400078e02d6 */
[----:B------:R-:W3:Y:S04]  /*bf540*/  LDL.LU R241, [R1+0x30] ;  /* 0x0000300001f17983 */ /* 0x000ee80000300800 */
[----:B------:R-:W3:Y:S01]  /*bf550*/  LDL.LU R250, [R1+0x41a0] ;  /* 0x0041a00001fa7983 */ /* 0x000ee20000300800 */
[----:B------:R-:W-:Y:S01]  /*bf560*/  IMAD.WIDE R222, R3, 0x4, R212 ;  /* 0x0000000403de7825 */ /* 0x000fe200078e02d4 */
[----:B----4-:R-:W-:Y:S02]  /*bf570*/  ISETP.GE.AND P1, PT, R247, c[0x0][0x17c], PT ;  /* 0x00005f00f7007a0c */ /* 0x010fe40003f26270 */
[----:B------:R-:W4:Y:S04]  /*bf580*/  LDL.LU R247, [R1+0x41a4] ;  /* 0x0041a40001f77983 */ /* 0x000f280000300800 */
[----:B------:R-:W4:Y:S04]  /*bf590*/  LDL.LU R249, [R1+0xa0] ;  /* 0x0000a00001f97983 */ /* 0x000f280000300800 */
[----:B------:R-:W4:Y:S01]  /*bf5a0*/  LDL.LU R248, [R1+0x70] ;  /* 0x0000700001f87983 */ /* 0x000f220000300800 */
[----:B------:R-:W-:-:S02]  /*bf5b0*/  ISETP.GE.AND P2, PT, R2, c[0x0][0x17c], PT ;  /* 0x00005f0002007a0c */ /* 0x000fc40003f46270 */
[C---:B------:R-:W-:Y:S01]  /*bf5c0*/  IADD3 R2, R3.reuse, c[0x0][0x198], RZ ;  /* 0x0000660003027a10 */ /* 0x040fe20007ffe0ff */
[----:B--2---:R1:W-:Y:S02]  /*bf5d0*/  @P0 STG.E [R220.64], R240 ;  /* 0x000000f0dc000986 */ /* 0x0043e4000c101904 */
[----:B-1----:R-:W-:Y:S02]  /*bf5e0*/  IMAD.WIDE R220, R3, 0x4, R6 ;  /* 0x0000000403dc7825 */ /* 0x002fe400078e0206 */
[----:B------:R-:W2:Y:S01]  /*bf5f0*/  LDL.LU R3, [R1+0x94] ;  /* 0x0000940001037983 */ /* 0x000ea20000300800 */
[----:B------:R-:W-:Y:S02]  /*bf600*/  ISETP.LT.AND P4, PT, R199, c[0x0][0x178], !P3 ;  /* 0x00005e00c7007a0c */ /* 0x000fe40005f81270 */
[----:B------:R-:W-:Y:S02]  /*bf610*/  ISETP.LT.AND P3, PT, R179, c[0x0][0x178], !P3 ;  /* 0x00005e00b3007a0c */ /* 0x000fe40005f61270 */
[----:B------:R-:W-:-:S02]  /*bf620*/  ISETP.LT.AND P5, PT, R207, c[0x0][0x178], !P1 ;  /* 0x00005e00cf007a0c */ /* 0x000fc40004fa1270 */
[----:B------:R-:W-:Y:S02]  /*bf630*/  ISETP.LT.AND P6, PT, R198, c[0x0][0x178], !P1 ;  /* 0x00005e00c6007a0c */ /* 0x000fe40004fc1270 */
[----:B---3--:R-:W-:Y:S02]  /*bf640*/  ISETP.GE.AND P0, PT, R250, c[0x0][0x17c], PT ;  /* 0x00005f00fa007a0c */ /* 0x008fe40003f06270 */
[----:B------:R-:W3:Y:S04]  /*bf650*/  LDL.LU R250, [R1+0x49c0] ;  /* 0x0049c00001fa7983 */ /* 0x000ee80000300800 */
[----:B------:R1:W-:Y:S04]  /*bf660*/  @P4 STG.E [R222.64], R241 ;  /* 0x000000f1de004986 */ /* 0x0003e8000c101904 */
[----:B------:R1:W-:Y:S02]  /*bf670*/  @P3 STG.E [R220.64], R251 ;  /* 0x000000fbdc003986 */ /* 0x0003e4000c101904 */
[----:B-1----:R-:W-:-:S04]  /*bf680*/  IMAD.WIDE R222, R2, 0x4, R4 ;  /* 0x0000000402de7825 */ /* 0x002fc800078e0204 */
[C---:B------:R-:W-:Y:S01]  /*bf690*/  IMAD.WIDE R240, R2.reuse, 0x4, R214 ;  /* 0x0000000402f07825 */ /* 0x040fe200078e02d6 */
[----:B------:R-:W3:Y:S04]  /*bf6a0*/  LDL.LU R251, [R1+0x49bc] ;  /* 0x0049bc0001fb7983 */ /* 0x000ee80000300800 */
[----:B--2---:R-:W-:Y:S04]  /*bf6b0*/  @P5 STG.E [R222.64], R3 ;  /* 0x00000003de005986 */ /* 0x004fe8000c101904 */
[----:B------:R1:W-:Y:S04]  /*bf6c0*/  @P6 STG.E [R240.64], R239 ;  /* 0x000000eff0006986 */ /* 0x0003e8000c101904 */
[----:B-1----:R-:W2:Y:S01]  /*bf6d0*/  LDL.LU R241, [R1+0x34] ;  /* 0x0000340001f17983 */ /* 0x002ea20000300800 */
[C---:B------:R-:W-:Y:S01]  /*bf6e0*/  IMAD.WIDE R220, R2.reuse, 0x4, R212 ;  /* 0x0000000402dc7825 */ /* 0x040fe200078e02d4 */
[----:B------:R-:W-:-:S02]  /*bf6f0*/  IADD3 R3, R2, c[0x0][0x198], RZ ;  /* 0x0000660002037a10 */ /* 0x000fc40007ffe0ff */
[----:B------:R-:W3:Y:S01]  /*bf700*/  LDL.LU R239, [R1+0xa4] ;  /* 0x0000a40001ef7983 */ /* 0x000ee20000300800 */
[----:B------:R-:W-:-:S03]  /*bf710*/  IMAD.WIDE R222, R2, 0x4, R6 ;  /* 0x0000000402de7825 */ /* 0x000fc600078e0206 */
[----:B------:R-:W3:Y:S01]  /*bf720*/  LDL.LU R2, [R1+0xc0] ;  /* 0x0000c00001027983 */ /* 0x000ee20000300800 */
[----:B------:R-:W-:Y:S02]  /*bf730*/  ISETP.LT.AND P4, PT, R199, c[0x0][0x178], !P1 ;  /* 0x00005e00c7007a0c */ /* 0x000fe40004f81270 */
[----:B------:R-:W-:Y:S02]  /*bf740*/  ISETP.LT.AND P1, PT, R179, c[0x0][0x178], !P1 ;  /* 0x00005e00b3007a0c */ /* 0x000fe40004f21270 */
[----:B------:R-:W-:Y:S02]  /*bf750*/  ISETP.LT.AND P3, PT, R207, c[0x0][0x178], !P0 ;  /* 0x00005e00cf007a0c */ /* 0x000fe40004761270 */
[----:B------:R-:W-:Y:S02]  /*bf760*/  ISETP.LT.AND P5, PT, R198, c[0x0][0x178], !P0 ;  /* 0x00005e00c6007a0c */ /* 0x000fe400047a1270 */
[----:B------:R-:W-:Y:S02]  /*bf770*/  ISETP.LT.AND P6, PT, R199, c[0x0][0x178], !P0 ;  /* 0x00005e00c7007a0c */ /* 0x000fe400047c1270 */
[----:B------:R-:W-:-:S03]  /*bf780*/  ISETP.LT.AND P0, PT, R179, c[0x0][0x178], !P0 ;  /* 0x00005e00b3007a0c */ /* 0x000fc60004701270 */
[----:B--2---:R-:W-:Y:S01]  /*bf790*/  @P4 STG.E [R220.64], R241 ;  /* 0x000000f1dc004986 */ /* 0x004fe2000c101904 */
[----:B----4-:R-:W-:-:S03]  /*bf7a0*/  ISETP.GE.AND P4, PT, R247, c[0x0][0x17c], PT ;  /* 0x00005f00f7007a0c */ /* 0x010fc60003f86270 */
[----:B------:R-:W2:Y:S04]  /*bf7b0*/  LDL.LU R247, [R1+0x74] ;  /* 0x0000740001f77983 */ /* 0x000ea80000300800 */
[----:B------:R1:W-:Y:S04]  /*bf7c0*/  @P1 STG.E [R222.64], R246 ;  /* 0x000000f6de001986 */ /* 0x0003e8000c101904 */
[----:B-1----:R-:W4:Y:S01]  /*bf7d0*/  LDL.LU R246, [R1+0xf0] ;  /* 0x0000f00001f67983 */ /* 0x002f220000300800 */
[----:B------:R-:W-:Y:S01]  /*bf7e0*/  IMAD.WIDE R240, R3, 0x4, R4 ;  /* 0x0000000403f07825 */ /* 0x000fe200078e0204 */
[----:B------:R-:W-:-:S03]  /*bf7f0*/  ISETP.LT.AND P1, PT, R207, c[0x0][0x178], !P2 ;  /* 0x00005e00cf007a0c */ /* 0x000fc60005721270 */
[C---:B------:R-:W-:Y:S01]  /*bf800*/  IMAD.WIDE R220, R3.reuse, 0x4, R214 ;  /* 0x0000000403dc7825 */ /* 0x040fe200078e02d6 */
[----:B---3--:R1:W-:Y:S03]  /*bf810*/  @P3 STG.E [R240.64], R2 ;  /* 0x00000002f0003986 */ /* 0x0083e6000c101904 */
[----:B------:R-:W-:Y:S01]  /*bf820*/  IMAD.WIDE R222, R3, 0x4, R212 ;  /* 0x0000000403de7825 */ /* 0x000fe200078e02d4 */
[----:B------:R-:W-:Y:S01]  /*bf830*/  ISETP.LT.AND P3, PT, R198, c[0x0][0x178], !P2 ;  /* 0x00005e00c6007a0c */ /* 0x000fe20005761270 */
[----:B------:R3:W-:Y:S01]  /*bf840*/  @P5 STG.E [R220.64], R249 ;  /* 0x000000f9dc005986 */ /* 0x0007e2000c101904 */
[----:B------:R-:W-:Y:S02]  /*bf850*/  ISETP.LT.AND P5, PT, R179, c[0x0][0x178], !P2 ;  /* 0x00005e00b3007a0c */ /* 0x000fe400057a1270 */
[----:B-1----:R-:W-:Y:S01]  /*bf860*/  IADD3 R2, R3, c[0x0][0x198], RZ ;  /* 0x0000660003027a10 */ /* 0x002fe20007ffe0ff */
[----:B------:R1:W-:Y:S01]  /*bf870*/  @P6 STG.E [R222.64], R248 ;  /* 0x000000f8de006986 */ /* 0x0003e2000c101904 */
[----:B------:R-:W-:Y:S01]  /*bf880*/  ISETP.LT.AND P2, PT, R199, c[0x0][0x178], !P2 ;  /* 0x00005e00c7007a0c */ /* 0x000fe20005741270 */
[----:B---3--:R-:W-:Y:S01]  /*bf890*/  IMAD.WIDE R220, R3, 0x4, R6 ;  /* 0x0000000403dc7825 */ /* 0x008fe200078e0206 */
[----:B------:R-:W-:-:S03]  /*bf8a0*/  ISETP.LT.AND P6, PT, R207, c[0x0][0x178], !P4 ;  /* 0x00005e00cf007a0c */ /* 0x000fc600067c1270 */
[C---:B-1----:R-:W-:Y:S01]  /*bf8b0*/  IMAD.WIDE R222, R2.reuse, 0x4, R4 ;  /* 0x0000000402de7825 */ /* 0x042fe200078e0204 */
[----:B------:R1:W-:Y:S03]  /*bf8c0*/  @P0 STG.E [R220.64], R244 ;  /* 0x000000f4dc000986 */ /* 0x0003e6000c101904 */
[C---:B------:R-:W-:Y:S01]  /*bf8d0*/  IMAD.WIDE R240, R2.reuse, 0x4, R214 ;  /* 0x0000000402f07825 */ /* 0x040fe200078e02d6 */
[----:B------:R3:W-:Y:S04]  /*bf8e0*/  @P1 STG.E [R222.64], R242 ;  /* 0x000000f2de001986 */ /* 0x0007e8000c101904 */
[----:B------:R3:W-:Y:S04]  /*bf8f0*/  @P3 STG.E [R240.64], R239 ;  /* 0x000000eff0003986 */ /* 0x0007e8000c101904 */
[----:B-1----:R-:W4:Y:S01]  /*bf900*/  LDL.LU R244, [R1+0x41a8] ;  /* 0x0041a80001f47983 */ /* 0x002f220000300800 */
[C---:B------:R-:W-:Y:S01]  /*bf910*/  IMAD.WIDE R220, R2.reuse, 0x4, R212 ;  /* 0x0000000402dc7825 */ /* 0x040fe200078e02d4 */
[----:B---3--:R-:W-:-:S03]  /*bf920*/  IADD3 R242, R2, c[0x0][0x198], RZ ;  /* 0x0000660002f27a10 */ /* 0x008fc60007ffe0ff */
[----:B------:R-:W-:Y:S01]  /*bf930*/  IMAD.WIDE R2, R2, 0x4, R6 ;  /* 0x0000000402027825 */ /* 0x000fe200078e0206 */
[----:B------:R-:W3:Y:S03]  /*bf940*/  LDL.LU R239, [R1+0x41ac] ;  /* 0x0041ac0001ef7983 */ /* 0x000ee60000300800 */
[----:B------:R-:W-:Y:S01]  /*bf950*/  IMAD.WIDE R222, R242, 0x4, R4 ;  /* 0x00000004f2de7825 */ /* 0x000fe200078e0204 */
[----:B------:R-:W3:Y:S04]  /*bf960*/  LDL.LU R241, [R1+0x80] ;  /* 0x0000800001f17983 */ /* 0x000ee80000300800 */
[----:B------:R-:W3:Y:S04]  /*bf970*/  LDL.LU R249, [R1+0xf4] ;  /* 0x0000f40001f97983 */ /* 0x000ee80000300800 */
[----:B------:R-:W3:Y:S04]  /*bf980*/  LDL.LU R248, [R1+0xd4] ;  /* 0x0000d40001f87983 */ /* 0x000ee80000300800 */
[----:B--2---:R1:W-:Y:S04]  /*bf990*/  @P2 STG.E [R220.64], R247 ;  /* 0x000000f7dc002986 */ /* 0x0043e8000c101904 */
[----:B------:R-:W-:Y:S04]  /*bf9a0*/  @P5 STG.E [R2.64], R245 ;  /* 0x000000f502005986 */ /* 0x000fe8000c101904 */
[----:B-1----:R-:W2:Y:S04]  /*bf9b0*/  LDL.LU R247, [R1+0x84] ;  /* 0x0000840001f77983 */ /* 0x002ea80000300800 */
[----:B----4-:R1:W-:Y:S04]  /*bf9c0*/  @P6 STG.E [R222.64], R246 ;  /* 0x000000f6de006986 */ /* 0x0103e8000c101904 */
[----:B-1----:R-:W4:Y:S04]  /*bf9d0*/  LDL.LU R222, [R1+0xd0] ;  /* 0x0000d00001de7983 */ /* 0x002f280000300800 */
[----:B------:R-:W2:Y:S04]  /*bf9e0*/  LDL.LU R223, [R1+0xb0] ;  /* 0x0000b00001df7983 */ /* 0x000ea80000300800 */
[----:B------:R-:W2:Y:S01]  /*bf9f0*/  LDL.LU R246, [R1+0x41b0] ;  /* 0x0041b00001f67983 */ /* 0x000ea20000300800 */
[----:B------:R-:W-:-:S02]  /*bfa00*/  ISETP.LT.AND P0, PT, R198, c[0x0][0x178], !P4 ;  /* 0x00005e00c6007a0c */ /* 0x000fc40006701270 */
[----:B------:R-:W-:Y:S01]  /*bfa10*/  ISETP.LT.AND P3, PT, R199, c[0x0][0x178], !P4 ;  /* 0x00005e00c7007a0c */ /* 0x000fe20006761270 */
[----:B------:R-:W-:Y:S01]  /*bfa20*/  IMAD.WIDE R220, R242, 0x4, R214 ;  /* 0x00000004f2dc7825 */ /* 0x000fe200078e02d6 */
[----:B------:R-:W-:-:S03]  /*bfa30*/  ISETP.LT.AND P4, PT, R179, c[0x0][0x178], !P4 ;  /* 0x00005e00b3007a0c */ /* 0x000fc60006781270 */
[C---:B------:R-:W-:Y:S01]  /*bfa40*/  IMAD.WIDE R2, R242.reuse, 0x4, R212 ;  /* 0x00000004f2027825 */ /* 0x040fe200078e02d4 */
[----:B------:R-:W-:Y:S02]  /*bfa50*/  IADD3 R240, R242, c[0x0][0x198], RZ ;  /* 0x00006600f2f07a10 */ /* 0x000fe40007ffe0ff */
[----:B------:R-:W-:-:S04]  /*bfa60*/  ISETP.GE.AND P1, PT, R244, c[0x0][0x17c], PT ;  /* 0x00005f00f4007a0c */ /* 0x000fc80003f26270 */
[----:B------:R-:W-:Y:S02]  /*bfa70*/  ISETP.LT.AND P5, PT, R207, c[0x0][0x178], !P1 ;  /* 0x00005e00cf007a0c */ /* 0x000fe40004fa1270 */
[----:B------:R-:W-:Y:S02]  /*bfa80*/  ISETP.LT.AND P6, PT, R198, c[0x0][0x178], !P1 ;  /* 0x00005e00c6007a0c */ /* 0x000fe40004fc1270 */
[----:B---3--:R-:W-:Y:S02]  /*bfa90*/  ISETP.GE.AND P2, PT, R239, c[0x0][0x17c], PT ;  /* 0x00005f00ef007a0c */ /* 0x008fe40003f46270 */
[----:B------:R-:W3:Y:S04]  /*bfaa0*/  LDL.LU R239, [R1+0x41b4] ;  /* 0x0041b40001ef7983 */ /* 0x000ee80000300800 */
[----:B------:R-:W3:Y:S04]  /*bfab0*/  LDL.LU R245, [R1+0x28] ;  /* 0x0000280001f57983 */ /* 0x000ee80000300800 */
[----:B------:R-:W3:Y:S04]  /*bfac0*/  LDL.LU R244, [R1+0x18] ;  /* 0x0000180001f47983 */ /* 0x000ee80000300800 */
[----:B----4-:R1:W-:Y:S04]  /*bfad0*/  @P0 STG.E [R220.64], R222 ;  /* 0x000000dedc000986 */ /* 0x0103e8000c101904 */
[----:B--2---:R2:W-:Y:S01]  /*bfae0*/  @P3 STG.E [R2.64], R223 ;  /* 0x000000df02003986 */ /* 0x0045e2000c101904 */
[----:B-1----:R-:W-:-:S04]  /*bfaf0*/  IMAD.WIDE R220, R240, 0x4, R4 ;  /* 0x00000004f0dc7825 */ /* 0x002fc800078e0204 */
[----:B--2---:R-:W-:Y:S01]  /*bfb00*/  IMAD.WIDE R2, R242, 0x4, R6 ;  /* 0x00000004f2027825 */ /* 0x004fe200078e0206 */
[----:B------:R-:W-:Y:S01]  /*bfb10*/  ISETP.GE.AND P0, PT, R246, c[0x0][0x17c], PT ;  /* 0x00005f00f6007a0c */ /* 0x000fe20003f06270 */
[----:B------:R-:W2:Y:S02]  /*bfb20*/  LDL.LU R242, [R1+0x48] ;  /* 0x0000480001f27983 */ /* 0x000ea40000300800 */
[----:B------:R-:W-:Y:S02]  /*bfb30*/  IMAD.WIDE R222, R240, 0x4, R214 ;  /* 0x00000004f0de7825 */ /* 0x000fe400078e02d6 */
[----:B------:R-:W-:Y:S04]  /*bfb40*/  @P4 STG.E [R2.64], R241 ;  /* 0x000000f102004986 */ /* 0x000fe8000c101904 */
[----:B------:R-:W-:Y:S04]  /*bfb50*/  @P5 STG.E [R220.64], R249 ;  /* 0x000000f9dc005986 */ /* 0x000fe8000c101904 */
[----:B------:R-:W4:Y:S04]  /*bfb60*/  LDL.LU R246, [R1+0x49b8] ;  /* 0x0049b80001f67983 */ /* 0x000f280000300800 */
[----:B------:R1:W-:Y:S04]  /*bfb70*/  @P6 STG.E [R222.64], R248 ;  /* 0x000000f8de006986 */ /* 0x0003e8000c101904 */
[----:B-1----:R-:W2:Y:S01]  /*bfb80*/  LDL.LU R223, [R1+0xb4] ;  /* 0x0000b40001df7983 */ /* 0x002ea20000300800 */
[----:B------:R-:W-:-:S02]  /*bfb90*/  ISETP.LT.AND P3, PT, R199, c[0x0][0x178], !P1 ;  /* 0x00005e00c7007a0c */ /* 0x000fc40004f61270 */
[----:B------:R-:W-:Y:S01]  /*bfba0*/  ISETP.LT.AND P1, PT, R179, c[0x0][0x178], !P1 ;  /* 0x00005e00b3007a0c */ /* 0x000fe20004f21270 */
[C---:B------:R-:W-:Y:S01]  /*bfbb0*/  IMAD.WIDE R220, R240.reuse, 0x4, R212 ;  /* 0x00000004f0dc7825 */ /* 0x040fe200078e02d4 */
[----:B------:R-:W4:Y:S03]  /*bfbc0*/  LDL.LU R249, [R1+0x4c] ;  /* 0x00004c0001f97983 */ /* 0x000f260000300800 */
[----:B------:R-:W-:Y:S01]  /*bfbd0*/  IMAD.WIDE R2, R240, 0x4, R6 ;  /* 0x00000004f0027825 */ /* 0x000fe200078e0206 */
[----:B------:R-:W4:Y:S01]  /*bfbe0*/  LDL.LU R248, [R1+0x2c] ;  /* 0x00002c0001f87983 */ /* 0x000f220000300800 */
[----:B------:R-:W-:Y:S02]  /*bfbf0*/  ISETP.LT.AND P4, PT, R207, c[0x0][0x178], !P0 ;  /* 0x00005e00cf007a0c */ /* 0x000fe40004781270 */
[----:B------:R-:W-:Y:S02]  /*bfc00*/  ISETP.LT.AND P5, PT, R198, c[0x0][0x178], !P0 ;  /* 0x00005e00c6007a0c */ /* 0x000fe400047a1270 */
[----:B------:R-:W-:-:S02]  /*bfc10*/  IADD3 R241, R240, c[0x0][0x198], RZ ;  /* 0x00006600f0f17a10 */ /* 0x000fc40007ffe0ff */
[----:B------:R-:W-:Y:S01]  /*bfc20*/  ISETP.LT.AND P6, PT, R199, c[0x0][0x178], !P0 ;  /* 0x00005e00c7007a0c */ /* 0x000fe200047c1270 */
[----:B--2---:R-:W-:Y:S01]  /*bfc30*/  @P3 STG.E [R220.64], R223 ;  /* 0x000000dfdc003986 */ /* 0x004fe2000c101904 */
[----:B---3--:R-:W-:-:S03]  /*bfc40*/  ISETP.GE.AND P3, PT, R239, c[0x0][0x17c], PT ;  /* 0x00005f00ef007a0c */ /* 0x008fc60003f66270 */
[----:B------:R-:W2:Y:S04]  /*bfc50*/  LDL.LU R239, [R1+0x1c] ;  /* 0x00001c0001ef7983 */ /* 0x000ea80000300800 */
[----:B------:R1:W-:Y:S04]  /*bfc60*/  @P1 STG.E [R2.64], R247 ;  /* 0x000000f702001986 */ /* 0x0003e8000c101904 */
[----:B-1----:R-:W3:Y:S01]  /*bfc70*/  LDL.LU R247, [R1+0x98] ;  /* 0x0000980001f77983 */ /* 0x002ee20000300800 */
[----:B------:R-:W-:Y:S01]  /*bfc80*/  IMAD.WIDE R222, R241, 0x4, R4 ;  /* 0x00000004f1de7825 */ /* 0x000fe200078e0204 */
[----:B------:R-:W-:-:S03]  /*bfc90*/  ISETP.LT.AND P0, PT, R179, c[0x0][0x178], !P0 ;  /* 0x00005e00b3007a0c */ /* 0x000fc60004701270 */
[----:B------:R-:W-:Y:S01]  /*bfca0*/  IMAD.WIDE R2, R241, 0x4, R214 ;  /* 0x00000004f1027825 */ /* 0x000fe200078e02d6 */
[----:B------:R-:W-:Y:S01]  /*bfcb0*/  ISETP.LT.AND P1, PT, R207, c[0x0][0x178], !P2 ;  /* 0x00005e00cf007a0c */ /* 0x000fe20005721270 */
[----:B------:R1:W-:Y:S01]  /*bfcc0*/  @P4 STG.E [R222.64], R242 ;  /* 0x000000f2de004986 */ /* 0x0003e2000c101904 */
[----:B------:R-:W-:Y:S01]  /*bfcd0*/  ISETP.LT.AND P4, PT, R198, c[0x0][0x178], !P2 ;  /* 0x00005e00c6007a0c */ /* 0x000fe20005781270 */
[C---:B------:R-:W-:Y:S01]  /*bfce0*/  IMAD.WIDE R220, R241.reuse, 0x4, R212 ;  /* 0x00000004f1dc7825 */ /* 0x040fe200078e02d4 */
[----:B------:R-:W-:Y:S01]  /*bfcf0*/  IADD3 R240, R241, c[0x0][0x198], RZ ;  /* 0x00006600f1f07a10 */ /* 0x000fe20007ffe0ff */
[----:B------:R4:W-:Y:S01]  /*bfd00*/  @P5 STG.E [R2.64], R245 ;  /* 0x000000f502005986 */ /* 0x0009e2000c101904 */
[----:B------:R-:W-:Y:S02]  /*bfd10*/  ISETP.LT.AND P5, PT, R179, c[0x0][0x178], !P2 ;  /* 0x00005e00b3007a0c */ /* 0x000fe400057a1270 */
[----:B------:R-:W-:Y:S01]  /*bfd20*/  ISETP.LT.AND P2, PT, R199, c[0x0][0x178], !P2 ;  /* 0x00005e00c7007a0c */ /* 0x000fe20005741270 */
[----:B------:R4:W-:Y:S01]  /*bfd30*/  @P6 STG.E [R220.64], R244 ;  /* 0x000000f4dc006986 */ /* 0x0009e2000c101904 */
[----:B------:R-:W-:Y:S01]  /*bfd40*/  ISETP.LT.AND P6, PT, R207, c[0x0][0x178], !P3 ;  /* 0x00005e00cf007a0c */ /* 0x000fe20005fc1270 */
[----:B-1----:R-:W-:-:S04]  /*bfd50*/  IMAD.WIDE R222, R240, 0x4, R214 ;  /* 0x00000004f0de7825 */ /* 0x002fc800078e02d6 */
[----:B----4-:R-:W-:Y:S01]  /*bfd60*/  IMAD.WIDE R2, R241, 0x4, R6 ;  /* 0x00000004f1027825 */ /* 0x010fe200078e0206 */
[C---:B------:R-:W-:Y:S01]  /*bfd70*/  IADD3 R241, R240.reuse, c[0x0][0x198], RZ ;  /* 0x00006600f0f17a10 */ /* 0x040fe20007ffe0ff */
[----:B------:R-:W3:Y:S02]  /*bfd80*/  LDL.LU R245, [R1+0x41b8] ;  /* 0x0041b80001f57983 */ /* 0x000ee40000300800 */
[C---:B------:R-:W-:Y:S02]  /*bfd90*/  IMAD.WIDE R220, R240.reuse, 0x4, R4 ;  /* 0x00000004f0dc7825 */ /* 0x040fe400078e0204 */
[----:B------:R1:W-:Y:S04]  /*bfda0*/  @P0 STG.E [R2.64], R250 ;  /* 0x000000fa02000986 */ /* 0x0003e8000c101904 */
[----:B------:R1:W-:Y:S04]  /*bfdb0*/  @P1 STG.E [R220.64], R249 ;  /* 0x000000f9dc001986 */ /* 0x0003e8000c101904 */
[----:B------:R1:W-:Y:S02]  /*bfdc0*/  @P4 STG.E [R222.64], R248 ;  /* 0x000000f8de004986 */ /* 0x0003e4000c101904 */
[----:B-1----:R-:W-:-:S02]  /*bfdd0*/  IMAD.WIDE R2, R240, 0x4, R212 ;  /* 0x00000004f0027825 */ /* 0x002fc400078e02d4 */
[----:B------:R-:W3:Y:S02]  /*bfde0*/  LDL.LU R242, [R1+0x41bc] ;  /* 0x0041bc0001f27983 */ /* 0x000ee40000300800 */
[----:B------:R-:W-:Y:S02]  /*bfdf0*/  IMAD.WIDE R220, R240, 0x4, R6 ;  /* 0x00000004f0dc7825 */ /* 0x000fe400078e0206 */
[----:B------:R-:W3:Y:S02]  /*bfe00*/  LDL.LU R244, [R1+0x9c] ;  /* 0x00009c0001f47983 */ /* 0x000ee40000300800 */
[----:B------:R-:W-:Y:S02]  /*bfe10*/  IMAD.WIDE R222, R241, 0x4, R4 ;  /* 0x00000004f1de7825 */ /* 0x000fe400078e0204 */
[----:B------:R-:W3:Y:S04]  /*bfe20*/  LDL.LU R249, [R1+0x5c] ;  /* 0x00005c0001f97983 */ /* 0x000ee80000300800 */
[----:B--2---:R1:W-:Y:S04]  /*bfe30*/  @P2 STG.E [R2.64], R239 ;  /* 0x000000ef02002986 */ /* 0x0043e8000c101904 */
[----:B------:R2:W-:Y:S04]  /*bfe40*/  @P5 STG.E [R220.64], R251 ;  /* 0x000000fbdc005986 */ /* 0x0005e8000c101904 */
[----:B-1----:R-:W4:Y:S04]  /*bfe50*/  LDL.LU R239, [R1+0xc] ;  /* 0x00000c0001ef7983 */ /* 0x002f280000300800 */
[----:B--2---:R-:W2:Y:S04]  /*bfe60*/  LDL.LU R251, [R1+0x3c] ;  /* 0x00003c0001fb7983 */ /* 0x004ea80000300800 */
[----:B---3--:R1:W-:Y:S04]  /*bfe70*/  @P6 STG.E [R222.64], R247 ;  /* 0x000000f7de006986 */ /* 0x0083e8000c101904 */
[----:B-1----:R-:W3:Y:S04]  /*bfe80*/  LDL.LU R222, [R1+0x58] ;  /* 0x0000580001de7983 */ /* 0x002ee80000300800 */
[----:B------:R-:W2:Y:S01]  /*bfe90*/  LDL.LU R223, [R1+0x38] ;  /* 0x0000380001df7983 */ /* 0x000ea20000300800 */
[----:B------:R-:W-:-:S02]  /*bfea0*/  ISETP.LT.AND P0, PT, R198, c[0x0][0x178], !P3 ;  /* 0x00005e00c6007a0c */ /* 0x000fc40005f01270 */
[----:B------:R-:W-:Y:S01]  /*bfeb0*/  ISETP.LT.AND P4, PT, R199, c[0x0][0x178], !P3 ;  /* 0x00005e00c7007a0c */ /* 0x000fe20005f81270 */
[C---:B------:R-:W-:Y:S01]  /*bfec0*/  IMAD.WIDE R220, R241.reuse, 0x4, R214 ;  /* 0x00000004f1dc7825 */ /* 0x040fe200078e02d6 */
[----:B------:R-:W4:Y:S03]  /*bfed0*/  LDL.LU R247, [R1+0x41c0] ;  /* 0x0041c00001f77983 */ /* 0x000f260000300800 */
[----:B------:R-:W-:Y:S01]  /*bfee0*/  IMAD.WIDE R2, R241, 0x4, R212 ;  /* 0x00000004f1027825 */ /* 0x000fe200078e02d4 */
[----:B------:R-:W4:Y:S01]  /*bfef0*/  LDL.LU R250, [R1+0x41c4] ;  /* 0x0041c40001fa7983 */ /* 0x000f220000300800 */
[----:B------:R-:W-:Y:S02]  /*bff00*/  ISETP.GE.AND P1, PT, R245, c[0x0][0x17c], PT ;  /* 0x00005f00f5007a0c */ /* 0x000fe40003f26270 */
[----:B------:R-:W-:Y:S02]  /*bff10*/  IADD3 R240, R241, c[0x0][0x198], RZ ;  /* 0x00006600f1f07a10 */ /* 0x000fe40007ffe0ff */
[----:B------:R-:W-:-:S02]  /*bff20*/  ISETP.GE.AND P2, PT, R242, c[0x0][0x17c], PT ;  /* 0x00005f00f2007a0c */ /* 0x000fc40003f46270 */
[----:B------:R-:W4:Y:S04]  /*bff30*/  LDL.LU R242, [R1+0xc8] ;  /* 0x0000c80001f27983 */ /* 0x000f280000300800 */
[----:B------:R-:W4:Y:S04]  /*bff40*/  LDL.LU R245, [R1+0xa8] ;  /* 0x0000a80001f57983 */ /* 0x000f280000300800 */
[----:B------:R-:W4:Y:S04]  /*bff50*/  LDL.LU R248, [R1+0x78] ;  /* 0x0000780001f87983 */ /* 0x000f280000300800 */
[----:B---3--:R-:W-:Y:S04]  /*bff60*/  @P0 STG.E [R220.64], R222 ;  /* 0x000000dedc000986 */ /* 0x008fe8000c101904 */
[----:B--2---:R1:W-:Y:S02]  /*bff70*/  @P4 STG.E [R2.64], R223 ;  /* 0x000000df02004986 */ /* 0x0043e4000c101904 */
[----:B-1----:R-:W-:-:S02]  /*bff80*/  IMAD.WIDE R2, R241, 0x4, R6 ;  /* 0x00000004f1027825 */ /* 0x002fc400078e0206 */
[----:B------:R-:W2:Y:S01]  /*bff90*/  LDL.LU R241, [R1+0x8] ;  /* 0x0000080001f17983 */ /* 0x000ea20000300800 */
[----:B------:R-:W-:Y:S02]  /*bffa0*/  ISETP.LT.AND P3, PT, R179, c[0x0][0x178], !P3 ;  /* 0x00005e00b3007a0c */ /* 0x000fe40005f61270 */
[----:B------:R-:W-:Y:S02]  /*bffb0*/  ISETP.LT.AND P5, PT, R207, c[0x0][0x178], !P1 ;  /* 0x00005e00cf007a0c */ /* 0x000fe40004fa1270 */
[----:B------:R-:W-:Y:S01]  /*bffc0*/  ISETP.LT.AND P6, PT, R198, c[0x0][0x178], !P1 ;  /* 0x00005e00c6007a0c */ /* 0x000fe20004fc1270 */
[C---:B------:R-:W-:Y:S01]  /*bffd0*/  IMAD.WIDE R220, R240.reuse, 0x4, R4 ;  /* 0x00000004f0dc7825 */ /* 0x040fe200078e0204 */
[----:B------:R-:W-:Y:S02]  /*bffe0*/  ISETP.LT.AND P4, PT, R199, c[0x0][0x178], !P1 ;  /* 0x00005e00c7007a0c */ /* 0x000fe40004f81270 */
[----:B------:R-:W-:Y:S01]  /*bfff0*/  ISETP.LT.AND P1, PT, R179, c[0x0][0x178], !P1 ;  /* 0x00005e00b3007a0c */ /* 0x000fe20004f21270 */
[----:B------:R-:W-:Y:S01]  /*c0000*/  IMAD.WIDE R222, R240, 0x4, R214 ;  /* 0x00000004f0de7825 */ /* 0x000fe200078e02d6 */
[----:B----4-:R-:W-:-:S02]  /*c0010*/  ISETP.GE.AND P0, PT, R247, c[0x0][0x17c], PT ;  /* 0x00005f00f7007a0c */ /* 0x010fc40003f06270 */
[----:B------:R-:W3:Y:S04]  /*c0020*/  LDL.LU R247, [R1+0x49b4] ;  /* 0x0049b40001f77983 */ /* 0x000ee80000300800 */
[----:B--2---:R1:W-:Y:S01]  /*c0030*/  @P3 STG.E [R2.64], R241 ;  /* 0x000000f102003986 */ /* 0x0043e2000c101904 */
[----:B------:R-:W-:-:S03]  /*c0040*/  ISETP.LT.AND P3, PT, R207, c[0x0][0x178], !P0 ;  /* 0x00005e00cf007a0c */ /* 0x000fc60004761270 */
[----:B------:R2:W-:Y:S01]  /*c0050*/  @P5 STG.E [R220.64], R244 ;  /* 0x000000f4dc005986 */ /* 0x0005e2000c101904 */
[----:B------:R-:W-:-:S03]  /*c0060*/  ISETP.LT.AND P5, PT, R198, c[0x0][0x178], !P0 ;  /* 0x00005e00c6007a0c */ /* 0x000fc600047a1270 */
[----:B------:R4:W-:Y:S01]  /*c0070*/  @P6 STG.E [R222.64], R249 ;  /* 0x000000f9de006986 */ /* 0x0009e2000c101904 */
[----:B------:R-:W-:Y:S01]  /*c0080*/  ISETP.LT.AND P6, PT, R199, c[0x0][0x178], !P0 ;  /* 0x00005e00c7007a0c */ /* 0x000fe200047c1270 */
[C---:B-1----:R-:W-:Y:S02]  /*c0090*/  IMAD.WIDE R2, R240.reuse, 0x4, R212 ;  /* 0x00000004f0027825 */ /* 0x042fe400078e02d4 */
[----:B--2---:R-:W2:Y:S02]  /*c00a0*/  LDL.LU R244, [R1+0xcc] ;  /* 0x0000cc0001f47983 */ /* 0x004ea40000300800 */
[C---:B------:R-:W-:Y:S02]  /*c00b0*/  IMAD.WIDE R220, R240.reuse, 0x4, R6 ;  /* 0x00000004f0dc7825 */ /* 0x040fe400078e0206 */
[----:B----4-:R-:W4:Y:S01]  /*c00c0*/  LDL.LU R249, [R1+0xac] ;  /* 0x0000ac0001f97983 */ /* 0x010f220000300800 */
[----:B------:R-:W-:-:S03]  /*c00d0*/  IADD3 R240, R240, c[0x0][0x198], RZ ;  /* 0x00006600f0f07a10 */ /* 0x000fc60007ffe0ff */
[----:B------:R1:W-:Y:S02]  /*c00e0*/  @P4 STG.E [R2.64], R251 ;  /* 0x000000fb02004986 */ /* 0x0003e4000c101904 */
[----:B------:R-:W-:Y:S02]  /*c00f0*/  IMAD.WIDE R222, R240, 0x4, R212 ;  /* 0x00000004f0de7825 */ /* 0x000fe400078e02d4 */
[----:B------:R3:W-:Y:S01]  /*c0100*/  @P1 STG.E [R220.64], R239 ;  /* 0x000000efdc001986 */ /* 0x0007e2000c101904 */
[----:B------:R-:W-:Y:S01]  /*c0110*/  ISETP.GE.AND P4, PT, R250, c[0x0][0x17c], PT ;  /* 0x00005f00fa007a0c */ /* 0x000fe20003f86270 */
[----:B-1----:R-:W-:-:S04]  /*c0120*/  IMAD.WIDE R2, R240, 0x4, R4 ;  /* 0x00000004f0027825 */ /* 0x002fc800078e0204 */
[----:B---3--:R-:W-:Y:S01]  /*c0130*/  IMAD.WIDE R220, R240, 0x4, R214 ;  /* 0x00000004f0dc7825 */ /* 0x008fe200078e02d6 */
[----:B------:R-:W3:Y:S04]  /*c0140*/  LDL.LU R239, [R1+0x7c] ;  /* 0x00007c0001ef7983 */ /* 0x000ee80000300800 */
[----:B------:R-:W-:Y:S04]  /*c0150*/  @P3 STG.E [R2.64], R242 ;  /* 0x000000f202003986 */ /* 0x000fe8000c101904 */
[----:B------:R-:W3:Y:S04]  /*c0160*/  LDL.LU R251, [R1+0xf8] ;  /* 0x0000f80001fb7983 */ /* 0x000ee80000300800 */
[----:B------:R-:W-:Y:S04]  /*c0170*/  @P5 STG.E [R220.64], R245 ;  /* 0x000000f5dc005986 */ /* 0x000fe8000c101904 */
[----:B------:R-:W3:Y:S04]  /*c0180*/  LDL.LU R250, [R1+0xb8] ;  /* 0x0000b80001fa7983 */ /* 0x000ee80000300800 */
[----:B------:R1:W-:Y:S04]  /*c0190*/  @P6 STG.E [R222.64], R248 ;  /* 0x000000f8de006986 */ /* 0x0003e8000c101904 */
[----:B-1----:R-:W3:Y:S01]  /*c01a0*/  LDL.LU R248, [R1+0x41c8] ;  /* 0x0041c80001f87983 */ /* 0x002ee20000300800 */
[----:B------:R-:W-:-:S02]  /*c01b0*/  ISETP.LT.AND P0, PT, R179, c[0x0][0x178], !P0 ;  /* 0x00005e00b3007a0c */ /* 0x000fc40004701270 */
[----:B------:R-:W-:Y:S02]  /*c01c0*/  ISETP.LT.AND P1, PT, R207, c[0x0][0x178], !P2 ;  /* 0x00005e00cf007a0c */ /* 0x000fe40005721270 */
[C---:B------:R-:W-:Y:S01]  /*c01d0*/  IADD3 R241, R240.reuse, c[0x0][0x198], RZ ;  /* 0x00006600f0f17a10 */ /* 0x040fe20007ffe0ff */
[----:B------:R-:W-:Y:S01]  /*c01e0*/  IMAD.WIDE R2, R240, 0x4, R6 ;  /* 0x00000004f0027825 */ /* 0x000fe200078e0206 */
[----:B------:R-:W-:Y:S01]  /*c01f0*/  ISETP.LT.AND P3, PT, R198, c[0x0][0x178], !P2 ;  /* 0x00005e00c6007a0c */ /* 0x000fe20005761270 */
[----:B------:R-:W3:Y:S02]  /*c0200*/  LDL.LU R242, [R1+0x41cc] ;  /* 0x0041cc0001f27983 */ /* 0x000ee40000300800 */
[C---:B------:R-:W-:Y:S02]  /*c0210*/  IMAD.WIDE R220, R241.reuse, 0x4, R4 ;  /* 0x00000004f1dc7825 */ /* 0x040fe400078e0204 */
[----:B------:R-:W3:Y:S02]  /*c0220*/  LDL.LU R245, [R1+0x88] ;  /* 0x0000880001f57983 */ /* 0x000ee40000300800 */
[----:B------:R-:W-:-:S02]  /*c0230*/  IMAD.WIDE R222, R241, 0x4, R214 ;  /* 0x00000004f1de7825 */ /* 0x000fc400078e02d6 */
[----:B------:R1:W-:Y:S01]  /*c0240*/  @P0 STG.E [R2.64], R246 ;  /* 0x000000f602000986 */ /* 0x0003e2000c101904 */
[----:B------:R-:W-:Y:S02]  /*c0250*/  IADD3 R240, R241, c[0x0][0x198], RZ ;  /* 0x00006600f1f07a10 */ /* 0x000fe40007ffe0ff */
[----:B------:R-:W-:Y:S02]  /*c0260*/  ISETP.LT.AND P5, PT, R179, c[0x0][0x178], !P2 ;  /* 0x00005e00b3007a0c */ /* 0x000fe400057a1270 */
[----:B------:R-:W-:Y:S01]  /*c0270*/  ISETP.LT.AND P2, PT, R199, c[0x0][0x178], !P2 ;  /* 0x00005e00c7007a0c */ /* 0x000fe20005741270 */
[C---:B-1----:R-:W-:Y:S01]  /*c0280*/  IMAD.WIDE R2, R241.reuse, 0x4, R212 ;  /* 0x00000004f1027825 */ /* 0x042fe200078e02d4 */
[----:B--2---:R1:W-:Y:S04]  /*c0290*/  @P1 STG.E [R220.64], R244 ;  /* 0x000000f4dc001986 */ /* 0x0043e8000c101904 */
[----:B----4-:R2:W-:Y:S04]  /*c02a0*/  @P3 STG.E [R222.64], R249 ;  /* 0x000000f9de003986 */ /* 0x0105e8000c101904 */
[----:B-1----:R-:W4:Y:S01]  /*c02b0*/  LDL.LU R244, [R1+0xfc] ;  /* 0x0000fc0001f47983 */ /* 0x002f220000300800 */
[----:B------:R-:W-:-:S03]  /*c02c0*/  IMAD.WIDE R220, R241, 0x4, R6 ;  /* 0x00000004f1dc7825 */ /* 0x000fc600078e0206 */
[----:B--2---:R-:W2:Y:S04]  /*c02d0*/  LDL.LU R249, [R1+0xdc] ;  /* 0x0000dc0001f97983 */ /* 0x004ea80000300800 */
[----:B------:R-:W2:Y:S04]  /*c02e0*/  LDL.LU R241, [R1+0xd8] ;  /* 0x0000d80001f17983 */ /* 0x000ea80000300800 */
[----:B---3--:R1:W-:Y:S01]  /*c02f0*/  @P2 STG.E [R2.64], R239 ;  /* 0x000000ef02002986 */ /* 0x0083e2000c101904 */
[----:B------:R-:W-:-:S03]  /*c0300*/  ISETP.GE.AND P1, PT, R248, c[0x0][0x17c], PT ;  /* 0x00005f00f8007a0c */ /* 0x000fc60003f26270 */
[----:B------:R-:W4:Y:S04]  /*c0310*/  LDL.LU R248, [R1+0xbc] ;  /* 0x0000bc0001f87983 */ /* 0x000f280000300800 */
[----:B-1----:R-:W4:Y:S01]  /*c0320*/  LDL.LU R239, [R1+0x8c] ;  /* 0x00008c0001ef7983 */ /* 0x002f220000300800 */
[----:B------:R-:W-:-:S03]  /*c0330*/  ISETP.LT.AND P6, PT, R207, c[0x0][0x178], !P4 ;  /* 0x00005e00cf007a0c */ /* 0x000fc600067c1270 */
[----:B------:R-:W4:Y:S01]  /*c0340*/  LDL.LU R3, [R1+0x41d0] ;  /* 0x0041d00001037983 */ /* 0x000f220000300800 */
[----:B------:R-:W-:Y:S02]  /*c0350*/  ISETP.LT.AND P0, PT, R198, c[0x0][0x178], !P4 ;  /* 0x00005e00c6007a0c */ /* 0x000fe40006701270 */
[----:B------:R-:W-:Y:S01]  /*c0360*/  ISETP.LT.AND P3, PT, R199, c[0x0][0x178], !P4 ;  /* 0x00005e00c7007a0c */ /* 0x000fe20006761270 */
[----:B------:R-:W-:Y:S01]  /*c0370*/  IMAD.WIDE R222, R240, 0x4, R4 ;  /* 0x00000004f0de7825 */ /* 0x000fe200078e0204 */
[----:B------:R1:W-:Y:S01]  /*c0380*/  @P5 STG.E [R220.64], R247 ;  /* 0x000000f7dc005986 */ /* 0x0003e2000c101904 */
[----:B------:R-:W-:Y:S02]  /*c0390*/  ISETP.LT.AND P4, PT, R179, c[0x0][0x178], !P4 ;  /* 0x00005e00b3007a0c */ /* 0x000fe40006781270 */
[----:B------:R-:W-:Y:S02]  /*c03a0*/  ISETP.LT.AND P5, PT, R207, c[0x0][0x178], !P1 ;  /* 0x00005e00cf007a0c */ /* 0x000fe40004fa1270 */
[----:B------:R1:W-:Y:S01]  /*c03b0*/  @P6 STG.E [R222.64], R251 ;  /* 0x000000fbde006986 */ /* 0x0003e2000c101904 */
[----:B------:R-:W-:-:S02]  /*c03c0*/  ISETP.LT.AND P6, PT, R198, c[0x0][0x178], !P1 ;  /* 0x00005e00c6007a0c */ /* 0x000fc40004fc1270 */
[C---:B------:R-:W-:Y:S01]  /*c03d0*/  IADD3 R2, R240.reuse, c[0x0][0x198], RZ ;  /* 0x00006600f0027a10 */ /* 0x040fe20007ffe0ff */
[C---:B-1----:R-:W-:Y:S01]  /*c03e0*/  IMAD.WIDE R220, R240.reuse, 0x4, R214 ;  /* 0x00000004f0dc7825 */ /* 0x042fe200078e02d6 */
[----:B------:R-:W4:Y:S03]  /*c03f0*/  LDL.LU R247, [R1+0x41d4] ;  /* 0x0041d40001f77983 */ /* 0x000f260000300800 */
[----:B------:R-:W-:Y:S01]  /*c0400*/  IMAD.WIDE R222, R240, 0x4, R212 ;  /* 0x00000004f0de7825 */ /* 0x000fe200078e02d4 */
[----:B------:R-:W4:Y:S01]  /*c0410*/  LDL.LU R246, [R1+0x140] ;  /* 0x0001400001f67983 */ /* 0x000f220000300800 */
[----:B------:R-:W-:-:S03]  /*c0420*/  ISETP.GE.AND P2, PT, R242, c[0x0][0x17c], PT ;  /* 0x00005f00f2007a0c */ /* 0x000fc60003f46270 */
[----:B------:R-:W4:Y:S04]  /*c0430*/  LDL.LU R251, [R1+0x120] ;  /* 0x0001200001fb7983 */ /* 0x000f280000300800 */
[----:B------:R-:W4:Y:S04]  /*c0440*/  LDL.LU R242, [R1+0x110] ;  /* 0x0001100001f27983 */ /* 0x000f280000300800 */
[----:B--2---:R1:W-:Y:S04]  /*c0450*/  @P0 STG.E [R220.64], R241 ;  /* 0x000000f1dc000986 */ /* 0x0043e8000c101904 */
[----:B------:R2:W-:Y:S01]  /*c0460*/  @P3 STG.E [R222.64], R250 ;  /* 0x000000fade003986 */ /* 0x0005e2000c101904 */
[----:B------:R-:W-:-:S02]  /*c0470*/  ISETP.LT.AND P3, PT, R199, c[0x0][0x178], !P1 ;  /* 0x00005e00c7007a0c */ /* 0x000fc40004f61270 */
[----:B------:R-:W-:Y:S01]  /*c0480*/  ISETP.LT.AND P1, PT, R179, c[0x0][0x178], !P1 ;  /* 0x00005e00b3007a0c */ /* 0x000fe20004f21270 */
[----:B-1----:R-:W-:-:S04]  /*c0490*/  IMAD.WIDE R220, R240, 0x4, R6 ;  /* 0x00000004f0dc7825 */ /* 0x002fc800078e0206 */
[C---:B--2---:R-:W-:Y:S01]  /*c04a0*/  IMAD.WIDE R222, R2.reuse, 0x4, R4 ;  /* 0x0000000402de7825 */ /* 0x044fe200078e0204 */
[----:B------:R1:W-:Y:S03]  /*c04b0*/  @P4 STG.E [R220.64], R245 ;  /* 0x000000f5dc004986 */ /* 0x0003e6000c101904 */
[C---:B------:R-:W-:Y:S01]  /*c04c0*/  IMAD.WIDE R240, R2.reuse, 0x4, R214 ;  /* 0x0000000402f07825 */ /* 0x040fe200078e02d6 */
[----:B----4-:R2:W-:Y:S04]  /*c04d0*/  @P5 STG.E [R222.64], R244 ;  /* 0x000000f4de005986 */ /* 0x0105e8000c101904 */
[----:B------:R4:W-:Y:S04]  /*c04e0*/  @P6 STG.E [R240.64], R249 ;  /* 0x000000f9f0006986 */ /* 0x0009e8000c101904 */
[----:B-1----:R-:W3:Y:S01]  /*c04f0*/  LDL.LU R245, [R1+0xe0] ;  /* 0x0000e00001f57983 */ /* 0x002ee20000300800 */
[----:B------:R-:W-:-:S03]  /*c0500*/  IMAD.WIDE R220, R2, 0x4, R212 ;  /* 0x0000000402dc7825 */ /* 0x000fc600078e02d4 */
[----:B--2---:R-:W2:Y:S01]  /*c0510*/  LDL.LU R244, [R1+0x144] ;  /* 0x0001440001f47983 */ /* 0x004ea20000300800 */
[----:B------:R-:W-:-:S03]  /*c0520*/  IMAD.WIDE R222, R2, 0x4, R6 ;  /* 0x0000000402de7825 */ /* 0x000fc600078e0206 */
[----:B----4-:R-:W4:Y:S04]  /*c0530*/  LDL.LU R249, [R1+0x124] ;  /* 0x0001240001f97983 */ /* 0x010f280000300800 */
[----:B------:R1:W-:Y:S04]  /*c0540*/  @P3 STG.E [R220.64], R248 ;  /* 0x000000f8dc003986 */ /* 0x0003e8000c101904 */
[----:B------:R1:W-:Y:S04]  /*c0550*/  @P1 STG.E [R222.64], R239 ;  /* 0x000000efde001986 */ /* 0x0003e8000c101904 */
[----:B-1----:R-:W4:Y:S04]  /*c0560*/  LDL.LU R248, [R1+0x114] ;  /* 0x0001140001f87983 */ /* 0x002f280000300800 */
[----:B------:R-:W4:Y:S04]  /*c0570*/  LDL.LU R239, [R1+0xe4] ;  /* 0x0000e40001ef7983 */ /* 0x000f280000300800 */
[----:B------:R-:W4:Y:S01]  /*c0580*/  LDL.LU R250, [R1+0x190] ;  /* 0x0001900001fa7983 */ /* 0x000f220000300800 */
[----:B------:R-:W-:-:S04]  /*c0590*/  ISETP.GE.AND P0, PT, R3, c[0x0][0x17c], PT ;  /* 0x00005f0003007a0c */ /* 0x000fc80003f06270 */
[----:B------:R-:W-:Y:S02]  /*c05a0*/  ISETP.LT.AND P4, PT, R207, c[0x0][0x178], !P0 ;  /* 0x00005e00cf007a0c */ /* 0x000fe40004781270 */
[----:B------:R-:W-:Y:S02]  /*c05b0*/  IADD3 R3, R2, c[0x0][0x198], RZ ;  /* 0x0000660002037a10 */ /* 0x000fe40007ffe0ff */
[----:B------:R-:W-:Y:S02]  /*c05c0*/  ISETP.LT.AND P5, PT, R198, c[0x0][0x178], !P0 ;  /* 0x00005e00c6007a0c */ /* 0x000fe400047a1270 */
[----:B------:R-:W-:Y:S01]  /*c05d0*/  ISETP.LT.AND P6, PT, R199, c[0x0][0x178], !P0 ;  /* 0x00005e00c7007a0c */ /* 0x000fe200047c1270 */
[----:B------:R-:W-:Y:S01]  /*c05e0*/  IMAD.WIDE R240, R3, 0x4, R4 ;  /* 0x0000000403f07825 */ /* 0x000fe200078e0204 */
[----:B------:R-:W-:Y:S02]  /*c05f0*/  ISETP.LT.AND P0, PT, R179, c[0x0][0x178], !P0 ;  /* 0x00005e00b3007a0c */ /* 0x000fe40004701270 */
[----:B------:R-:W-:Y:S01]  /*c0600*/  ISETP.LT.AND P1, PT, R207, c[0x0][0x178], !P2 ;  /* 0x00005e00cf007a0c */ /* 0x000fe20005721270 */
[----:B------:R-:W-:-:S02]  /*c0610*/  IMAD.WIDE R220, R3, 0x4, R214 ;  /* 0x0000000403dc7825 */ /* 0x000fc400078e02d6 */
[----:B------:R1:W-:Y:S01]  /*c0620*/  @P4 STG.E [R240.64], R246 ;  /* 0x000000f6f0004986 */ /* 0x0003e2000c101904 */
[----:B------:R-:W-:Y:S01]  /*c0630*/  ISETP.LT.AND P4, PT, R198, c[0x0][0x178], !P2 ;  /* 0x00005e00c6007a0c */ /* 0x000fe20005781270 */
[C---:B------:R-:W-:Y:S01]  /*c0640*/  IMAD.WIDE R222, R3.reuse, 0x4, R212 ;  /* 0x0000000403de7825 */ /* 0x040fe200078e02d4 */
[----:B------:R-:W-:Y:S01]  /*c0650*/  IADD3 R2, R3, c[0x0][0x198], RZ ;  /* 0x0000660003027a10 */ /* 0x000fe20007ffe0ff */
[----:B------:R1:W-:Y:S01]  /*c0660*/  @P5 STG.E [R220.64], R251 ;  /* 0x000000fbdc005986 */ /* 0x0003e2000c101904 */
[----:B------:R-:W-:Y:S02]  /*c0670*/  ISETP.GE.AND P3, PT, R247, c[0x0][0x17c], PT ;  /* 0x00005f00f7007a0c */ /* 0x000fe40003f66270 */
[----:B------:R-:W-:Y:S01]  /*c0680*/  ISETP.LT.AND P5, PT, R179, c[0x0][0x178], !P2 ;  /* 0x00005e00b3007a0c */ /* 0x000fe200057a1270 */
[----:B------:R1:W-:Y:S01]  /*c0690*/  @P6 STG.E [R222.64], R242 ;  /* 0x000000f2de006986 */ /* 0x0003e2000c101904 */
[----:B------:R-:W-:Y:S02]  /*c06a0*/  ISETP.LT.AND P2, PT, R199, c[0x0][0x178], !P2 ;  /* 0x00005e00c7007a0c */ /* 0x000fe40005741270 */
[----:B------:R-:W-:Y:S01]  /*c06b0*/  ISETP.LT.AND P6, PT, R207, c[0x0][0x178], !P3 ;  /* 0x00005e00cf007a0c */ /* 0x000fe20005fc1270 */
[C---:B-1----:R-:W-:Y:S01]  /*c06c0*/  IMAD.WIDE R240, R2.reuse, 0x4, R4 ;  /* 0x0000000402f07825 */ /* 0x042fe200078e0204 */
[----:B------:R-:W4:Y:S03]  /*c06d0*/  LDL.LU R246, [R1+0x41d8] ;  /* 0x0041d80001f67983 */ /* 0x000f260000300800 */
[----:B------:R-:W-:-:S04]  /*c06e0*/  IMAD.WIDE R220, R2, 0x4, R214 ;  /* 0x0000000402dc7825 */ /* 0x000fc800078e02d6 */
[--C-:B------:R-:W-:Y:S01]  /*c06f0*/  IMAD.WIDE R222, R3, 0x4, R6.reuse ;  /* 0x0000000403de7825 */ /* 0x100fe200078e0206 */
[C---:B------:R-:W-:Y:S01]  /*c0700*/  IADD3 R3, R2.reuse, c[0x0][0x198], RZ ;  /* 0x0000660002037a10 */ /* 0x040fe20007ffe0ff */
[----:B------:R-:W4:Y:S04]  /*c0710*/  LDL.LU R242, [R1+0x41dc] ;  /* 0x0041dc0001f27983 */ /* 0x000f280000300800 */
[----:B---3--:R1:W-:Y:S04]  /*c0720*/  @P0 STG.E [R222.64], R245 ;  /* 0x000000f5de000986 */ /* 0x0083e8000c101904 */
[----:B--2---:R2:W-:Y:S04]  /*c0730*/  @P1 STG.E [R240.64], R244 ;  /* 0x000000f4f0001986 */ /* 0x0045e8000c101904 */
[----:B----4-:R3:W-:Y:S01]  /*c0740*/  @P4 STG.E [R220.64], R249 ;  /* 0x000000f9dc004986 */ /* 0x0107e2000c101904 */
[----:B-1----:R-:W-:-:S03]  /*c0750*/  IMAD.WIDE R222, R2, 0x4, R6 ;  /* 0x0000000402de7825 */ /* 0x002fc600078e0206 */
[----:B------:R-:W4:Y:S01]  /*c0760*/  LDL.LU R245, [R1+0x100] ;  /* 0x0001000001f57983 */ /* 0x000f220000300800 */
[----:B--2---:R-:W-:-:S03]  /*c0770*/  IMAD.WIDE R240, R3, 0x4, R4 ;  /* 0x0000000403f07825 */ /* 0x004fc600078e0204 */
[----:B------:R-:W2:Y:S01]  /*c0780*/  LDL.LU R244, [R1+0x194] ;  /* 0x0001940001f47983 */ /* 0x000ea20000300800 */
[----:B---3--:R-:W-:-:S03]  /*c0790*/  IMAD.WIDE R220, R2, 0x4, R212 ;  /* 0x0000000402dc7825 */ /* 0x008fc600078e02d4 */
[----:B------:R-:W3:Y:S04]  /*c07a0*/  LDL.LU R249, [R1+0x154] ;  /* 0x0001540001f97983 */ /* 0x000ee80000300800 */
[----:B------:R1:W-:Y:S04]  /*c07b0*/  @P2 STG.E [R220.64], R248 ;  /* 0x000000f8dc002986 */ /* 0x0003e8000c101904 */
[----:B------:R1:W-:Y:S04]  /*c07c0*/  @P5 STG.E [R222.64], R239 ;  /* 0x000000efde005986 */ /* 0x0003e8000c101904 */
[----:B------:R1:W-:Y:S04]  /*c07d0*/  @P6 STG.E [R240.64], R250 ;  /* 0x000000faf0006986 */ /* 0x0003e8000c101904 */
[----:B-1----:R-:W2:Y:S04]  /*c07e0*/  LDL.LU R248, [R1+0x134] ;  /* 0x0001340001f87983 */ /* 0x002ea80000300800 */
[----:B------:R-:W2:Y:S04]  /*c07f0*/  LDL.LU R239, [R1+0x104] ;  /* 0x0001040001ef7983 */ /* 0x000ea80000300800 */
[----:B------:R-:W2:Y:S04]  /*c0800*/  LDL.LU R240, [R1+0x150] ;  /* 0x0001500001f07983 */ /* 0x000ea80000300800 */
[----:B------:R-:W3:Y:S04]  /*c0810*/  LDL.LU R241, [R1+0x130] ;  /* 0x0001300001f17983 */ /* 0x000ee80000300800 */
[----:B------:R-:W4:Y:S01]  /*c0820*/  LDL.LU R250, [R1+0x41e0] ;  /* 0x0041e00001fa7983 */ /* 0x000f220000300800 */
[----:B------:R-:W-:-:S02]  /*c0830*/  ISETP.LT.AND P0, PT, R198, c[0x0][0x178], !P3 ;  /* 0x00005e00c6007a0c */ /* 0x000fc40005f01270 */
[----:B------:R-:W-:Y:S01]  /*c0840*/  ISETP.LT.AND P4, PT, R199, c[0x0][0x178], !P3 ;  /* 0x00005e00c7007a0c */ /* 0x000fe20005f81270 */
[----:B------:R-:W-:Y:S01]  /*c0850*/  IMAD.WIDE R220, R3, 0x4, R214 ;  /* 0x0000000403dc7825 */ /* 0x000fe200078e02d6 */
[----:B------:R-:W-:Y:S01]  /*c0860*/  ISETP.LT.AND P3, PT, R179, c[0x0][0x178], !P3 ;  /* 0x00005e00b3007a0c */ /* 0x000fe20005f61270 */
[----:B------:R-:W4:Y:S01]  /*c0870*/  LDL.LU R247, [R1+0x41e4] ;  /* 0x0041e40001f77983 */ /* 0x000f220000300800 */
[----:B------:R-:W-:Y:S01]  /*c0880*/  ISETP.GE.AND P1, PT, R246, c[0x0][0x17c], PT ;  /* 0x00005f00f6007a0c */ /* 0x000fe20003f26270 */
[----:B------:R-:W-:Y:S02]  /*c0890*/  IMAD.WIDE R222, R3, 0x4, R212 ;  /* 0x0000000403de7825 */ /* 0x000fe400078e02d4 */
[----:B------:R-:W4:Y:S01]  /*c08a0*/  LDL.LU R246, [R1+0x1c0] ;  /* 0x0001c00001f67983 */ /* 0x000f220000300800 */
[----:B------:R-:W-:Y:S02]  /*c08b0*/  ISETP.LT.AND P5, PT, R207, c[0x0][0x178], !P1 ;  /* 0x00005e00cf007a0c */ /* 0x000fe40004fa1270 */
[----:B------:R-:W-:Y:S01]  /*c08c0*/  IADD3 R2, R3, c[0x0][0x198], RZ ;  /* 0x0000660003027a10 */ /* 0x000fe20007ffe0ff */
[----:B------:R-:W4:Y:S01]  /*c08d0*/  LDL.LU R251, [R1+0x1a0] ;  /* 0x0001a00001fb7983 */ /* 0x000f220000300800 */
[----:B------:R-:W-:-:S02]  /*c08e0*/  ISETP.LT.AND P6, PT, R198, c[0x0][0x178], !P1 ;  /* 0x00005e00c6007a0c */ /* 0x000fc40004fc1270 */
[----:B------:R-:W-:Y:S02]  /*c08f0*/  ISETP.GE.AND P2, PT, R242, c[0x0][0x17c], PT ;  /* 0x00005f00f2007a0c */ /* 0x000fe40003f46270 */
[----:B------:R-:W4:Y:S04]  /*c0900*/  LDL.LU R242, [R1+0x170] ;  /* 0x0001700001f27983 */ /* 0x000f280000300800 */
[----:B--2---:R1:W-:Y:S04]  /*c0910*/  @P0 STG.E [R220.64], R240 ;  /* 0x000000f0dc000986 */ /* 0x0043e8000c101904 */
[----:B---3--:R2:W-:Y:S01]  /*c0920*/  @P4 STG.E [R222.64], R241 ;  /* 0x000000f1de004986 */ /* 0x0085e2000c101904 */
[----:B------:R-:W-:-:S02]  /*c0930*/  ISETP.LT.AND P4, PT, R199, c[0x0][0x178], !P1 ;  /* 0x00005e00c7007a0c */ /* 0x000fc40004f81270 */
[----:B------:R-:W-:Y:S01]  /*c0940*/  ISETP.LT.AND P1, PT, R179, c[0x0][0x178], !P1 ;  /* 0x00005e00b3007a0c */ /* 0x000fe20004f21270 */
[----:B-1----:R-:W-:-:S04]  /*c0950*/  IMAD.WIDE R220, R3, 0x4, R6 ;  /* 0x0000000403dc7825 */ /* 0x002fc800078e0206 */
[C---:B--2---:R-:W-:Y:S01]  /*c0960*/  IMAD.WIDE R222, R2.reuse, 0x4, R4 ;  /* 0x0000000402de7825 */ /* 0x044fe200078e0204 */
[----:B----4-:R1:W-:Y:S03]  /*c0970*/  @P3 STG.E [R220.64], R245 ;  /* 0x000000f5dc003986 */ /* 0x0103e6000c101904 */
[----:B------:R-:W-:Y:S01]  /*c0980*/  IMAD.WIDE R240, R2, 0x4, R214 ;  /* 0x0000000402f07825 */ /* 0x000fe200078e02d6 */
[----:B------:R2:W-:Y:S01]  /*c0990*/  @P5 STG.E [R222.64], R244 ;  /* 0x000000f4de005986 */ /* 0x0005e2000c101904 */
[----:B------:R-:W-:-:S03]  /*c09a0*/  ISETP.GE.AND P0, PT, R250, c[0x0][0x17c], PT ;  /* 0x00005f00fa007a0c */ /* 0x000fc60003f06270 */
[----:B------:R3:W-:Y:S04]  /*c09b0*/  @P6 STG.E [R240.64], R249 ;  /* 0x000000f9f0006986 */ /* 0x0007e8000c101904 */
[----:B-1----:R-:W4:Y:S01]  /*c09c0*/  LDL.LU R245, [R1+0x60] ;  /* 0x0000600001f57983 */ /* 0x002f220000300800 */
[----:B------:R-:W-:-:S03]  /*c09d0*/  IMAD.WIDE R220, R2, 0x4, R212 ;  /* 0x0000000402dc7825 */ /* 0x000fc600078e02d4 */
[----:B--2---:R-:W2:Y:S01]  /*c09e0*/  LDL.LU R244, [R1+0x1c4] ;  /* 0x0001c40001f47983 */ /* 0x004ea20000300800 */
[----:B------:R-:W-:-:S03]  /*c09f0*/  IMAD.WIDE R222, R2, 0x4, R6 ;  /* 0x0000000402de7825 */ /* 0x000fc600078e0206 */
[----:B---3--:R-:W3:Y:S04]  /*c0a00*/  LDL.LU R249, [R1+0x1a4] ;  /* 0x0001a40001f97983 */ /* 0x008ee80000300800 */
[----:B------:R-:W-:Y:S04]  /*c0a10*/  @P4 STG.E [R220.64], R248 ;  /* 0x000000f8dc004986 */ /* 0x000fe8000c101904 */
[----:B------:R1:W-:Y:S04]  /*c0a20*/  @P1 STG.E [R222.64], R239 ;  /* 0x000000efde001986 */ /* 0x0003e8000c101904 */
[----:B------:R-:W3:Y:S04]  /*c0a30*/  LDL.LU R250, [R1+0x174] ;  /* 0x0001740001fa7983 */ /* 0x000ee80000300800 */
[----:B-1----:R-:W3:Y:S04]  /*c0a40*/  LDL.LU R239, [R1+0x64] ;  /* 0x0000640001ef7983 */ /* 0x002ee80000300800 */
[----:B------:R-:W3:Y:S01]  /*c0a50*/  LDL.LU R248, [R1+0x1f0] ;  /* 0x0001f00001f87983 */ /* 0x000ee20000300800 */
[----:B------:R-:W-:-:S02]  /*c0a60*/  ISETP.LT.AND P3, PT, R207, c[0x0][0x178], !P0 ;  /* 0x00005e00cf007a0c */ /* 0x000fc40004761270 */
[----:B------:R-:W-:Y:S02]  /*c0a70*/  ISETP.LT.AND P5, PT, R198, c[0x0][0x178], !P0 ;  /* 0x00005e00c6007a0c */ /* 0x000fe400047a1270 */
[----:B------:R-:W-:Y:S02]  /*c0a80*/  IADD3 R3, R2, c[0x0][0x198], RZ ;  /* 0x0000660002037a10 */ /* 0x000fe40007ffe0ff */
[----:B------:R-:W-:-:S03]  /*c0a90*/  ISETP.LT.AND P6, PT, R199, c[0x0][0x178], !P0 ;  /* 0x00005e00c7007a0c */ /* 0x000fc600047c1270 */
[----:B------:R-:W-:Y:S01]  /*c0aa0*/  IMAD.WIDE R240, R3, 0x4, R4 ;  /* 0x0000000403f07825 */ /* 0x000fe200078e0204 */
[----:B------:R-:W-:-:S03]  /*c0ab0*/  ISETP.LT.AND P0, PT, R179, c[0x0][0x178], !P0 ;  /* 0x00005e00b3007a0c */ /* 0x000fc60004701270 */
[----:B------:R-:W-:Y:S01]  /*c0ac0*/  IMAD.WIDE R220, R3, 0x4, R214 ;  /* 0x0000000403dc7825 */ /* 0x000fe200078e02d6 */
[----:B------:R-:W-:Y:S01]  /*c0ad0*/  ISETP.LT.AND P1, PT, R207, c[0x0][0x178], !P2 ;  /* 0x00005e00cf007a0c */ /* 0x000fe20005721270 */
[----:B------:R-:W-:Y:S02]  /*c0ae0*/  @P3 STG.E [R240.64], R246 ;  /* 0x000000f6f0003986 */ /* 0x000fe4000c101904 */
[----:B------:R-:W-:Y:S01]  /*c0af0*/  IMAD.WIDE R222, R3, 0x4, R212 ;  /* 0x0000000403de7825 */ /* 0x000fe200078e02d4 */
[----:B------:R-:W-:Y:S01]  /*c0b00*/  ISETP.GE.AND P4, PT, R247, c[0x0][0x17c], PT ;  /* 0x00005f00f7007a0c */ /* 0x000fe20003f86270 */
[----:B------:R1:W-:Y:S01]  /*c0b10*/  @P5 STG.E [R220.64], R251 ;  /* 0x000000fbdc005986 */ /* 0x0003e2000c101904 */
[----:B------:R-:W-:Y:S02]  /*c0b20*/  ISETP.LT.AND P3, PT, R198, c[0x0][0x178], !P2 ;  /* 0x00005e00c6007a0c */ /* 0x000fe40005761270 */
[----:B------:R-:W-:Y:S01]  /*c0b30*/  IADD3 R2, R3, c[0x0][0x198], RZ ;  /* 0x0000660003027a10 */ /* 0x000fe20007ffe0ff */
[----:B------:R-:W3:Y:S01]  /*c0b40*/  LDL.LU R247, [R1+0x41e8] ;  /* 0x0041e80001f77983 */ /* 0x000ee20000300800 */
[----:B------:R-:W-:-:S02]  /*c0b50*/  ISETP.LT.AND P5, PT, R179, c[0x0][0x178], !P2 ;  /* 0x00005e00b3007a0c */ /* 0x000fc400057a1270 */
[----:B------:R-:W-:Y:S01]  /*c0b60*/  ISETP.LT.AND P2, PT, R199, c[0x0][0x178], !P2 ;  /* 0x00005e00c7007a0c */ /* 0x000fe20005741270 */
[----:B------:R1:W-:Y:S01]  /*c0b70*/  @P6 STG.E [R222.64], R242 ;  /* 0x000000f2de006986 */ /* 0x0003e2000c101904 */
[----:B------:R-:W-:Y:S01]  /*c0b80*/  ISETP.LT.AND P6, PT, R207, c[0x0][0x178], !P4 ;  /* 0x00005e00cf007a0c */ /* 0x000fe200067c1270 */
[----:B-1----:R-:W-:Y:S02]  /*c0b90*/  IMAD.WIDE R220, R3, 0x4, R6 ;  /* 0x0000000403dc7825 */ /* 0x002fe400078e0206 */
[----:B------:R-:W3:Y:S02]  /*c0ba0*/  LDL.LU R246, [R1+0x41ec] ;  /* 0x0041ec0001f67983 */ /* 0x000ee40000300800 */
[----:B------:R-:W-:-:S04]  /*c0bb0*/  IMAD.WIDE R240, R2, 0x4, R214 ;  /* 0x0000000402f07825 */ /* 0x000fc800078e02d6 */
[C---:B------:R-:W-:Y:S01]  /*c0bc0*/  IMAD.WIDE R222, R2.reuse, 0x4, R4 ;  /* 0x0000000402de7825 */ /* 0x040fe200078e0204 */
[C---:B------:R-:W-:Y:S01]  /*c0bd0*/  IADD3 R242, R2.reuse, c[0x0][0x198], RZ ;  /* 0x0000660002f27a10 */ /* 0x040fe20007ffe0ff */
[----:B----4-:R1:W-:Y:S04]  /*c0be0*/  @P0 STG.E [R220.64], R245 ;  /* 0x000000f5dc000986 */ /* 0x0103e8000c101904 */
[----:B--2---:R2:W-:Y:S04]  /*c0bf0*/  @P1 STG.E [R222.64], R244 ;  /* 0x000000f4de001986 */ /* 0x0045e8000c101904 */
[----:B---3--:R3:W-:Y:S01]  /*c0c00*/  @P3 STG.E [R240.64], R249 ;  /* 0x000000f9f0003986 */ /* 0x0087e2000c101904 */
[----:B-1----:R-:W-:-:S03]  /*c0c10*/  IMAD.WIDE R220, R2, 0x4, R212 ;  /* 0x0000000402dc7825 */ /* 0x002fc600078e02d4 */
[----:B------:R-:W4:Y:S01]  /*c0c20*/  LDL.LU R245, [R1+0x180] ;  /* 0x0001800001f57983 */ /* 0x000f220000300800 */
[----:B------:R-:W-:-:S03]  /*c0c30*/  IMAD.WIDE R2, R2, 0x4, R6 ;  /* 0x0000000402027825 */ /* 0x000fc600078e0206 */
[----:B--2---:R-:W2:Y:S01]  /*c0c40*/  LDL.LU R244, [R1+0x1f4] ;  /* 0x0001f40001f47983 */ /* 0x004ea20000300800 */
[----:B------:R-:W-:-:S03]  /*c0c50*/  IMAD.WIDE R222, R242, 0x4, R4 ;  /* 0x00000004f2de7825 */ /* 0x000fc600078e0204 */
[----:B---3--:R-:W3:Y:S04]  /*c0c60*/  LDL.LU R249, [R1+0x1d4] ;  /* 0x0001d40001f97983 */ /* 0x008ee80000300800 */
[----:B------:R1:W-:Y:S04]  /*c0c70*/  @P2 STG.E [R220.64], R250 ;  /* 0x000000fadc002986 */ /* 0x0003e8000c101904 */
[----:B------:R1:W-:Y:S04]  /*c0c80*/  @P5 STG.E [R2.64], R239 ;  /* 0x000000ef02005986 */ /* 0x0003e8000c101904 */
[----:B------:R1:W-:Y:S04]  /*c0c90*/  @P6 STG.E [R222.64], R248 ;  /* 0x000000f8de006986 */ /* 0x0003e8000c101904 */
[----:B-1----:R-:W2:Y:S04]  /*c0ca0*/  LDL.LU R250, [R1+0x1b4] ;  /* 0x0001b40001fa7983 */ /* 0x002ea80000300800 */
[----:B------:R-:W2:Y:S04]  /*c0cb0*/  LDL.LU R239, [R1+0x184] ;  /* 0x0001840001ef7983 */ /* 0x000ea80000300800 */
[----:B------:R-:W2:Y:S04]  /*c0cc0*/  LDL.LU R222, [R1+0x1d0] ;  /* 0x0001d00001de7983 */ /* 0x000ea80000300800 */
[----:B------:R-:W3:Y:S04]  /*c0cd0*/  LDL.LU R223, [R1+0x1b0] ;  /* 0x0001b00001df7983 */ /* 0x000ee80000300800 */
[----:B------:R-:W4:Y:S04]  /*c0ce0*/  LDL.LU R241, [R1+0x41f0] ;  /* 0x0041f00001f17983 */ /* 0x000f280000300800 */
[----:B------:R-:W4:Y:S01]  /*c0cf0*/  LDL.LU R248, [R1+0x41f4] ;  /* 0x0041f40001f87983 */ /* 0x000f220000300800 */
[----:B------:R-:W-:-:S02]  /*c0d00*/  ISETP.LT.AND P0, PT, R198, c[0x0][0x178], !P4 ;  /* 0x00005e00c6007a0c */ /* 0x000fc40006701270 */
[----:B------:R-:W-:Y:S02]  /*c0d10*/  ISETP.LT.AND P3, PT, R199, c[0x0][0x178], !P4 ;  /* 0x00005e00c7007a0c */ /* 0x000fe40006761270 */
[----:B------:R-:W-:Y:S01]  /*c0d20*/  ISETP.GE.AND P1, PT, R247, c[0x0][0x17c], PT ;  /* 0x00005f00f7007a0c */ /* 0x000fe20003f26270 */
[C---:B------:R-:W-:Y:S01]  /*c0d30*/  IMAD.WIDE R220, R242.reuse, 0x4, R214 ;  /* 0x00000004f2dc7825 */ /* 0x040fe200078e02d6 */
[----:B------:R-:W-:Y:S01]  /*c0d40*/  ISETP.LT.AND P4, PT, R179, c[0x0][0x178], !P4 ;  /* 0x00005e00b3007a0c */ /* 0x000fe20006781270 */
[----:B------:R-:W4:Y:S01]  /*c0d50*/  LDL.LU R247, [R1+0x148] ;  /* 0x0001480001f77983 */ /* 0x000f220000300800 */
[----:B------:R-:W-:Y:S01]  /*c0d60*/  ISETP.LT.AND P5, PT, R207, c[0x0][0x178], !P1 ;  /* 0x00005e00cf007a0c */ /* 0x000fe20004fa1270 */
[----:B------:R-:W-:Y:S01]  /*c0d70*/  IMAD.WIDE R2, R242, 0x4, R212 ;  /* 0x00000004f2027825 */ /* 0x000fe200078e02d4 */
[----:B------:R-:W-:Y:S02]  /*c0d80*/  ISETP.LT.AND P6, PT, R198, c[0x0][0x178], !P1 ;  /* 0x00005e00c6007a0c */ /* 0x000fe40004fc1270 */
[----:B------:R-:W-:-:S02]  /*c0d90*/  IADD3 R240, R242, c[0x0][0x198], RZ ;  /* 0x00006600f2f07a10 */ /* 0x000fc40007ffe0ff */
[----:B------:R-:W-:Y:S02]  /*c0da0*/  ISETP.GE.AND P2, PT, R246, c[0x0][0x17c], PT ;  /* 0x00005f00f6007a0c */ /* 0x000fe40003f46270 */
[----:B------:R-:W4:Y:S04]  /*c0db0*/  LDL.LU R246, [R1+0x128] ;  /* 0x0001280001f67983 */ /* 0x000f280000300800 */
[----:B------:R-:W4:Y:S04]  /*c0dc0*/  LDL.LU R251, [R1+0x118] ;  /* 0x0001180001fb7983 */ /* 0x000f280000300800 */
[----:B--2---:R1:W-:Y:S04]  /*c0dd0*/  @P0 STG.E [R220.64], R222 ;  /* 0x000000dedc000986 */ /* 0x0043e8000c101904 */
[----:B---3--:R2:W-:Y:S01]  /*c0de0*/  @P3 STG.E [R2.64], R223 ;  /* 0x000000df02003986 */ /* 0x0085e2000c101904 */
[----:B------:R-:W-:-:S02]  /*c0df0*/  ISETP.LT.AND P3, PT, R199, c[0x0][0x178], !P1 ;  /* 0x00005e00c7007a0c */ /* 0x000fc40004f61270 */
[----:B------:R-:W-:Y:S01]  /*c0e00*/  ISETP.LT.AND P1, PT, R179, c[0x0][0x178], !P1 ;  /* 0x00005e00b3007a0c */ /* 0x000fe20004f21270 */
[----:B-1----:R-:W-:-:S04]  /*c0e10*/  IMAD.WIDE R220, R240, 0x4, R4 ;  /* 0x00000004f0dc7825 */ /* 0x002fc800078e0204 */
[----:B--2---:R-:W-:-:S04]  /*c0e20*/  IMAD.WIDE R2, R242, 0x4, R6 ;  /* 0x00000004f2027825 */ /* 0x004fc800078e0206 */
[C---:B------:R-:W-:Y:S01]  /*c0e30*/  IMAD.WIDE R222, R240.reuse, 0x4, R214 ;  /* 0x00000004f0de7825 */ /* 0x040fe200078e02d6 */
[----:B----4-:R1:W-:Y:S04]  /*c0e40*/  @P4 STG.E [R2.64], R245 ;  /* 0x000000f502004986 */ /* 0x0103e8000c101904 */
[----:B------:R2:W-:Y:S04]  /*c0e50*/  @P5 STG.E [R220.64], R244 ;  /* 0x000000f4dc005986 */ /* 0x0005e8000c101904 */
[----:B------:R3:W-:Y:S04]  /*c0e60*/  @P6 STG.E [R222.64], R249 ;  /* 0x000000f9de006986 */ /* 0x0007e8000c101904 */
[----:B-1----:R-:W4:Y:S01]  /*c0e70*/  LDL.LU R245, [R1+0xe8] ;  /* 0x0000e80001f57983 */ /* 0x002f220000300800 */
[----:B------:R-:W-:-:S03]  /*c0e80*/  IMAD.WIDE R2, R240, 0x4, R6 ;  /* 0x00000004f0027825 */ /* 0x000fc600078e0206 */
[----:B--2---:R-:W2:Y:S01]  /*c0e90*/  LDL.LU R244, [R1+0x14c] ;  /* 0x00014c0001f47983 */ /* 0x004ea20000300800 */
[----:B------:R-:W-:-:S03]  /*c0ea0*/  IMAD.WIDE R220, R240, 0x4, R212 ;  /* 0x00000004f0dc7825 */ /* 0x000fc600078e02d4 */
[----:B---3--:R-:W3:Y:S04]  /*c0eb0*/  LDL.LU R249, [R1+0x12c] ;  /* 0x00012c0001f97983 */ /* 0x008ee80000300800 */
[----:B------:R1:W-:Y:S01]  /*c0ec0*/  @P3 STG.E [R220.64], R250 ;  /* 0x000000fadc003986 */ /* 0x0003e2000c101904 */
[----:B------:R-:W-:-:S03]  /*c0ed0*/  ISETP.GE.AND P3, PT, R248, c[0x0][0x17c], PT ;  /* 0x00005f00f8007a0c */ /* 0x000fc60003f66270 */
[----:B------:R1:W-:Y:S04]  /*c0ee0*/  @P1 STG.E [R2.64], R239 ;  /* 0x000000ef02001986 */ /* 0x0003e8000c101904 */
[----:B-1----:R-:W3:Y:S04]  /*c0ef0*/  LDL.LU R250, [R1+0x11c] ;  /* 0x00011c0001fa7983 */ /* 0x002ee80000300800 */
[----:B------:R-:W3:Y:S04]  /*c0f00*/  LDL.LU R239, [R1+0xec] ;  /* 0x0000ec0001ef7983 */ /* 0x000ee80000300800 */
[----:B------:R-:W3:Y:S01]  /*c0f10*/  LDL.LU R248, [R1+0x198] ;  /* 0x0001980001f87983 */ /* 0x000ee20000300800 */
[----:B------:R-:W-:-:S04]  /*c0f20*/  ISETP.GE.AND P0, PT, R241, c[0x0][0x17c], PT ;  /* 0x00005f00f1007a0c */ /* 0x000fc80003f06270 */
[----:B------:R-:W-:Y:S02]  /*c0f30*/  ISETP.LT.AND P4, PT, R207, c[0x0][0x178], !P0 ;  /* 0x00005e00cf007a0c */ /* 0x000fe40004781270 */
[----:B------:R-:W-:Y:S02]  /*c0f40*/  ISETP.LT.AND P5, PT, R198, c[0x0][0x178], !P0 ;  /* 0x00005e00c6007a0c */ /* 0x000fe400047a1270 */
[----:B------:R-:W-:Y:S02]  /*c0f50*/  IADD3 R241, R240, c[0x0][0x198], RZ ;  /* 0x00006600f0f17a10 */ /* 0x000fe40007ffe0ff */
[----:B------:R-:W-:-:S03]  /*c0f60*/  ISETP.LT.AND P6, PT, R199, c[0x0][0x178], !P0 ;  /* 0x00005e00c7007a0c */ /* 0x000fc600047c1270 */
        /* <DEDUP_REMOVED lines=14> */
[----:B------:R-:W-:Y:S01]  /*c1050*/  IMAD.WIDE R2, R241, 0x4, R6 ;  /* 0x00000004f1027825 */ /* 0x000fe200078e0206 */
[C---:B------:R-:W-:Y:S01]  /*c1060*/  IADD3 R241, R240.reuse, c[0x0][0x198], RZ ;  /* 0x00006600f0f17a10 */ /* 0x040fe20007ffe0ff */
[----:B------:R-:W3:Y:S02]  /*c1070*/  LDL.LU R246, [R1+0x41f8] ;  /* 0x0041f80001f67983 */ /* 0x000ee40000300800 */
[C---:B------:R-:W-:Y:S02]  /*c1080*/  IMAD.WIDE R220, R240.reuse, 0x4, R4 ;  /* 0x00000004f0dc7825 */ /* 0x040fe400078e0204 */
[----:B------:R-:W3:Y:S04]  /*c1090*/  LDL.LU R242, [R1+0x41fc] ;  /* 0x0041fc0001f27983 */ /* 0x000ee80000300800 */
[----:B----4-:R1:W-:Y:S04]  /*c10a0*/  @P0 STG.E [R2.64], R245 ;  /* 0x000000f502000986 */ /* 0x0103e8000c101904 */
[----:B--2---:R2:W-:Y:S04]  /*c10b0*/  @P1 STG.E [R220.64], R244 ;  /* 0x000000f4dc001986 */ /* 0x0045e8000c101904 */
[----:B---3--:R3:W-:Y:S01]  /*c10c0*/  @P4 STG.E [R222.64], R249 ;  /* 0x000000f9de004986 */ /* 0x0087e2000c101904 */
        /* <DEDUP_REMOVED lines=16> */
[----:B------:R-:W-:Y:S01]  /*c11d0*/  ISETP.LT.AND P4, PT, R199, c[0x0][0x178], !P3 ;  /* 0x00005e00c7007a0c */ /* 0x000fe20005f81270 */
[----:B------:R-:W-:Y:S01]  /*c11e0*/  IMAD.WIDE R220, R241, 0x4, R214 ;  /* 0x00000004f1dc7825 */ /* 0x000fe200078e02d6 */
[----:B------:R-:W-:-:S03]  /*c11f0*/  ISETP.LT.AND P3, PT, R179, c[0x0][0x178], !P3 ;  /* 0x00005e00b3007a0c */ /* 0x000fc60005f61270 */
[----:B------:R-:W-:Y:S01]  /*c1200*/  IMAD.WIDE R2, R241, 0x4, R212 ;  /* 0x00000004f1027825 */ /* 0x000fe200078e02d4 */
[----:B------:R-:W-:-:S04]  /*c1210*/  ISETP.GE.AND P1, PT, R246, c[0x0][0x17c], PT ;  /* 0x00005f00f6007a0c */ /* 0x000fc80003f26270 */
[----:B------:R-:W-:Y:S02]  /*c1220*/  ISETP.LT.AND P5, PT, R207, c[0x0][0x178], !P1 ;  /* 0x00005e00cf007a0c */ /* 0x000fe40004fa1270 */
[----:B------:R-:W-:Y:S02]  /*c1230*/  ISETP.GE.AND P2, PT, R242, c[0x0][0x17c], PT ;  /* 0x00005f00f2007a0c */ /* 0x000fe40003f46270 */
[----:B------:R-:W-:Y:S01]  /*c1240*/  ISETP.LT.AND P6, PT, R198, c[0x0][0x178], !P1 ;  /* 0x00005e00c6007a0c */ /* 0x000fe20004fc1270 */
[----:B------:R-:W4:Y:S01]  /*c1250*/  LDL.LU R242, [R1+0x1c8] ;  /* 0x0001c80001f27983 */ /* 0x000f220000300800 */
[----:B------:R-:W-:-:S03]  /*c1260*/  IADD3 R240, R241, c[0x0][0x198], RZ ;  /* 0x00006600f1f07a10 */ /* 0x000fc60007ffe0ff */
[----:B------:R-:W4:Y:S04]  /*c1270*/  LDL.LU R247, [R1+0x1a8] ;  /* 0x0001a80001f77983 */ /* 0x000f280000300800 */
[----:B------:R-:W4:Y:S04]  /*c1280*/  LDL.LU R246, [R1+0x178] ;  /* 0x0001780001f67983 */ /* 0x000f280000300800 */
[----:B--2---:R1:W-:Y:S04]  /*c1290*/  @P0 STG.E [R220.64], R222 ;  /* 0x000000dedc000986 */ /* 0x0043e8000c101904 */
[----:B---3--:R2:W-:Y:S01]  /*c12a0*/  @P4 STG.E [R2.64], R223 ;  /* 0x000000df02004986 */ /* 0x0085e2000c101904 */
[----:B-1----:R-:W-:-:S04]  /*c12b0*/  IMAD.WIDE R220, R240, 0x4, R4 ;  /* 0x00000004f0dc7825 */ /* 0x002fc800078e0204 */
[----:B--2---:R-:W-:-:S04]  /*c12c0*/  IMAD.WIDE R2, R241, 0x4, R6 ;  /* 0x00000004f1027825 */ /* 0x004fc800078e0206 */
[----:B------:R-:W-:Y:S01]  /*c12d0*/  IMAD.WIDE R222, R240, 0x4, R214 ;  /* 0x00000004f0de7825 */ /* 0x000fe200078e02d6 */
[----:B----4-:R1:W-:Y:S01]  /*c12e0*/  @P3 STG.E [R2.64], R245 ;  /* 0x000000f502003986 */ /* 0x0103e2000c101904 */
[----:B------:R-:W-:-:S03]  /*c12f0*/  ISETP.LT.AND P4, PT, R199, c[0x0][0x178], !P1 ;  /* 0x00005e00c7007a0c */ /* 0x000fc60004f81270 */
[----:B------:R2:W-:Y:S04]  /*c1300*/  @P5 STG.E [R220.64], R244 ;  /* 0x000000f4dc005986 */ /* 0x0005e8000c101904 */
[----:B------:R3:W-:Y:S04]  /*c1310*/  @P6 STG.E [R222.64], R249 ;  /* 0x000000f9de006986 */ /* 0x0007e8000c101904 */
[----:B-1----:R-:W4:Y:S04]  /*c1320*/  LDL.LU R245, [R1+0x68] ;  /* 0x0000680001f57983 */ /* 0x002f280000300800 */
[----:B--2---:R-:W2:Y:S01]  /*c1330*/  LDL.LU R244, [R1+0x1cc] ;  /* 0x0001cc0001f47983 */ /* 0x004ea20000300800 */
[----:B------:R-:W-:-:S03]  /*c1340*/  ISETP.LT.AND P1, PT, R179, c[0x0][0x178], !P1 ;  /* 0x00005e00b3007a0c */ /* 0x000fc60004f21270 */
[----:B---3--:R-:W3:Y:S01]  /*c1350*/  LDL.LU R249, [R1+0x1ac] ;  /* 0x0001ac0001f97983 */ /* 0x008ee20000300800 */
[----:B------:R-:W-:-:S04]  /*c1360*/  IMAD.WIDE R2, R240, 0x4, R212 ;  /* 0x00000004f0027825 */ /* 0x000fc800078e02d4 */
[----:B------:R-:W-:Y:S01]  /*c1370*/  IMAD.WIDE R220, R240, 0x4, R6 ;  /* 0x00000004f0dc7825 */ /* 0x000fe200078e0206 */
[----:B------:R-:W-:Y:S01]  /*c1380*/  @P4 STG.E [R2.64], R250 ;  /* 0x000000fa02004986 */ /* 0x000fe2000c101904 */
[----:B------:R-:W-:-:S03]  /*c1390*/  ISETP.GE.AND P4, PT, R248, c[0x0][0x17c], PT ;  /* 0x00005f00f8007a0c */ /* 0x000fc60003f86270 */
[----:B------:R1:W-:Y:S04]  /*c13a0*/  @P1 STG.E [R220.64], R239 ;  /* 0x000000efdc001986 */ /* 0x0003e8000c101904 */
[----:B------:R-:W3:Y:S04]  /*c13b0*/  LDL.LU R248, [R1+0x17c] ;  /* 0x00017c0001f87983 */ /* 0x000ee80000300800 */
[----:B-1----:R-:W3:Y:S01]  /*c13c0*/  LDL.LU R239, [R1+0x6c] ;  /* 0x00006c0001ef7983 */ /* 0x002ee20000300800 */
[----:B------:R-:W-:Y:S02]  /*c13d0*/  ISETP.GE.AND P0, PT, R251, c[0x0][0x17c], PT ;  /* 0x00005f00fb007a0c */ /* 0x000fe40003f06270 */
[----:B------:R-:W-:Y:S01]  /*c13e0*/  IADD3 R240, R240, c[0x0][0x198], RZ ;  /* 0x00006600f0f07a10 */ /* 0x000fe20007ffe0ff */
[----:B------:R-:W3:Y:S01]  /*c13f0*/  LDL.LU R251, [R1+0x1f8] ;  /* 0x0001f80001fb7983 */ /* 0x000ee20000300800 */
[----:B------:R-:W-:-:S02]  /*c1400*/  ISETP.LT.AND P3, PT, R207, c[0x0][0x178], !P0 ;  /* 0x00005e00cf007a0c */ /* 0x000fc40004761270 */
[----:B------:R-:W-:Y:S02]  /*c1410*/  ISETP.LT.AND P5, PT, R198, c[0x0][0x178], !P0 ;  /* 0x00005e00c6007a0c */ /* 0x000fe400047a1270 */
[----:B------:R-:W-:Y:S01]  /*c1420*/  ISETP.LT.AND P6, PT, R199, c[0x0][0x178], !P0 ;  /* 0x00005e00c7007a0c */ /* 0x000fe200047c1270 */
[C---:B------:R-:W-:Y:S01]  /*c1430*/  IMAD.WIDE R2, R240.reuse, 0x4, R4 ;  /* 0x00000004f0027825 */ /* 0x040fe200078e0204 */
[----:B------:R-:W-:Y:S01]  /*c1440*/  ISETP.LT.AND P0, PT, R179, c[0x0][0x178], !P0 ;  /* 0x00005e00b3007a0c */ /* 0x000fe20004701270 */
[----:B------:R-:W3:Y:S01]  /*c1450*/  LDL.LU R250, [R1+0x1b8] ;  /* 0x0001b80001fa7983 */ /* 0x000ee20000300800 */
[----:B------:R-:W-:Y:S01]  /*c1460*/  ISETP.LT.AND P1, PT, R207, c[0x0][0x178], !P2 ;  /* 0x00005e00cf007a0c */ /* 0x000fe20005721270 */
[C---:B------:R-:W-:Y:S01]  /*c1470*/  IMAD.WIDE R220, R240.reuse, 0x4, R214 ;  /* 0x00000004f0dc7825 */ /* 0x040fe200078e02d6 */
[----:B------:R-:W-:-:S03]  /*c1480*/  IADD3 R241, R240, c[0x0][0x198], RZ ;  /* 0x00006600f0f17a10 */ /* 0x000fc60007ffe0ff */
[----:B------:R1:W-:Y:S01]  /*c1490*/  @P3 STG.E [R2.64], R242 ;  /* 0x000000f202003986 */ /* 0x0003e2000c101904 */
[----:B------:R-:W-:Y:S01]  /*c14a0*/  IMAD.WIDE R222, R240, 0x4, R212 ;  /* 0x00000004f0de7825 */ /* 0x000fe200078e02d4 */
[----:B------:R-:W-:Y:S02]  /*c14b0*/  ISETP.LT.AND P3, PT, R198, c[0x0][0x178], !P2 ;  /* 0x00005e00c6007a0c */ /* 0x000fe40005761270 */
[----:B------:R1:W-:Y:S04]  /*c14c0*/  @P5 STG.E [R220.64], R247 ;  /* 0x000000f7dc005986 */ /* 0x0003e8000c101904 */
[----:B------:R1:W-:Y:S02]  /*c14d0*/  @P6 STG.E [R222.64], R246 ;  /* 0x000000f6de006986 */ /* 0x0003e4000c101904 */
[----:B-1----:R-:W-:-:S04]  /*c14e0*/  IMAD.WIDE R2, R240, 0x4, R6 ;  /* 0x00000004f0027825 */ /* 0x002fc800078e0206 */
[C---:B------:R-:W-:Y:S01]  /*c14f0*/  IMAD.WIDE R220, R241.reuse, 0x4, R4 ;  /* 0x00000004f1dc7825 */ /* 0x040fe200078e0204 */
[----:B------:R-:W3:Y:S03]  /*c1500*/  LDL.LU R246, [R1+0x4208] ;  /* 0x0042080001f67983 */ /* 0x000ee60000300800 */
[C---:B------:R-:W-:Y:S01]  /*c1510*/  IMAD.WIDE R222, R241.reuse, 0x4, R214 ;  /* 0x00000004f1de7825 */ /* 0x040fe200078e02d6 */
[----:B------:R-:W3:Y:S01]  /*c1520*/  LDL.LU R242, [R1+0x420c] ;  /* 0x00420c0001f27983 */ /* 0x000ee20000300800 */
[----:B------:R-:W-:Y:S02]  /*c1530*/  IADD3 R240, R241, c[0x0][0x198], RZ ;  /* 0x00006600f1f07a10 */ /* 0x000fe40007ffe0ff */
[----:B------:R-:W-:Y:S02]  /*c1540*/  ISETP.LT.AND P5, PT, R179, c[0x0][0x178], !P2 ;  /* 0x00005e00b3007a0c */ /* 0x000fe400057a1270 */
[----:B------:R-:W-:Y:S01]  /*c1550*/  ISETP.LT.AND P2, PT, R199, c[0x0][0x178], !P2 ;  /* 0x00005e00c7007a0c */ /* 0x000fe20005741270 */
[----:B----4-:R1:W-:Y:S04]  /*c1560*/  @P0 STG.E [R2.64], R245 ;  /* 0x000000f502000986 */ /* 0x0103e8000c101904 */
[----:B--2---:R2:W-:Y:S04]  /*c1570*/  @P1 STG.E [R220.64], R244 ;  /* 0x000000f4dc001986 */ /* 0x0045e8000c101904 */
[----:B---3--:R3:W-:Y:S04]  /*c1580*/  @P3 STG.E [R222.64], R249 ;  /* 0x000000f9de003986 */ /* 0x0087e8000c101904 */
[----:B-1----:R-:W4:Y:S01]  /*c1590*/  LDL.LU R245, [R1+0x188] ;  /* 0x0001880001f57983 */ /* 0x002f220000300800 */
[----:B------:R-:W-:-:S03]  /*c15a0*/  IMAD.WIDE R2, R241, 0x4, R212 ;  /* 0x00000004f1027825 */ /* 0x000fc600078e02d4 */
[----:B--2---:R-:W2:Y:S01]  /*c15b0*/  LDL.LU R244, [R1+0x1fc] ;  /* 0x0001fc0001f47983 */ /* 0x004ea20000300800 */
[----:B------:R-:W-:-:S03]  /*c15c0*/  IMAD.WIDE R220, R241, 0x4, R6 ;  /* 0x00000004f1dc7825 */ /* 0x000fc600078e0206 */
[----:B---3--:R-:W3:Y:S04]  /*c15d0*/  LDL.LU R249, [R1+0x1dc] ;  /* 0x0001dc0001f97983 */ /* 0x008ee80000300800 */
[----:B------:R-:W2:Y:S04]  /*c15e0*/  LDL.LU R241, [R1+0x1d8] ;  /* 0x0001d80001f17983 */ /* 0x000ea80000300800 */
[----:B------:R1:W-:Y:S04]  /*c15f0*/  @P2 STG.E [R2.64], R248 ;  /* 0x000000f802002986 */ /* 0x0003e8000c101904 */
[----:B------:R1:W-:Y:S04]  /*c1600*/  @P5 STG.E [R220.64], R239 ;  /* 0x000000efdc005986 */ /* 0x0003e8000c101904 */
[----:B-1----:R-:W3:Y:S04]  /*c1610*/  LDL.LU R248, [R1+0x1bc] ;  /* 0x0001bc0001f87983 */ /* 0x002ee80000300800 */
[----:B------:R-:W3:Y:S01]  /*c1620*/  LDL.LU R239, [R1+0x18c] ;  /* 0x00018c0001ef7983 */ /* 0x000ee20000300800 */
[----:B------:R-:W-:-:S03]  /*c1630*/  ISETP.LT.AND P6, PT, R207, c[0x0][0x178], !P4 ;  /* 0x00005e00cf007a0c */ /* 0x000fc600067c1270 */
[----:B------:R-:W3:Y:S01]  /*c1640*/  LDL.LU R3, [R1+0x4210] ;  /* 0x0042100001037983 */ /* 0x000ee20000300800 */
[----:B------:R-:W-:Y:S02]  /*c1650*/  ISETP.LT.AND P0, PT, R198, c[0x0][0x178], !P4 ;  /* 0x00005e00c6007a0c */ /* 0x000fe40006701270 */
[----:B------:R-:W-:Y:S01]  /*c1660*/  ISETP.LT.AND P3, PT, R199, c[0x0][0x178], !P4 ;  /* 0x00005e00c7007a0c */ /* 0x000fe20006761270 */
[----:B------:R-:W-:Y:S01]  /*c1670*/  IMAD.WIDE R222, R240, 0x4, R4 ;  /* 0x00000004f0de7825 */ /* 0x000fe200078e0204 */
[----:B------:R-:W-:-:S03]  /*c1680*/  ISETP.LT.AND P4, PT, R179, c[0x0][0x178], !P4 ;  /* 0x00005e00b3007a0c */ /* 0x000fc60006781270 */
[C---:B------:R-:W-:Y:S02]  /*c1690*/  IMAD.WIDE R220, R240.reuse, 0x4, R214 ;  /* 0x00000004f0dc7825 */ /* 0x040fe400078e02d6 */
[----:B------:R1:W-:Y:S01]  /*c16a0*/  @P6 STG.E [R222.64], R251 ;  /* 0x000000fbde006986 */ /* 0x0003e2000c101904 */
[----:B------:R-:W-:Y:S02]  /*c16b0*/  IADD3 R2, R240, c[0x0][0x198], RZ ;  /* 0x00006600f0027a10 */ /* 0x000fe40007ffe0ff */
[----:B------:R-:W-:Y:S01]  /*c16c0*/  ISETP.GE.AND P1, PT, R246, c[0x0][0x17c], PT ;  /* 0x00005f00f6007a0c */ /* 0x000fe20003f26270 */
[----:B-1----:R-:W-:Y:S01]  /*c16d0*/  IMAD.WIDE R222, R240, 0x4, R212 ;  /* 0x00000004f0de7825 */ /* 0x002fe200078e02d4 */
[----:B------:R-:W-:Y:S02]  /*c16e0*/  ISETP.GE.AND P2, PT, R242, c[0x0][0x17c], PT ;  /* 0x00005f00f2007a0c */ /* 0x000fe40003f46270 */
[----:B------:R-:W-:Y:S01]  /*c16f0*/  ISETP.LT.AND P5, PT, R207, c[0x0][0x178], !P1 ;  /* 0x00005e00cf007a0c */ /* 0x000fe20004fa1270 */
[----:B------:R-:W3:Y:S01]  /*c1700*/  LDL.LU R242, [R1+0x4214] ;  /* 0x0042140001f27983 */ /* 0x000ee20000300800 */
[----:B------:R-:W-:-:S03]  /*c1710*/  ISETP.LT.AND P6, PT, R198, c[0x0][0x178], !P1 ;  /* 0x00005e00c6007a0c */ /* 0x000fc60004fc1270 */
[----:B------:R-:W3:Y:S04]  /*c1720*/  LDL.LU R247, [R1+0x240] ;  /* 0x0002400001f77983 */ /* 0x000ee80000300800 */
[----:B------:R-:W3:Y:S04]  /*c1730*/  LDL.LU R246, [R1+0x220] ;  /* 0x0002200001f67983 */ /* 0x000ee80000300800 */
[----:B------:R-:W3:Y:S04]  /*c1740*/  LDL.LU R251, [R1+0x210] ;  /* 0x0002100001fb7983 */ /* 0x000ee80000300800 */
[----:B--2---:R1:W-:Y:S04]  /*c1750*/  @P0 STG.E [R220.64], R241 ;  /* 0x000000f1dc000986 */ /* 0x0043e8000c101904 */
[----:B------:R2:W-:Y:S01]  /*c1760*/  @P3 STG.E [R222.64], R250 ;  /* 0x000000fade003986 */ /* 0x0005e2000c101904 */
[----:B------:R-:W-:-:S02]  /*c1770*/  ISETP.LT.AND P3, PT, R199, c[0x0][0x178], !P1 ;  /* 0x00005e00c7007a0c */ /* 0x000fc40004f61270 */
[----:B------:R-:W-:Y:S01]  /*c1780*/  ISETP.LT.AND P1, PT, R179, c[0x0][0x178], !P1 ;  /* 0x00005e00b3007a0c */ /* 0x000fe20004f21270 */
[----:B-1----:R-:W-:-:S04]  /*c1790*/  IMAD.WIDE R220, R240, 0x4, R6 ;  /* 0x00000004f0dc7825 */ /* 0x002fc800078e0206 */
[C---:B--2---:R-:W-:Y:S01]  /*c17a0*/  IMAD.WIDE R222, R2.reuse, 0x4, R4 ;  /* 0x0000000402de7825 */ /* 0x044fe200078e0204 */
[----:B----4-:R1:W-:Y:S03]  /*c17b0*/  @P4 STG.E [R220.64], R245 ;  /* 0x000000f5dc004986 */ /* 0x0103e6000c101904 */
[C---:B------:R-:W-:Y:S01]  /*c17c0*/  IMAD.WIDE R240, R2.reuse, 0x4, R214 ;  /* 0x0000000402f07825 */ /* 0x040fe200078e02d6 */
[----:B------:R2:W-:Y:S04]  /*c17d0*/  @P5 STG.E [R222.64], R244 ;  /* 0x000000f4de005986 */ /* 0x0005e8000c101904 */
[----:B---3--:R3:W-:Y:S04]  /*c17e0*/  @P6 STG.E [R240.64], R249 ;  /* 0x000000f9f0006986 */ /* 0x0087e8000c101904 */
[----:B-1----:R-:W4:Y:S01]  /*c17f0*/  LDL.LU R245, [R1+0x1e0] ;  /* 0x0001e00001f57983 */ /* 0x002f220000300800 */
[----:B------:R-:W-:-:S03]  /*c1800*/  IMAD.WIDE R220, R2, 0x4, R212 ;  /* 0x0000000402dc7825 */ /* 0x000fc600078e02d4 */
[----:B--2---:R-:W2:Y:S01]  /*c1810*/  LDL.LU R244, [R1+0x244] ;  /* 0x0002440001f47983 */ /* 0x004ea20000300800 */
[----:B------:R-:W-:-:S03]  /*c1820*/  IMAD.WIDE R222, R2, 0x4, R6 ;  /* 0x0000000402de7825 */ /* 0x000fc600078e0206 */
[----:B---3--:R-:W3:Y:S04]  /*c1830*/  LDL.LU R249, [R1+0x224] ;  /* 0x0002240001f97983 */ /* 0x008ee80000300800 */
[----:B------:R1:W-:Y:S04]  /*c1840*/  @P3 STG.E [R220.64], R248 ;  /* 0x000000f8dc003986 */ /* 0x0003e8000c101904 */
[----:B------:R1:W-:Y:S04]  /*c1850*/  @P1 STG.E [R222.64], R239 ;  /* 0x000000efde001986 */ /* 0x0003e8000c101904 */
[----:B-1----:R-:W3:Y:S04]  /*c1860*/  LDL.LU R248, [R1+0x214] ;  /* 0x0002140001f87983 */ /* 0x002ee80000300800 */
[----:B------:R-:W3:Y:S04]  /*c1870*/  LDL.LU R239, [R1+0x1e4] ;  /* 0x0001e40001ef7983 */ /* 0x000ee80000300800 */
[----:B------:R-:W3:Y:S01]  /*c1880*/  LDL.LU R250, [R1+0x290] ;  /* 0x0002900001fa7983 */ /* 0x000ee20000300800 */
        /* <DEDUP_REMOVED lines=19> */
[----:B-1----:R-:W-:-:S04]  /*c19c0*/  IMAD.WIDE R240, R2, 0x4, R4 ;  /* 0x0000000402f07825 */ /* 0x002fc800078e0204 */
[C---:B------:R-:W-:Y:S01]  /*c19d0*/  IMAD.WIDE R220, R2.reuse, 0x4, R214 ;  /* 0x0000000402dc7825 */ /* 0x040fe200078e02d6 */
[----:B------:R-:W3:Y:S03]  /*c19e0*/  LDL.LU R246, [R1+0x4218] ;  /* 0x0042180001f67983 */ /* 0x000ee60000300800 */
[--C-:B------:R-:W-:Y:S01]  /*c19f0*/  IMAD.WIDE R222, R3, 0x4, R6.reuse ;  /* 0x0000000403de7825 */ /* 0x100fe200078e0206 */
[C---:B------:R-:W-:Y:S01]  /*c1a00*/  IADD3 R3, R2.reuse, c[0x0][0x198], RZ ;  /* 0x0000660002037a10 */ /* 0x040fe20007ffe0ff */
        /* <DEDUP_REMOVED lines=26> */
[----:B------:R-:W4:Y:S01]  /*c1bb0*/  LDL.LU R242, [R1+0x4224] ;  /* 0x0042240001f27983 */ /* 0x000f220000300800 */
[----:B------:R-:W-:Y:S02]  /*c1bc0*/  IADD3 R2, R3, c[0x0][0x198], RZ ;  /* 0x0000660003027a10 */ /* 0x000fe40007ffe0ff */
[----:B------:R-:W-:Y:S01]  /*c1bd0*/  ISETP.LT.AND P6, PT, R198, c[0x0][0x178], !P1 ;  /* 0x00005e00c6007a0c */ /* 0x000fe20004fc1270 */
[----:B------:R-:W4:Y:S04]  /*c1be0*/  LDL.LU R247, [R1+0x2c0] ;  /* 0x0002c00001f77983 */ /* 0x000f280000300800 */
[----:B------:R-:W4:Y:S04]  /*c1bf0*/  LDL.LU R246, [R1+0x2a0] ;  /* 0x0002a00001f67983 */ /* 0x000f280000300800 */
        /* <DEDUP_REMOVED lines=30> */
[----:B------:R1:W-:Y:S02]  /*c1de0*/  @P3 STG.E [R240.64], R247 ;  /* 0x000000f7f0003986 */ /* 0x0003e4000c101904 */
[C---:B------:R-:W-:Y:S01]  /*c1df0*/  IMAD.WIDE R222, R3.reuse, 0x4, R212 ;  /* 0x0000000403de7825 */ /* 0x040fe200078e02d4 */
[----:B------:R-:W-:Y:S01]  /*c1e00*/  ISETP.GE.AND P4, PT, R242, c[0x0][0x17c], PT ;  /* 0x00005f00f2007a0c */ /* 0x000fe20003f86270 */
[----:B------:R1:W-:Y:S01]  /*c1e10*/  @P5 STG.E [R220.64], R246 ;  /* 0x000000f6dc005986 */ /* 0x0003e2000c101904 */
[----:B------:R-:W-:Y:S02]  /*c1e20*/  ISETP.LT.AND P3, PT, R198, c[0x0][0x178], !P2 ;  /* 0x00005e00c6007a0c */ /* 0x000fe40005761270 */
[----:B------:R-:W-:Y:S02]  /*c1e30*/  IADD3 R2, R3, c[0x0][0x198], RZ ;  /* 0x0000660003027a10 */ /* 0x000fe40007ffe0ff */
[----:B------:R-:W-:Y:S01]  /*c1e40*/  ISETP.LT.AND P5, PT, R179, c[0x0][0x178], !P2 ;  /* 0x00005e00b3007a0c */ /* 0x000fe200057a1270 */
[----:B------:R1:W-:Y:S01]  /*c1e50*/  @P6 STG.E [R222.64], R251 ;  /* 0x000000fbde006986 */ /* 0x0003e2000c101904 */
[----:B------:R-:W-:-:S02]  /*c1e60*/  ISETP.LT.AND P2, PT, R199, c[0x0][0x178], !P2 ;  /* 0x00005e00c7007a0c */ /* 0x000fc40005741270 */
[----:B------:R-:W-:Y:S01]  /*c1e70*/  ISETP.LT.AND P6, PT, R207, c[0x0][0x178], !P4 ;  /* 0x00005e00cf007a0c */ /* 0x000fe200067c1270 */
[----:B-1----:R-:W3:Y:S01]  /*c1e80*/  LDL.LU R247, [R1+0x4228] ;  /* 0x0042280001f77983 */ /* 0x002ee20000300800 */
[----:B------:R-:W-:Y:S01]  /*c1e90*/  IMAD.WIDE R220, R3, 0x4, R6 ;  /* 0x0000000403dc7825 */ /* 0x000fe200078e0206 */
[C---:B------:R-:W-:Y:S02]  /*c1ea0*/  IADD3 R242, R2.reuse, c[0x0][0x198], RZ ;  /* 0x0000660002f27a10 */ /* 0x040fe40007ffe0ff */
[----:B------:R-:W3:Y:S01]  /*c1eb0*/  LDL.LU R246, [R1+0x422c] ;  /* 0x00422c0001f67983 */ /* 0x000ee20000300800 */
[----:B------:R-:W-:-:S04]  /*c1ec0*/  IMAD.WIDE R222, R2, 0x4, R4 ;  /* 0x0000000402de7825 */ /* 0x000fc800078e0204 */
[C---:B------:R-:W-:Y:S01]  /*c1ed0*/  IMAD.WIDE R240, R2.reuse, 0x4, R214 ;  /* 0x0000000402f07825 */ /* 0x040fe200078e02d6 */
        /* <DEDUP_REMOVED lines=3831> */
[----:B--2---:R1:W-:Y:S01]  /*d0e50*/  @P5 STG.E [R220.64], R241 ;  /* 0x000000f1dc005986 */ /* 0x0043e2000c101904 */
[----:B------:R-:W-:-:S03]  /*d0e60*/  ISETP.LT.AND P5, PT, R179, c[0x0][0x178], !P1 ;  /* 0x00005e00b3007a0c */ /* 0x000fc60004fa1270 */
[----:B------:R2:W-:Y:S01]  /*d0e70*/  @P4 STG.E [R222.64], R250 ;  /* 0x000000fade004986 */ /* 0x0005e2000c101904 */
        /* <DEDUP_REMOVED lines=73> */
[----:B--2---:R1:W-:Y:S01]  /*d1310*/  @P5 STG.E [R220.64], R240 ;  /* 0x000000f0dc005986 */ /* 0x0043e2000c101904 */
[----:B------:R-:W-:-:S03]  /*d1320*/  ISETP.LT.AND P5, PT, R179, c[0x0][0x178], !P1 ;  /* 0x00005e00b3007a0c */ /* 0x000fc60004fa1270 */
[----:B---3--:R2:W-:Y:S01]  /*d1330*/  @P2 STG.E [R222.64], R241 ;  /* 0x000000f1de002986 */ /* 0x0085e2000c101904 */
        /* <DEDUP_REMOVED lines=73> */
[----:B--2---:R1:W-:Y:S01]  /*d17d0*/  @P5 STG.E [R220.64], R222 ;  /* 0x000000dedc005986 */ /* 0x0043e2000c101904 */
[----:B------:R-:W-:-:S03]  /*d17e0*/  ISETP.LT.AND P5, PT, R179, c[0x0][0x178], !P1 ;  /* 0x00005e00b3007a0c */ /* 0x000fc60004fa1270 */
[----:B---3--:R2:W-:Y:S01]  /*d17f0*/  @P3 STG.E [R2.64], R223 ;  /* 0x000000df02003986 */ /* 0x0085e2000c101904 */
        /* <DEDUP_REMOVED lines=2023> */
[----:B--2---:R-:W2:Y:S02]  /*d9670*/  LDL.LU R244, [R1+0x1764] ;  /* 0x0017640001f47983 */ /* 0x004ea40000300800 */
[----:B------:R-:W-:-:S04]  /*d9680*/  IMAD.WIDE R240, R3, 0x4, R4 ;  /* 0x0000000403f07825 */ /* 0x000fc800078e0204 */
[----:B---3--:R-:W-:Y:S01]  /*d9690*/  IMAD.WIDE R220, R2, 0x4, R212 ;  /* 0x0000000402dc7825 */ /* 0x008fe200078e02d4 */
[----:B------:R-:W3:Y:S04]  /*d96a0*/  LDL.LU R249, [R1+0x1734] ;  /* 0x0017340001f97983 */ /* 0x000ee80000300800 */
[----:B------:R1:W-:Y:S01]  /*d96b0*/  @P0 STG.E [R220.64], R248 ;  /* 0x000000f8dc000986 */ /* 0x0003e2000c101904 */
[----:B------:R1:W-:Y:S03]  /*d96c0*/  @P4 STG.E [R222.64], R239 ;  /* 0x000000efde004986 */ /* 0x0003e6000c101904 */
[----:B------:R1:W-:Y:S04]  /*d96d0*/  @P6 STG.E [R240.64], R250 ;  /* 0x000000faf0006986 */ /* 0x0003e8000c101904 */
[----:B-1----:R-:W2:Y:S01]  /*d96e0*/  LDL.LU R248, [R1+0xfb4] ;  /* 0x000fb40001f87983 */ /* 0x002ea20000300800 */
[----:B------:R-:W2:Y:S03]  /*d96f0*/  LDL.LU R239, [R1+0xb44] ;  /* 0x000b440001ef7983 */ /* 0x000ea60000300800 */
[----:B------:R-:W2:Y:S01]  /*d9700*/  LDL.LU R240, [R1+0x1730] ;  /* 0x0017300001f07983 */ /* 0x000ea20000300800 */
[----:B------:R-:W3:Y:S02]  /*d9710*/  LDL.LU R241, [R1+0xfb0] ;  /* 0x000fb00001f17983 */ /* 0x000ee40000300800 */
[----:B------:R-:W4:Y:S01]  /*d9720*/  LDL.LU R250, [R1+0x4720] ;  /* 0x0047200001fa7983 */ /* 0x000f220000300800 */
        /* <DEDUP_REMOVED lines=8> */
[----:B------:R-:W-:Y:S02]  /*d97b0*/  ISETP.GE.AND P0, PT, R242, c[0x0][0x17c], PT ;  /* 0x00005f00f2007a0c */ /* 0x000fe40003f06270 */
[----:B------:R-:W4:Y:S01]  /*d97c0*/  LDL.LU R242, [R1+0x4724] ;  /* 0x0047240001f27983 */ /* 0x000f220000300800 */
[----:B------:R-:W4:Y:S01]  /*d97d0*/  LDL.LU R247, [R1+0x17a0] ;  /* 0x0017a00001f77983 */ /* 0x000f220000300800 */
[----:B------:R-:W-:Y:S01]  /*d97e0*/  ISETP.LT.AND P6, PT, R198, c[0x0][0x178], !P1 ;  /* 0x00005e00c6007a0c */ /* 0x000fe20004fc1270 */
[----:B------:R-:W4:Y:S01]  /*d97f0*/  LDL.LU R246, [R1+0x1770] ;  /* 0x0017700001f67983 */ /* 0x000f220000300800 */
[----:B------:R-:W4:Y:S04]  /*d9800*/  LDL.LU R251, [R1+0x1740] ;  /* 0x0017400001fb7983 */ /* 0x000f280000300800 */
[----:B--2---:R1:W-:Y:S01]  /*d9810*/  @P5 STG.E [R220.64], R240 ;  /* 0x000000f0dc005986 */ /* 0x0043e2000c101904 */
[----:B---3--:R2:W-:Y:S01]  /*d9820*/  @P2 STG.E [R222.64], R241 ;  /* 0x000000f1de002986 */ /* 0x0085e2000c101904 */
[----:B------:R-:W-:-:S02]  /*d9830*/  ISETP.LT.AND P2, PT, R199, c[0x0][0x178], !P1 ;  /* 0x00005e00c7007a0c */ /* 0x000fc40004f41270 */
[----:B------:R-:W-:Y:S01]  /*d9840*/  ISETP.LT.AND P5, PT, R179, c[0x0][0x178], !P1 ;  /* 0x00005e00b3007a0c */ /* 0x000fe20004fa1270 */
[----:B-1----:R-:W-:-:S04]  /*d9850*/  IMAD.WIDE R220, R3, 0x4, R6 ;  /* 0x0000000403dc7825 */ /* 0x002fc800078e0206 */
[----:B--2---:R-:W-:-:S04]  /*d9860*/  IMAD.WIDE R222, R2, 0x4, R4 ;  /* 0x0000000402de7825 */ /* 0x004fc800078e0204 */
[----:B------:R-:W-:Y:S01]  /*d9870*/  IMAD.WIDE R240, R2, 0x4, R214 ;  /* 0x0000000402f07825 */ /* 0x000fe200078e02d6 */
[----:B----4-:R1:W-:Y:S03]  /*d9880*/  @P3 STG.E [R220.64], R245 ;  /* 0x000000f5dc003986 */ /* 0x0103e6000c101904 */
[----:B------:R2:W-:Y:S02]  /*d9890*/  @P4 STG.E [R222.64], R244 ;  /* 0x000000f4de004986 */ /* 0x0005e4000c101904 */
[----:B------:R3:W-:Y:S01]  /*d98a0*/  @P6 STG.E [R240.64], R249 ;  /* 0x000000f9f0006986 */ /* 0x0007e2000c101904 */
[----:B------:R-:W-:Y:S01]  /*d98b0*/  ISETP.GE.AND P1, PT, R250, c[0x0][0x17c], PT ;  /* 0x00005f00fa007a0c */ /* 0x000fe20003f26270 */
[----:B-1----:R-:W4:Y:S01]  /*d98c0*/  LDL.LU R245, [R1+0x790] ;  /* 0x0007900001f57983 */ /* 0x002f220000300800 */
[----:B------:R-:W-:-:S04]  /*d98d0*/  IMAD.WIDE R220, R2, 0x4, R212 ;  /* 0x0000000402dc7825 */ /* 0x000fc800078e02d4 */
[----:B--2---:R-:W-:-:S04]  /*d98e0*/  IMAD.WIDE R222, R2, 0x4, R6 ;  /* 0x0000000402de7825 */ /* 0x004fc800078e0206 */
[----:B------:R-:W2:Y:S01]  /*d98f0*/  LDL.LU R244, [R1+0x17a4] ;  /* 0x0017a40001f47983 */ /* 0x000ea20000300800 */
[----:B---3--:R-:W3:Y:S04]  /*d9900*/  LDL.LU R249, [R1+0x1774] ;  /* 0x0017740001f97983 */ /* 0x008ee80000300800 */
[----:B------:R-:W-:Y:S01]  /*d9910*/  @P2 STG.E [R220.64], R248 ;  /* 0x000000f8dc002986 */ /* 0x000fe2000c101904 */
[----:B------:R1:W-:Y:S02]  /*d9920*/  @P5 STG.E [R222.64], R239 ;  /* 0x000000efde005986 */ /* 0x0003e4000c101904 */
[----:B------:R-:W3:Y:S01]  /*d9930*/  LDL.LU R250, [R1+0x1744] ;  /* 0x0017440001fa7983 */ /* 0x000ee20000300800 */
[----:B-1----:R-:W3:Y:S01]  /*d9940*/  LDL.LU R239, [R1+0x794] ;  /* 0x0007940001ef7983 */ /* 0x002ee20000300800 */
[----:B------:R-:W3:Y:S01]  /*d9950*/  LDL.LU R248, [R1+0x17d0] ;  /* 0x0017d00001f87983 */ /* 0x000ee20000300800 */
[----:B------:R-:W-:-:S02]  /*d9960*/  ISETP.LT.AND P3, PT, R207, c[0x0][0x178], !P1 ;  /* 0x00005e00cf007a0c */ /* 0x000fc40004f61270 */
[----:B------:R-:W-:Y:S02]  /*d9970*/  ISETP.LT.AND P4, PT, R198, c[0x0][0x178], !P1 ;  /* 0x00005e00c6007a0c */ /* 0x000fe40004f81270 */
[----:B------:R-:W-:Y:S02]  /*d9980*/  IADD3 R3, R2, c[0x0][0x198], RZ ;  /* 0x0000660002037a10 */ /* 0x000fe40007ffe0ff */
[----:B------:R-:W-:Y:S01]  /*d9990*/  ISETP.LT.AND P6, PT, R199, c[0x0][0x178], !P1 ;  /* 0x00005e00c7007a0c */ /* 0x000fe20004fc1270 */
[----:B------:R-:W-:Y:S02]  /*d99a0*/  ISETP.LT.AND P1, PT, R179, c[0x0][0x178], !P1 ;  /* 0x00005e00b3007a0c */ /* 0x000fe40004f21270 */
[----:B------:R-:W-:-:S04]  /*d99b0*/  IMAD.WIDE R240, R3, 0x4, R4 ;  /* 0x0000000403f07825 */ /* 0x000fc800078e0204 */
[----:B------:R-:W-:Y:S01]  /*d99c0*/  IMAD.WIDE R220, R3, 0x4, R214 ;  /* 0x0000000403dc7825 */ /* 0x000fe200078e02d6 */
[----:B------:R-:W-:-:S03]  /*d99d0*/  ISETP.LT.AND P5, PT, R207, c[0x0][0x178], !P0 ;  /* 0x00005e00cf007a0c */ /* 0x000fc600047a1270 */
[C---:B------:R-:W-:Y:S01]  /*d99e0*/  IMAD.WIDE R222, R3.reuse, 0x4, R212 ;  /* 0x0000000403de7825 */ /* 0x040fe200078e02d4 */
[----:B------:R-:W-:Y:S01]  /*d99f0*/  ISETP.GE.AND P2, PT, R242, c[0x0][0x17c], PT ;  /* 0x00005f00f2007a0c */ /* 0x000fe20003f46270 */
[----:B------:R1:W-:Y:S02]  /*d9a00*/  @P3 STG.E [R240.64], R247 ;  /* 0x000000f7f0003986 */ /* 0x0003e4000c101904 */
[----:B------:R1:W-:Y:S01]  /*d9a10*/  @P4 STG.E [R220.64], R246 ;  /* 0x000000f6dc004986 */ /* 0x0003e2000c101904 */
[----:B------:R-:W-:Y:S02]  /*d9a20*/  ISETP.LT.AND P3, PT, R198, c[0x0][0x178], !P0 ;  /* 0x00005e00c6007a0c */ /* 0x000fe40004761270 */
[----:B------:R-:W-:Y:S02]  /*d9a30*/  IADD3 R2, R3, c[0x0][0x198], RZ ;  /* 0x0000660003027a10 */ /* 0x000fe40007ffe0ff */
[----:B------:R-:W-:Y:S01]  /*d9a40*/  ISETP.LT.AND P4, PT, R179, c[0x0][0x178], !P0 ;  /* 0x00005e00b3007a0c */ /* 0x000fe20004781270 */
[----:B------:R-:W-:Y:S01]  /*d9a50*/  ISETP.LT.AND P0, PT, R199, c[0x0][0x178], !P0 ;  /* 0x00005e00c7007a0c */ /* 0x000fe20004701270 */
[----:B------:R1:W-:Y:S01]  /*d9a60*/  @P6 STG.E [R222.64], R251 ;  /* 0x000000fbde006986 */ /* 0x0003e2000c101904 */
[----:B------:R-:W-:-:S02]  /*d9a70*/  ISETP.LT.AND P6, PT, R207, c[0x0][0x178], !P2 ;  /* 0x00005e00cf007a0c */ /* 0x000fc400057c1270 */
[----:B------:R-:W-:Y:S01]  /*d9a80*/  IADD3 R242, R2, c[0x0][0x198], RZ ;  /* 0x0000660002f27a10 */ /* 0x000fe20007ffe0ff */
[----:B-1----:R-:W3:Y:S01]  /*d9a90*/  LDL.LU R247, [R1+0x4734] ;  /* 0x0047340001f77983 */ /* 0x002ee20000300800 */
[----:B------:R-:W-:-:S04]  /*d9aa0*/  IMAD.WIDE R220, R3, 0x4, R6 ;  /* 0x0000000403dc7825 */ /* 0x000fc800078e0206 */
[----:B------:R-:W-:-:S04]  /*d9ab0*/  IMAD.WIDE R240, R2, 0x4, R214 ;  /* 0x0000000402f07825 */ /* 0x000fc800078e02d6 */
[----:B------:R-:W3:Y:S02]  /*d9ac0*/  LDL.LU R246, [R1+0x4728] ;  /* 0x0047280001f67983 */ /* 0x000ee40000300800 */
[C---:B------:R-:W-:Y:S01]  /*d9ad0*/  IMAD.WIDE R222, R2.reuse, 0x4, R4 ;  /* 0x0000000402de7825 */ /* 0x040fe200078e0204 */
[----:B----4-:R1:W-:Y:S04]  /*d9ae0*/  @P1 STG.E [R220.64], R245 ;  /* 0x000000f5dc001986 */ /* 0x0103e8000c101904 */
[----:B--2---:R2:W-:Y:S01]  /*d9af0*/  @P5 STG.E [R222.64], R244 ;  /* 0x000000f4de005986 */ /* 0x0045e2000c101904 */
[----:B---3--:R3:W-:Y:S01]  /*d9b00*/  @P3 STG.E [R240.64], R249 ;  /* 0x000000f9f0003986 */ /* 0x0087e2000c101904 */
[----:B-1----:R-:W-:-:S04]  /*d9b10*/  IMAD.WIDE R220, R2, 0x4, R212 ;  /* 0x0000000402dc7825 */ /* 0x002fc800078e02d4 */
[----:B------:R-:W-:-:S04]  /*d9b20*/  IMAD.WIDE R2, R2, 0x4, R6 ;  /* 0x0000000402027825 */ /* 0x000fc800078e0206 */
[----:B--2---:R-:W-:Y:S01]  /*d9b30*/  IMAD.WIDE R222, R242, 0x4, R4 ;  /* 0x00000004f2de7825 */ /* 0x004fe200078e0204 */
[----:B------:R-:W2:Y:S03]  /*d9b40*/  LDL.LU R245, [R1+0x1750] ;  /* 0x0017500001f57983 */ /* 0x000ea60000300800 */
[----:B------:R-:W4:Y:S01]  /*d9b50*/  LDL.LU R244, [R1+0x17d4] ;  /* 0x0017d40001f47983 */ /* 0x000f220000300800 */
[----:B---3--:R-:W3:Y:S04]  /*d9b60*/  LDL.LU R249, [R1+0x17c4] ;  /* 0x0017c40001f97983 */ /* 0x008ee80000300800 */
[----:B------:R1:W-:Y:S01]  /*d9b70*/  @P0 STG.E [R220.64], R250 ;  /* 0x000000fadc000986 */ /* 0x0003e2000c101904 */
[----:B------:R1:W-:Y:S02]  /*d9b80*/  @P4 STG.E [R2.64], R239 ;  /* 0x000000ef02004986 */ /* 0x0003e4000c101904 */
[----:B------:R1:W-:Y:S02]  /*d9b90*/  @P6 STG.E [R222.64], R248 ;  /* 0x000000f8de006986 */ /* 0x0003e4000c101904 */
[----:B-1----:R-:W2:Y:S01]  /*d9ba0*/  LDL.LU R250, [R1+0x1794] ;  /* 0x0017940001fa7983 */ /* 0x002ea20000300800 */
[----:B------:R-:W2:Y:S02]  /*d9bb0*/  LDL.LU R239, [R1+0x1754] ;  /* 0x0017540001ef7983 */ /* 0x000ea40000300800 */
[----:B------:R-:W2:Y:S02]  /*d9bc0*/  LDL.LU R222, [R1+0x17c0] ;  /* 0x0017c00001de7983 */ /* 0x000ea40000300800 */
[----:B------:R-:W3:Y:S01]  /*d9bd0*/  LDL.LU R223, [R1+0x1790] ;  /* 0x0017900001df7983 */ /* 0x000ee20000300800 */
[----:B------:R-:W4:Y:S01]  /*d9be0*/  LDL.LU R241, [R1+0x4738] ;  /* 0x0047380001f17983 */ /* 0x000f220000300800 */
[----:B------:R-:W4:Y:S01]  /*d9bf0*/  LDL.LU R248, [R1+0x4730] ;  /* 0x0047300001f87983 */ /* 0x000f220000300800 */
[----:B------:R-:W-:-:S02]  /*d9c00*/  ISETP.LT.AND P5, PT, R198, c[0x0][0x178], !P2 ;  /* 0x00005e00c6007a0c */ /* 0x000fc400057a1270 */
[----:B------:R-:W-:Y:S01]  /*d9c10*/  ISETP.LT.AND P3, PT, R199, c[0x0][0x178], !P2 ;  /* 0x00005e00c7007a0c */ /* 0x000fe20005761270 */
[----:B------:R-:W-:Y:S02]  /*d9c20*/  ISETP.LT.AND P2, PT, R179, c[0x0][0x178], !P2 ;  /* 0x00005e00b3007a0c */ /* 0x000fe40005741270 */
[----:B------:R-:W-:-:S04]  /*d9c30*/  IMAD.WIDE R220, R242, 0x4, R214 ;  /* 0x00000004f2dc7825 */ /* 0x000fc800078e02d6 */
[C---:B------:R-:W-:Y:S01]  /*d9c40*/  IMAD.WIDE R2, R242.reuse, 0x4, R212 ;  /* 0x00000004f2027825 */ /* 0x040fe200078e02d4 */
[----:B------:R-:W-:Y:S02]  /*d9c50*/  ISETP.GE.AND P1, PT, R247, c[0x0][0x17c], PT ;  /* 0x00005f00f7007a0c */ /* 0x000fe40003f26270 */
[----:B------:R-:W-:Y:S01]  /*d9c60*/  IADD3 R240, R242, c[0x0][0x198], RZ ;  /* 0x00006600f2f07a10 */ /* 0x000fe20007ffe0ff */
[----:B------:R-:W4:Y:S01]  /*d9c70*/  LDL.LU R247, [R1+0x1728] ;  /* 0x0017280001f77983 */ /* 0x000f220000300800 */
[----:B------:R-:W-:Y:S02]  /*d9c80*/  ISETP.LT.AND P4, PT, R207, c[0x0][0x178], !P1 ;  /* 0x00005e00cf007a0c */ /* 0x000fe40004f81270 */
[----:B------:R-:W-:Y:S02]  /*d9c90*/  ISETP.LT.AND P6, PT, R198, c[0x0][0x178], !P1 ;  /* 0x00005e00c6007a0c */ /* 0x000fe40004fc1270 */
[----:B------:R-:W-:Y:S02]  /*d9ca0*/  ISETP.GE.AND P0, PT, R246, c[0x0][0x17c], PT ;  /* 0x00005f00f6007a0c */ /* 0x000fe40003f06270 */
[----:B------:R-:W4:Y:S01]  /*d9cb0*/  LDL.LU R246, [R1+0xec8] ;  /* 0x000ec80001f67983 */ /* 0x000f220000300800 */
[----:B------:R-:W4:Y:S03]  /*d9cc0*/  LDL.LU R251, [R1+0xbc8] ;  /* 0x000bc80001fb7983 */ /* 0x000f260000300800 */
[----:B--2---:R1:W-:Y:S01]  /*d9cd0*/  @P5 STG.E [R220.64], R222 ;  /* 0x000000dedc005986 */ /* 0x0043e2000c101904 */
[----:B---3--:R2:W-:Y:S01]  /*d9ce0*/  @P3 STG.E [R2.64], R223 ;  /* 0x000000df02003986 */ /* 0x0085e2000c101904 */
[----:B------:R-:W-:-:S02]  /*d9cf0*/  ISETP.LT.AND P3, PT, R199, c[0x0][0x178], !P1 ;  /* 0x00005e00c7007a0c */ /* 0x000fc40004f61270 */
[----:B------:R-:W-:Y:S01]  /*d9d00*/  ISETP.LT.AND P5, PT, R179, c[0x0][0x178], !P1 ;  /* 0x00005e00b3007a0c */ /* 0x000fe20004fa1270 */
[----:B-1----:R-:W-:-:S04]  /*d9d10*/  IMAD.WIDE R220, R240, 0x4, R4 ;  /* 0x00000004f0dc7825 */ /* 0x002fc800078e0204 */
[----:B--2---:R-:W-:-:S04]  /*d9d20*/  IMAD.WIDE R2, R242, 0x4, R6 ;  /* 0x00000004f2027825 */ /* 0x004fc800078e0206 */
[C---:B------:R-:W-:Y:S01]  /*d9d30*/  IMAD.WIDE R222, R240.reuse, 0x4, R214 ;  /* 0x00000004f0de7825 */ /* 0x040fe200078e02d6 */
[----:B------:R1:W-:Y:S03]  /*d9d40*/  @P2 STG.E [R2.64], R245 ;  /* 0x000000f502002986 */ /* 0x0003e6000c101904 */
[----:B----4-:R2:W-:Y:S02]  /*d9d50*/  @P4 STG.E [R220.64], R244 ;  /* 0x000000f4dc004986 */ /* 0x0105e4000c101904 */
[----:B------:R3:W-:Y:S01]  /*d9d60*/  @P6 STG.E [R222.64], R249 ;  /* 0x000000f9de006986 */ /* 0x0007e2000c101904 */
[----:B-1----:R-:W4:Y:S01]  /*d9d70*/  LDL.LU R245, [R1+0x878] ;  /* 0x0008780001f57983 */ /* 0x002f220000300800 */
[----:B--2---:R-:W-:-:S04]  /*d9d80*/  IMAD.WIDE R220, R240, 0x4, R212 ;  /* 0x00000004f0dc7825 */ /* 0x004fc800078e02d4 */
[----:B------:R-:W2:Y:S02]  /*d9d90*/  LDL.LU R244, [R1+0x172c] ;  /* 0x00172c0001f47983 */ /* 0x000ea40000300800 */
[----:B------:R-:W-:Y:S01]  /*d9da0*/  IMAD.WIDE R2, R240, 0x4, R6 ;  /* 0x00000004f0027825 */ /* 0x000fe200078e0206 */
[----:B---3--:R-:W3:Y:S04]  /*d9db0*/  LDL.LU R249, [R1+0xecc] ;  /* 0x000ecc0001f97983 */ /* 0x008ee80000300800 */
[----:B------:R1:W-:Y:S01]  /*d9dc0*/  @P3 STG.E [R220.64], R250 ;  /* 0x000000fadc003986 */ /* 0x0003e2000c101904 */
[----:B------:R1:W-:Y:S01]  /*d9dd0*/  @P5 STG.E [R2.64], R239 ;  /* 0x000000ef02005986 */ /* 0x0003e2000c101904 */
[----:B------:R-:W-:Y:S02]  /*d9de0*/  ISETP.GE.AND P3, PT, R248, c[0x0][0x17c], PT ;  /* 0x00005f00f8007a0c */ /* 0x000fe40003f66270 */
[----:B-1----:R-:W3:Y:S01]  /*d9df0*/  LDL.LU R250, [R1+0xbcc] ;  /* 0x000bcc0001fa7983 */ /* 0x002ee20000300800 */
[----:B------:R-:W3:Y:S02]  /*d9e00*/  LDL.LU R239, [R1+0x87c] ;  /* 0x00087c0001ef7983 */ /* 0x000ee40000300800 */
[----:B------:R-:W3:Y:S01]  /*d9e10*/  LDL.LU R248, [R1+0x1768] ;  /* 0x0017680001f87983 */ /* 0x000ee20000300800 */
[----:B------:R-:W-:Y:S01]  /*d9e20*/  ISETP.GE.AND P1, PT, R241, c[0x0][0x17c], PT ;  /* 0x00005f00f1007a0c */ /* 0x000fe20003f26270 */
[----:B------:R-:W-:-:S03]  /*d9e30*/  IADD3 R241, R240, c[0x0][0x198], RZ ;  /* 0x00006600f0f17a10 */ /* 0x000fc60007ffe0ff */
[----:B------:R-:W-:Y:S02]  /*d9e40*/  ISETP.LT.AND P2, PT, R207, c[0x0][0x178], !P1 ;  /* 0x00005e00cf007a0c */ /* 0x000fe40004f41270 */
[----:B------:R-:W-:Y:S02]  /*d9e50*/  ISETP.LT.AND P4, PT, R198, c[0x0][0x178], !P1 ;  /* 0x00005e00c6007a0c */ /* 0x000fe40004f81270 */
[----:B------:R-:W-:Y:S01]  /*d9e60*/  ISETP.LT.AND P6, PT, R199, c[0x0][0x178], !P1 ;  /* 0x00005e00c7007a0c */ /* 0x000fe20004fc1270 */
[----:B------:R-:W-:-:S04]  /*d9e70*/  IMAD.WIDE R222, R241, 0x4, R4 ;  /* 0x00000004f1de7825 */ /* 0x000fc800078e0204 */
[----:B------:R-:W-:Y:S01]  /*d9e80*/  IMAD.WIDE R2, R241, 0x4, R214 ;  /* 0x00000004f1027825 */ /* 0x000fe200078e02d6 */
[----:B------:R-:W-:Y:S02]  /*d9e90*/  ISETP.LT.AND P1, PT, R179, c[0x0][0x178], !P1 ;  /* 0x00005e00b3007a0c */ /* 0x000fe40004f21270 */
[----:B------:R-:W-:Y:S01]  /*d9ea0*/  ISETP.LT.AND P5, PT, R207, c[0x0][0x178], !P0 ;  /* 0x00005e00cf007a0c */ /* 0x000fe200047a1270 */
[C---:B------:R-:W-:Y:S01]  /*d9eb0*/  IMAD.WIDE R220, R241.reuse, 0x4, R212 ;  /* 0x00000004f1dc7825 */ /* 0x040fe200078e02d4 */
[----:B------:R-:W-:Y:S01]  /*d9ec0*/  IADD3 R240, R241, c[0x0][0x198], RZ ;  /* 0x00006600f1f07a10 */ /* 0x000fe20007ffe0ff */
[----:B------:R1:W-:Y:S01]  /*d9ed0*/  @P2 STG.E [R222.64], R247 ;  /* 0x000000f7de002986 */ /* 0x0003e2000c101904 */
[----:B------:R-:W-:Y:S01]  /*d9ee0*/  ISETP.LT.AND P2, PT, R198, c[0x0][0x178], !P0 ;  /* 0x00005e00c6007a0c */ /* 0x000fe20004741270 */
[----:B------:R1:W-:Y:S01]  /*d9ef0*/  @P4 STG.E [R2.64], R246 ;  /* 0x000000f602004986 */ /* 0x0003e2000c101904 */
[----:B------:R-:W-:Y:S01]  /*d9f00*/  ISETP.LT.AND P4, PT, R179, c[0x0][0x178], !P0 ;  /* 0x00005e00b3007a0c */ /* 0x000fe20004781270 */
[----:B------:R-:W-:Y:S01]  /*d9f10*/  ISETP.LT.AND P0, PT, R199, c[0x0][0x178], !P0 ;  /* 0x00005e00c7007a0c */ /* 0x000fe20004701270 */
[----:B------:R1:W-:Y:S01]  /*d9f20*/  @P6 STG.E [R220.64], R251 ;  /* 0x000000fbdc006986 */ /* 0x0003e2000c101904 */
[----:B------:R-:W-:Y:S01]  /*d9f30*/  ISETP.LT.AND P6, PT, R207, c[0x0][0x178], !P3 ;  /* 0x00005e00cf007a0c */ /* 0x000fe20005fc1270 */
[----:B-1----:R-:W-:-:S04]  /*d9f40*/  IMAD.WIDE R222, R240, 0x4, R214 ;  /* 0x00000004f0de7825 */ /* 0x002fc800078e02d6 */
[----:B------:R-:W-:Y:S01]  /*d9f50*/  IMAD.WIDE R2, R241, 0x4, R6 ;  /* 0x00000004f1027825 */ /* 0x000fe200078e0206 */
[C---:B------:R-:W-:Y:S01]  /*d9f60*/  IADD3 R241, R240.reuse, c[0x0][0x198], RZ ;  /* 0x00006600f0f17a10 */ /* 0x040fe20007ffe0ff */
[----:B------:R-:W3:Y:S02]  /*d9f70*/  LDL.LU R246, [R1+0x4740] ;  /* 0x0047400001f67983 */ /* 0x000ee40000300800 */
[----:B------:R-:W3:Y:S02]  /*d9f80*/  LDL.LU R242, [R1+0x4744] ;  /* 0x0047440001f27983 */ /* 0x000ee40000300800 */
[C---:B------:R-:W-:Y:S01]  /*d9f90*/  IMAD.WIDE R220, R240.reuse, 0x4, R4 ;  /* 0x00000004f0dc7825 */ /* 0x040fe200078e0204 */
[----:B----4-:R1:W-:Y:S04]  /*d9fa0*/  @P1 STG.E [R2.64], R245 ;  /* 0x000000f502001986 */ /* 0x0103e8000c101904 */
[----:B--2---:R2:W-:Y:S01]  /*d9fb0*/  @P5 STG.E [R220.64], R244 ;  /* 0x000000f4dc005986 */ /* 0x0045e2000c101904 */
[----:B---3--:R3:W-:Y:S01]  /*d9fc0*/  @P2 STG.E [R222.64], R249 ;  /* 0x000000f9de002986 */ /* 0x0087e2000c101904 */
[----:B-1----:R-:W-:-:S04]  /*d9fd0*/  IMAD.WIDE R2, R240, 0x4, R212 ;  /* 0x00000004f0027825 */ /* 0x002fc800078e02d4 */
[----:B--2---:R-:W-:-:S04]  /*d9fe0*/  IMAD.WIDE R220, R240, 0x4, R6 ;  /* 0x00000004f0dc7825 */ /* 0x004fc800078e0206 */
[----:B---3--:R-:W-:Y:S01]  /*d9ff0*/  IMAD.WIDE R222, R241, 0x4, R4 ;  /* 0x00000004f1de7825 */ /* 0x008fe200078e0204 */
[----:B------:R-:W2:Y:S03]  /*da000*/  LDL.LU R245, [R1+0xb48] ;  /* 0x000b480001f57983 */ /* 0x000ea60000300800 */
[----:B------:R-:W3:Y:S02]  /*da010*/  LDL.LU R244, [R1+0x176c] ;  /* 0x00176c0001f47983 */ /* 0x000ee40000300800 */
[----:B------:R-:W4:Y:S01]  /*da020*/  LDL.LU R249, [R1+0x173c] ;  /* 0x00173c0001f97983 */ /* 0x000f220000300800 */
        /* <DEDUP_REMOVED lines=14> */
[----:B------:R-:W-:Y:S02]  /*da110*/  IADD3 R240, R241, c[0x0][0x198], RZ ;  /* 0x00006600f1f07a10 */ /* 0x000fe40007ffe0ff */
[----:B------:R-:W-:Y:S02]  /*da120*/  ISETP.GE.AND P1, PT, R246, c[0x0][0x17c], PT ;  /* 0x00005f00f6007a0c */ /* 0x000fe40003f26270 */
[----:B------:R-:W-:Y:S02]  /*da130*/  ISETP.GE.AND P0, PT, R242, c[0x0][0x17c], PT ;  /* 0x00005f00f2007a0c */ /* 0x000fe40003f06270 */
[----:B------:R-:W4:Y:S01]  /*da140*/  LDL.LU R242, [R1+0x17a8] ;  /* 0x0017a80001f27983 */ /* 0x000f220000300800 */
[----:B------:R-:W-:Y:S02]  /*da150*/  ISETP.LT.AND P4, PT, R207, c[0x0][0x178], !P1 ;  /* 0x00005e00cf007a0c */ /* 0x000fe40004f81270 */
[----:B------:R-:W-:Y:S01]  /*da160*/  ISETP.LT.AND P6, PT, R198, c[0x0][0x178], !P1 ;  /* 0x00005e00c6007a0c */ /* 0x000fe20004fc1270 */
[----:B------:R-:W4:Y:S01]  /*da170*/  LDL.LU R247, [R1+0x1778] ;  /* 0x0017780001f77983 */ /* 0x000f220000300800 */
[----:B------:R-:W4:Y:S04]  /*da180*/  LDL.LU R246, [R1+0x1748] ;  /* 0x0017480001f67983 */ /* 0x000f280000300800 */
[----:B--2---:R1:W-:Y:S01]  /*da190*/  @P5 STG.E [R220.64], R222 ;  /* 0x000000dedc005986 */ /* 0x0043e2000c101904 */
[----:B---3--:R2:W-:Y:S01]  /*da1a0*/  @P2 STG.E [R2.64], R223 ;  /* 0x000000df02002986 */ /* 0x0085e2000c101904 */
[----:B------:R-:W-:Y:S01]  /*da1b0*/  ISETP.LT.AND P2, PT, R199, c[0x0][0x178], !P1 ;  /* 0x00005e00c7007a0c */ /* 0x000fe20004f41270 */
[----:B-1----:R-:W-:-:S04]  /*da1c0*/  IMAD.WIDE R220, R240, 0x4, R4 ;  /* 0x00000004f0dc7825 */ /* 0x002fc800078e0204 */
[----:B--2---:R-:W-:-:S04]  /*da1d0*/  IMAD.WIDE R2, R241, 0x4, R6 ;  /* 0x00000004f1027825 */ /* 0x004fc800078e0206 */
[C---:B------:R-:W-:Y:S01]  /*da1e0*/  IMAD.WIDE R222, R240.reuse, 0x4, R214 ;  /* 0x00000004f0de7825 */ /* 0x040fe200078e02d6 */
[----:B------:R1:W-:Y:S03]  /*da1f0*/  @P3 STG.E [R2.64], R245 ;  /* 0x000000f502003986 */ /* 0x0003e6000c101904 */
[----:B------:R2:W-:Y:S02]  /*da200*/  @P4 STG.E [R220.64], R244 ;  /* 0x000000f4dc004986 */ /* 0x0005e4000c101904 */
[----:B----4-:R3:W-:Y:S01]  /*da210*/  @P6 STG.E [R222.64], R249 ;  /* 0x000000f9de006986 */ /* 0x0107e2000c101904 */
[----:B------:R-:W-:Y:S01]  /*da220*/  ISETP.LT.AND P5, PT, R179, c[0x0][0x178], !P1 ;  /* 0x00005e00b3007a0c */ /* 0x000fe20004fa1270 */
[----:B-1----:R-:W4:Y:S01]  /*da230*/  LDL.LU R245, [R1+0x798] ;  /* 0x0007980001f57983 */ /* 0x002f220000300800 */
[----:B--2---:R-:W2:Y:S02]  /*da240*/  LDL.LU R244, [R1+0x17ac] ;  /* 0x0017ac0001f47983 */ /* 0x004ea40000300800 */
[----:B---3--:R-:W3:Y:S02]  /*da250*/  LDL.LU R249, [R1+0x177c] ;  /* 0x00177c0001f97983 */ /* 0x008ee40000300800 */
[----:B------:R-:W-:-:S04]  /*da260*/  IMAD.WIDE R2, R240, 0x4, R212 ;  /* 0x00000004f0027825 */ /* 0x000fc800078e02d4 */
[----:B------:R-:W-:Y:S01]  /*da270*/  IMAD.WIDE R220, R240, 0x4, R6 ;  /* 0x00000004f0dc7825 */ /* 0x000fe200078e0206 */
[----:B------:R-:W-:Y:S01]  /*da280*/  @P2 STG.E [R2.64], R250 ;  /* 0x000000fa02002986 */ /* 0x000fe2000c101904 */
[----:B------:R-:W-:-:S03]  /*da290*/  ISETP.GE.AND P2, PT, R248, c[0x0][0x17c], PT ;  /* 0x00005f00f8007a0c */ /* 0x000fc60003f46270 */
[----:B------:R1:W-:Y:S02]  /*da2a0*/  @P5 STG.E [R220.64], R239 ;  /* 0x000000efdc005986 */ /* 0x0003e4000c101904 */
[----:B------:R-:W3:Y:S01]  /*da2b0*/  LDL.LU R248, [R1+0x174c] ;  /* 0x00174c0001f87983 */ /* 0x000ee20000300800 */
[----:B-1----:R-:W3:Y:S01]  /*da2c0*/  LDL.LU R239, [R1+0x79c] ;  /* 0x00079c0001ef7983 */ /* 0x002ee20000300800 */
[----:B------:R-:W-:Y:S02]  /*da2d0*/  ISETP.GE.AND P1, PT, R251, c[0x0][0x17c], PT ;  /* 0x00005f00fb007a0c */ /* 0x000fe40003f26270 */
[----:B------:R-:W-:Y:S02]  /*da2e0*/  IADD3 R240, R240, c[0x0][0x198], RZ ;  /* 0x00006600f0f07a10 */ /* 0x000fe40007ffe0ff */
[C---:B------:R-:W-:Y:S01]  /*da2f0*/  ISETP.LT.AND P5, PT, R207.reuse, c[0x0][0x178], !P0 ;  /* 0x00005e00cf007a0c */ /* 0x040fe200047a1270 */
[----:B------:R-:W3:Y:S01]  /*da300*/  LDL.LU R251, [R1+0x17d8] ;  /* 0x0017d80001fb7983 */ /* 0x000ee20000300800 */
[----:B------:R-:W-:-:S02]  /*da310*/  ISETP.LT.AND P3, PT, R207, c[0x0][0x178], !P1 ;  /* 0x00005e00cf007a0c */ /* 0x000fc40004f61270 */
[----:B------:R-:W-:Y:S02]  /*da320*/  ISETP.LT.AND P4, PT, R198, c[0x0][0x178], !P1 ;  /* 0x00005e00c6007a0c */ /* 0x000fe40004f81270 */
[----:B------:R-:W-:Y:S01]  /*da330*/  ISETP.LT.AND P6, PT, R199, c[0x0][0x178], !P1 ;  /* 0x00005e00c7007a0c */ /* 0x000fe20004fc1270 */
[----:B------:R-:W-:Y:S01]  /*da340*/  IMAD.WIDE R2, R240, 0x4, R4 ;  /* 0x00000004f0027825 */ /* 0x000fe200078e0204 */
[----:B------:R-:W-:-:S03]  /*da350*/  ISETP.LT.AND P1, PT, R179, c[0x0][0x178], !P1 ;  /* 0x00005e00b3007a0c */ /* 0x000fc60004f21270 */
[----:B------:R-:W-:-:S04]  /*da360*/  IMAD.WIDE R220, R240, 0x4, R214 ;  /* 0x00000004f0dc7825 */ /* 0x000fc800078e02d6 */
[C---:B------:R-:W-:Y:S01]  /*da370*/  IMAD.WIDE R222, R240.reuse, 0x4, R212 ;  /* 0x00000004f0de7825 */ /* 0x040fe200078e02d4 */
[----:B------:R-:W-:Y:S01]  /*da380*/  IADD3 R241, R240, c[0x0][0x198], RZ ;  /* 0x00006600f0f17a10 */ /* 0x000fe20007ffe0ff */
[----:B------:R-:W3:Y:S04]  /*da390*/  LDL.LU R250, [R1+0x1798] ;  /* 0x0017980001fa7983 */ /* 0x000ee80000300800 */
[----:B------:R1:W-:Y:S01]  /*da3a0*/  @P3 STG.E [R2.64], R242 ;  /* 0x000000f202003986 */ /* 0x0003e2000c101904 */
[----:B------:R-:W-:Y:S01]  /*da3b0*/  ISETP.LT.AND P3, PT, R198, c[0x0][0x178], !P0 ;  /* 0x00005e00c6007a0c */ /* 0x000fe20004761270 */
[----:B------:R1:W-:Y:S02]  /*da3c0*/  @P4 STG.E [R220.64], R247 ;  /* 0x000000f7dc004986 */ /* 0x0003e4000c101904 */
[----:B------:R1:W-:Y:S02]  /*da3d0*/  @P6 STG.E [R222.64], R246 ;  /* 0x000000f6de006986 */ /* 0x0003e4000c101904 */
[----:B-1----:R-:W-:-:S04]  /*da3e0*/  IMAD.WIDE R2, R240, 0x4, R6 ;  /* 0x00000004f0027825 */ /* 0x002fc800078e0206 */
[C---:B------:R-:W-:Y:S01]  /*da3f0*/  IMAD.WIDE R220, R241.reuse, 0x4, R4 ;  /* 0x00000004f1dc7825 */ /* 0x040fe200078e0204 */
[----:B------:R-:W3:Y:S03]  /*da400*/  LDL.LU R246, [R1+0x474c] ;  /* 0x00474c0001f67983 */ /* 0x000ee60000300800 */
[----:B------:R-:W-:-:S04]  /*da410*/  IMAD.WIDE R222, R241, 0x4, R214 ;  /* 0x00000004f1de7825 */ /* 0x000fc800078e02d6 */
[----:B------:R-:W3:Y:S01]  /*da420*/  LDL.LU R242, [R1+0x4750] ;  /* 0x0047500001f27983 */ /* 0x000ee20000300800 */
[----:B------:R-:W-:Y:S02]  /*da430*/  IADD3 R240, R241, c[0x0][0x198], RZ ;  /* 0x00006600f1f07a10 */ /* 0x000fe40007ffe0ff */
[----:B------:R-:W-:Y:S01]  /*da440*/  ISETP.LT.AND P4, PT, R179, c[0x0][0x178], !P0 ;  /* 0x00005e00b3007a0c */ /* 0x000fe20004781270 */
[----:B------:R-:W-:Y:S01]  /*da450*/  ISETP.LT.AND P0, PT, R199, c[0x0][0x178], !P0 ;  /* 0x00005e00c7007a0c */ /* 0x000fe20004701270 */
[----:B----4-:R1:W-:Y:S01]  /*da460*/  @P1 STG.E [R2.64], R245 ;  /* 0x000000f502001986 */ /* 0x0103e2000c101904 */
[----:B--2---:R2:W-:Y:S02]  /*da470*/  @P5 STG.E [R220.64], R244 ;  /* 0x000000f4dc005986 */ /* 0x0045e4000c101904 */
[----:B---3--:R3:W-:Y:S01]  /*da480*/  @P3 STG.E [R222.64], R249 ;  /* 0x000000f9de003986 */ /* 0x0087e2000c101904 */
[----:B-1----:R-:W4:Y:S01]  /*da490*/  LDL.LU R245, [R1+0x1758] ;  /* 0x0017580001f57983 */ /* 0x002f220000300800 */
[----:B--2---:R-:W2:Y:S03]  /*da4a0*/  LDL.LU R244, [R1+0x17dc] ;  /* 0x0017dc0001f47983 */ /* 0x004ea60000300800 */
[----:B---3--:R-:W3:Y:S01]  /*da4b0*/  LDL.LU R249, [R1+0x17cc] ;  /* 0x0017cc0001f97983 */ /* 0x008ee20000300800 */
[----:B------:R-:W-:-:S04]  /*da4c0*/  IMAD.WIDE R2, R241, 0x4, R212 ;  /* 0x00000004f1027825 */ /* 0x000fc800078e02d4 */
[----:B------:R-:W-:Y:S02]  /*da4d0*/  IMAD.WIDE R220, R241, 0x4, R6 ;  /* 0x00000004f1dc7825 */ /* 0x000fe400078e0206 */
[----:B------:R-:W2:Y:S04]  /*da4e0*/  LDL.LU R241, [R1+0x17c8] ;  /* 0x0017c80001f17983 */ /* 0x000ea80000300800 */
[----:B------:R1:W-:Y:S01]  /*da4f0*/  @P0 STG.E [R2.64], R248 ;  /* 0x000000f802000986 */ /* 0x0003e2000c101904 */
[----:B------:R1:W-:Y:S03]  /*da500*/  @P4 STG.E [R220.64], R239 ;  /* 0x000000efdc004986 */ /* 0x0003e6000c101904 */
[----:B-1----:R-:W3:Y:S01]  /*da510*/  LDL.LU R248, [R1+0x179c] ;  /* 0x00179c0001f87983 */ /* 0x002ee20000300800 */
[----:B------:R-:W3:Y:S02]  /*da520*/  LDL.LU R239, [R1+0x175c] ;  /* 0x00175c0001ef7983 */ /* 0x000ee40000300800 */
[----:B------:R-:W3:Y:S01]  /*da530*/  LDL.LU R3, [R1+0x4754] ;  /* 0x0047540001037983 */ /* 0x000ee20000300800 */
[----:B------:R-:W-:-:S02]  /*da540*/  ISETP.LT.AND P6, PT, R207, c[0x0][0x178], !P2 ;  /* 0x00005e00cf007a0c */ /* 0x000fc400057c1270 */
[----:B------:R-:W-:Y:S02]  /*da550*/  ISETP.LT.AND P5, PT, R198, c[0x0][0x178], !P2 ;  /* 0x00005e00c6007a0c */ /* 0x000fe400057a1270 */
[----:B------:R-:W-:Y:S01]  /*da560*/  ISETP.LT.AND P3, PT, R199, c[0x0][0x178], !P2 ;  /* 0x00005e00c7007a0c */ /* 0x000fe20005761270 */
[----:B------:R-:W-:Y:S01]  /*da570*/  IMAD.WIDE R222, R240, 0x4, R4 ;  /* 0x00000004f0de7825 */ /* 0x000fe200078e0204 */
[----:B------:R-:W-:-:S03]  /*da580*/  ISETP.LT.AND P2, PT, R179, c[0x0][0x178], !P2 ;  /* 0x00005e00b3007a0c */ /* 0x000fc60005741270 */
[C---:B------:R-:W-:Y:S01]  /*da590*/  IMAD.WIDE R220, R240.reuse, 0x4, R214 ;  /* 0x00000004f0dc7825 */ /* 0x040fe200078e02d6 */
[----:B------:R-:W-:-:S03]  /*da5a0*/  IADD3 R2, R240, c[0x0][0x198], RZ ;  /* 0x00006600f0027a10 */ /* 0x000fc60007ffe0ff */
[----:B------:R1:W-:Y:S01]  /*da5b0*/  @P6 STG.E [R222.64], R251 ;  /* 0x000000fbde006986 */ /* 0x0003e2000c101904 */
[----:B------:R-:W-:Y:S02]  /*da5c0*/  ISETP.GE.AND P1, PT, R246, c[0x0][0x17c], PT ;  /* 0x00005f00f6007a0c */ /* 0x000fe40003f26270 */
[----:B------:R-:W-:Y:S02]  /*da5d0*/  ISETP.GE.AND P0, PT, R242, c[0x0][0x17c], PT ;  /* 0x00005f00f2007a0c */ /* 0x000fe40003f06270 */
[----:B------:R-:W-:Y:S01]  /*da5e0*/  ISETP.LT.AND P4, PT, R207, c[0x0][0x178], !P1 ;  /* 0x00005e00cf007a0c */ /* 0x000fe20004f81270 */
[----:B------:R-:W3:Y:S01]  /*da5f0*/  LDL.LU R242, [R1+0x475c] ;  /* 0x00475c0001f27983 */ /* 0x000ee20000300800 */
[----:B-1----:R-:W-:Y:S01]  /*da600*/  IMAD.WIDE R222, R240, 0x4, R212 ;  /* 0x00000004f0de7825 */ /* 0x002fe200078e02d4 */
[----:B------:R-:W-:Y:S02]  /*da610*/  ISETP.LT.AND P6, PT, R198, c[0x0][0x178], !P1 ;  /* 0x00005e00c6007a0c */ /* 0x000fe40004fc1270 */
[----:B------:R-:W3:Y:S04]  /*da620*/  LDL.LU R247, [R1+0x17f0] ;  /* 0x0017f00001f77983 */ /* 0x000ee80000300800 */
[----:B------:R-:W3:Y:S01]  /*da630*/  LDL.LU R246, [R1+0x17b0] ;  /* 0x0017b00001f67983 */ /* 0x000ee20000300800 */
[----:B------:R-:W3:Y:S03]  /*da640*/  LDL.LU R251, [R1+0xef0] ;  /* 0x000ef00001fb7983 */ /* 0x000ee60000300800 */
[----:B--2---:R1:W-:Y:S01]  /*da650*/  @P5 STG.E [R220.64], R241 ;  /* 0x000000f1dc005986 */ /* 0x0043e2000c101904 */
[----:B------:R2:W-:Y:S01]  /*da660*/  @P3 STG.E [R222.64], R250 ;  /* 0x000000fade003986 */ /* 0x0005e2000c101904 */
[----:B------:R-:W-:-:S02]  /*da670*/  ISETP.LT.AND P3, PT, R199, c[0x0][0x178], !P1 ;  /* 0x00005e00c7007a0c */ /* 0x000fc40004f61270 */
[----:B------:R-:W-:Y:S01]  /*da680*/  ISETP.LT.AND P5, PT, R179, c[0x0][0x178], !P1 ;  /* 0x00005e00b3007a0c */ /* 0x000fe20004fa1270 */
[----:B-1----:R-:W-:-:S04]  /*da690*/  IMAD.WIDE R220, R240, 0x4, R6 ;  /* 0x00000004f0dc7825 */ /* 0x002fc800078e0206 */
[----:B--2---:R-:W-:-:S04]  /*da6a0*/  IMAD.WIDE R222, R2, 0x4, R4 ;  /* 0x0000000402de7825 */ /* 0x004fc800078e0204 */
[C---:B------:R-:W-:Y:S01]  /*da6b0*/  IMAD.WIDE R240, R2.reuse, 0x4, R214 ;  /* 0x0000000402f07825 */ /* 0x040fe200078e02d6 */
[----:B----4-:R1:W-:Y:S03]  /*da6c0*/  @P2 STG.E [R220.64], R245 ;  /* 0x000000f5dc002986 */ /* 0x0103e6000c101904 */
[----:B------:R2:W-:Y:S02]  /*da6d0*/  @P4 STG.E [R222.64], R244 ;  /* 0x000000f4de004986 */ /* 0x0005e4000c101904 */
[----:B---3--:R3:W-:Y:S01]  /*da6e0*/  @P6 STG.E [R240.64], R249 ;  /* 0x000000f9f0006986 */ /* 0x0087e2000c101904 */
[----:B-1----:R-:W4:Y:S01]  /*da6f0*/  LDL.LU R245, [R1+0xa10] ;  /* 0x000a100001f57983 */ /* 0x002f220000300800 */
[----:B--2---:R-:W2:Y:S03]  /*da700*/  LDL.LU R244, [R1+0x17f4] ;  /* 0x0017f40001f47983 */ /* 0x004ea60000300800 */
[----:B---3--:R-:W3:Y:S01]  /*da710*/  LDL.LU R249, [R1+0x17b4] ;  /* 0x0017b40001f97983 */ /* 0x008ee20000300800 */
[----:B------:R-:W-:-:S04]  /*da720*/  IMAD.WIDE R220, R2, 0x4, R212 ;  /* 0x0000000402dc7825 */ /* 0x000fc800078e02d4 */
[C---:B------:R-:W-:Y:S01]  /*da730*/  IMAD.WIDE R222, R2.reuse, 0x4, R6 ;  /* 0x0000000402de7825 */ /* 0x040fe200078e0206 */
[----:B------:R1:W-:Y:S04]  /*da740*/  @P3 STG.E [R220.64], R248 ;  /* 0x000000f8dc003986 */ /* 0x0003e8000c101904 */
[----:B------:R1:W-:Y:S02]  /*da750*/  @P5 STG.E [R222.64], R239 ;  /* 0x000000efde005986 */ /* 0x0003e4000c101904 */
        /* <DEDUP_REMOVED lines=8> */
[----:B------:R-:W-:Y:S01]  /*da7e0*/  IMAD.WIDE R240, R3, 0x4, R4 ;  /* 0x0000000403f07825 */ /* 0x000fe200078e0204 */
[----:B------:R-:W-:Y:S02]  /*da7f0*/  ISETP.LT.AND P1, PT, R179, c[0x0][0x178], !P1 ;  /* 0x00005e00b3007a0c */ /* 0x000fe40004f21270 */
[----:B------:R-:W-:Y:S01]  /*da800*/  ISETP.LT.AND P5, PT, R207, c[0x0][0x178], !P0 ;  /* 0x00005e00cf007a0c */ /* 0x000fe200047a1270 */
[----:B------:R-:W-:-:S04]  /*da810*/  IMAD.WIDE R220, R3, 0x4, R214 ;  /* 0x0000000403dc7825 */ /* 0x000fc800078e02d6 */
[C---:B------:R-:W-:Y:S01]  /*da820*/  IMAD.WIDE R222, R3.reuse, 0x4, R212 ;  /* 0x0000000403de7825 */ /* 0x040fe200078e02d4 */
[----:B------:R-:W-:Y:S01]  /*da830*/  IADD3 R2, R3, c[0x0][0x198], RZ ;  /* 0x0000660003027a10 */ /* 0x000fe20007ffe0ff */
[----:B------:R1:W-:Y:S01]  /*da840*/  @P2 STG.E [R240.64], R247 ;  /* 0x000000f7f0002986 */ /* 0x0003e2000c101904 */
[----:B------:R-:W-:Y:S02]  /*da850*/  ISETP.LT.AND P2, PT, R198, c[0x0][0x178], !P0 ;  /* 0x00005e00c6007a0c */ /* 0x000fe40004741270 */
[----:B------:R-:W-:Y:S01]  /*da860*/  ISETP.GE.AND P3, PT, R242, c[0x0][0x17c], PT ;  /* 0x00005f00f2007a0c */ /* 0x000fe20003f66270 */
[----:B------:R1:W-:Y:S01]  /*da870*/  @P4 STG.E [R220.64], R246 ;  /* 0x000000f6dc004986 */ /* 0x0003e2000c101904 */
[----:B------:R1:W-:Y:S01]  /*da880*/  @P6 STG.E [R222.64], R251 ;  /* 0x000000fbde006986 */ /* 0x0003e2000c101904 */
[----:B------:R-:W-:Y:S01]  /*da890*/  ISETP.LT.AND P4, PT, R179, c[0x0][0x178], !P0 ;  /* 0x00005e00b3007a0c */ /* 0x000fe20004781270 */
[----:B------:R-:W-:Y:S01]  /*da8a0*/  ISETP.LT.AND P0, PT, R199, c[0x0][0x178], !P0 ;  /* 0x00005e00c7007a0c */ /* 0x000fe20004701270 */
[----:B------:R-:W-:Y:S01]  /*da8b0*/  ISETP.LT.AND P6, PT, R207, c[0x0][0x178], !P3 ;  /* 0x00005e00cf007a0c */ /* 0x000fe20005fc1270 */
[----:B-1----:R-:W-:-:S04]  /*da8c0*/  IMAD.WIDE R240, R2, 0x4, R4 ;  /* 0x0000000402f07825 */ /* 0x002fc800078e0204 */
[----:B------:R-:W-:-:S04]  /*da8d0*/  IMAD.WIDE R220, R2, 0x4, R214 ;  /* 0x0000000402dc7825 */ /* 0x000fc800078e02d6 */
[--C-:B------:R-:W-:Y:S01]  /*da8e0*/  IMAD.WIDE R222, R3, 0x4, R6.reuse ;  /* 0x0000000403de7825 */ /* 0x100fe200078e0206 */
[C---:B------:R-:W-:Y:S01]  /*da8f0*/  IADD3 R3, R2.reuse, c[0x0][0x198], RZ ;  /* 0x0000660002037a10 */ /* 0x040fe20007ffe0ff */
[----:B------:R-:W3:Y:S02]  /*da900*/  LDL.LU R246, [R1+0x4758] ;  /* 0x0047580001f67983 */ /* 0x000ee40000300800 */
[----:B------:R-:W3:Y:S02]  /*da910*/  LDL.LU R242, [R1+0x4760] ;  /* 0x0047600001f27983 */ /* 0x000ee40000300800 */
[----:B----4-:R1:W-:Y:S01]  /*da920*/  @P1 STG.E [R222.64], R245 ;  /* 0x000000f5de001986 */ /* 0x0103e2000c101904 */
[----:B--2---:R-:W-:Y:S03]  /*da930*/  @P5 STG.E [R240.64], R244 ;  /* 0x000000f4f0005986 */ /* 0x004fe6000c101904 */
[----:B---3--:R2:W-:Y:S01]  /*da940*/  @P2 STG.E [R220.64], R249 ;  /* 0x000000f9dc002986 */ /* 0x0085e2000c101904 */
[----:B-1----:R-:W-:-:S04]  /*da950*/  IMAD.WIDE R222, R2, 0x4, R6 ;  /* 0x0000000402de7825 */ /* 0x002fc800078e0206 */
[----:B--2---:R-:W-:-:S04]  /*da960*/  IMAD.WIDE R220, R2, 0x4, R212 ;  /* 0x0000000402dc7825 */ /* 0x004fc800078e02d4 */
[----:B------:R-:W-:Y:S01]  /*da970*/  IMAD.WIDE R240, R3, 0x4, R4 ;  /* 0x0000000403f07825 */ /* 0x000fe200078e0204 */
        /* <DEDUP_REMOVED lines=11> */
[----:B------:R-:W-:-:S02]  /*daa30*/  ISETP.LT.AND P5, PT, R198, c[0x0][0x178], !P3 ;  /* 0x00005e00c6007a0c */ /* 0x000fc40005fa1270 */
[----:B------:R-:W-:Y:S01]  /*daa40*/  ISETP.LT.AND P2, PT, R199, c[0x0][0x178], !P3 ;  /* 0x00005e00c7007a0c */ /* 0x000fe20005f41270 */
[----:B------:R-:W-:Y:S01]  /*daa50*/  IMAD.WIDE R220, R3, 0x4, R214 ;  /* 0x0000000403dc7825 */ /* 0x000fe200078e02d6 */
[----:B------:R-:W-:-:S03]  /*daa60*/  ISETP.LT.AND P3, PT, R179, c[0x0][0x178], !P3 ;  /* 0x00005e00b3007a0c */ /* 0x000fc60005f61270 */
[C---:B------:R-:W-:Y:S01]  /*daa70*/  IMAD.WIDE R222, R3.reuse, 0x4, R212 ;  /* 0x0000000403de7825 */ /* 0x040fe200078e02d4 */
[----:B------:R-:W-:Y:S02]  /*daa80*/  IADD3 R2, R3, c[0x0][0x198], RZ ;  /* 0x0000660003027a10 */ /* 0x000fe40007ffe0ff */
[----:B------:R-:W-:Y:S02]  /*daa90*/  ISETP.GE.AND P1, PT, R246, c[0x0][0x17c], PT ;  /* 0x00005f00f6007a0c */ /* 0x000fe40003f26270 */
[----:B------:R-:W-:Y:S02]  /*daaa0*/  ISETP.GE.AND P0, PT, R242, c[0x0][0x17c], PT ;  /* 0x00005f00f2007a0c */ /* 0x000fe40003f06270 */
[----:B------:R-:W4:Y:S01]  /*daab0*/  LDL.LU R242, [R1+0x4768] ;  /* 0x0047680001f27983 */ /* 0x000f220000300800 */
[----:B------:R-:W-:Y:S01]  /*daac0*/  ISETP.LT.AND P4, PT, R207, c[0x0][0x178], !P1 ;  /* 0x00005e00cf007a0c */ /* 0x000fe20004f81270 */
[----:B------:R-:W4:Y:S01]  /*daad0*/  LDL.LU R247, [R1+0x1860] ;  /* 0x0018600001f77983 */ /* 0x000f220000300800 */
[----:B------:R-:W-:Y:S01]  /*daae0*/  ISETP.LT.AND P6, PT, R198, c[0x0][0x178], !P1 ;  /* 0x00005e00c6007a0c */ /* 0x000fe20004fc1270 */
        /* <DEDUP_REMOVED lines=8> */
[----:B------:R-:W-:Y:S01]  /*dab70*/  IMAD.WIDE R240, R2, 0x4, R214 ;  /* 0x0000000402f07825 */ /* 0x000fe200078e02d6 */
[----:B------:R1:W-:Y:S03]  /*dab80*/  @P3 STG.E [R220.64], R245 ;  /* 0x000000f5dc003986 */ /* 0x0003e6000c101904 */
[----:B------:R2:W-:Y:S02]  /*dab90*/  @P4 STG.E [R222.64], R244 ;  /* 0x000000f4de004986 */ /* 0x0005e4000c101904 */
[----:B----4-:R3:W-:Y:S01]  /*daba0*/  @P6 STG.E [R240.64], R249 ;  /* 0x000000f9f0006986 */ /* 0x0107e2000c101904 */
        /* <DEDUP_REMOVED lines=317> */
[----:B------:R-:W-:Y:S02]  /*dbf80*/  ISETP.LT.AND P3, PT, R199, c[0x0][0x178], !P0 ;  /* 0x00005e00c7007a0c */ /* 0x000fe40004761270 */
[----:B------:R-:W-:Y:S01]  /*dbf90*/  IADD3 R3, R2, c[0x0][0x198], RZ ;  /* 0x0000660002037a10 */ /* 0x000fe20007ffe0ff */
[----:B------:R-:W-:-:S04]  /*dbfa0*/  ISETP.LT.AND P0, PT, R179, c[0x0][0x178], !P0 ;  /* 0x00005e00b3007a0c */ /* 0x000fc80004701270 */
[----:B------:R-:W-:-:S04]  /*dbfb0*/  IMAD.WIDE R240, R3, 0x4, R4 ;  /* 0x0000000403f07825 */ /* 0x000fc800078e0204 */
[----:B------:R-:W-:-:S04]  /*dbfc0*/  IMAD.WIDE R220, R3, 0x4, R214 ;  /* 0x0000000403dc7825 */ /* 0x000fc800078e02d6 */
[----:B------:R-:W-:Y:S01]  /*dbfd0*/  IMAD.WIDE R222, R3, 0x4, R212 ;  /* 0x0000000403de7825 */ /* 0x000fe200078e02d4 */
[----:B------:R-:W-:Y:S02]  /*dbfe0*/  ISETP.LT.AND P5, PT, R207, c[0x0][0x178], !P1 ;  /* 0x00005e00cf007a0c */ /* 0x000fe40004fa1270 */
[----:B------:R-:W-:Y:S01]  /*dbff0*/  ISETP.GE.AND P2, PT, R242, c[0x0][0x17c], PT ;  /* 0x00005f00f2007a0c */ /* 0x000fe20003f46270 */
[----:B------:R1:W-:Y:S01]  /*dc000*/  @P4 STG.E [R240.64], R247 ;  /* 0x000000f7f0004986 */ /* 0x0003e2000c101904 */
[----:B------:R1:W-:Y:S01]  /*dc010*/  @P6 STG.E [R220.64], R246 ;  /* 0x000000f6dc006986 */ /* 0x0003e2000c101904 */
[----:B------:R-:W-:Y:S02]  /*dc020*/  ISETP.LT.AND P4, PT, R198, c[0x0][0x178], !P1 ;  /* 0x00005e00c6007a0c */ /* 0x000fe40004f81270 */
[----:B------:R-:W-:Y:S01]  /*dc030*/  IADD3 R2, R3, c[0x0][0x198], RZ ;  /* 0x0000660003027a10 */ /* 0x000fe20007ffe0ff */
[----:B------:R1:W-:Y:S01]  /*dc040*/  @P3 STG.E [R222.64], R251 ;  /* 0x000000fbde003986 */ /* 0x0003e2000c101904 */
[----:B------:R-:W-:Y:S01]  /*dc050*/  ISETP.LT.AND P3, PT, R199, c[0x0][0x178], !P1 ;  /* 0x00005e00c7007a0c */ /* 0x000fe20004f61270 */
[----:B------:R-:W-:Y:S01]  /*dc060*/  ISETP.LT.AND P1, PT, R179, c[0x0][0x178], !P1 ;  /* 0x00005e00b3007a0c */ /* 0x000fe20004f21270 */
[----:B------:R-:W-:-:S02]  /*dc070*/  ISETP.LT.AND P6, PT, R207, c[0x0][0x178], !P2 ;  /* 0x00005e00cf007a0c */ /* 0x000fc400057c1270 */
[----:B------:R-:W-:Y:S01]  /*dc080*/  IADD3 R242, R2, c[0x0][0x198], RZ ;  /* 0x0000660002f27a10 */ /* 0x000fe20007ffe0ff */
[----:B-1----:R-:W3:Y:S01]  /*dc090*/  LDL.LU R247, [R1+0x47a8] ;  /* 0x0047a80001f77983 */ /* 0x002ee20000300800 */
[----:B------:R-:W-:-:S04]  /*dc0a0*/  IMAD.WIDE R220, R3, 0x4, R6 ;  /* 0x0000000403dc7825 */ /* 0x000fc800078e0206 */
[----:B------:R-:W-:-:S04]  /*dc0b0*/  IMAD.WIDE R222, R2, 0x4, R4 ;  /* 0x0000000402de7825 */ /* 0x000fc800078e0204 */
[C---:B------:R-:W-:Y:S01]  /*dc0c0*/  IMAD.WIDE R240, R2.reuse, 0x4, R214 ;  /* 0x0000000402f07825 */ /* 0x040fe200078e02d6 */
[----:B------:R-:W3:Y:S04]  /*dc0d0*/  LDL.LU R246, [R1+0x47b0] ;  /* 0x0047b00001f67983 */ /* 0x000ee80000300800 */
[----:B----4-:R1:W-:Y:S01]  /*dc0e0*/  @P0 STG.E [R220.64], R245 ;  /* 0x000000f5dc000986 */ /* 0x0103e2000c101904 */
[----:B--2---:R2:W-:Y:S03]  /*dc0f0*/  @P5 STG.E [R222.64], R244 ;  /* 0x000000f4de005986 */ /* 0x0045e6000c101904 */
        /* <DEDUP_REMOVED lines=50> */
[----:B------:R-:W-:-:S02]  /*dc420*/  ISETP.LT.AND P3, PT, R207, c[0x0][0x178], !P1 ;  /* 0x00005e00cf007a0c */ /* 0x000fc40004f61270 */
[----:B------:R-:W-:Y:S02]  /*dc430*/  ISETP.GE.AND P0, PT, R241, c[0x0][0x17c], PT ;  /* 0x00005f00f1007a0c */ /* 0x000fe40003f06270 */
[----:B------:R-:W-:Y:S01]  /*dc440*/  ISETP.LT.AND P6, PT, R198, c[0x0][0x178], !P1 ;  /* 0x00005e00c6007a0c */ /* 0x000fe20004fc1270 */
[----:B------:R-:W-:Y:S01]  /*dc450*/  IADD3 R241, R240, c[0x0][0x198], RZ ;  /* 0x00006600f0f17a10 */ /* 0x000fe20007ffe0ff */
[----:B------:R-:W-:-:S04]  /*dc460*/  ISETP.LT.AND P2, PT, R199, c[0x0][0x178], !P1 ;  /* 0x00005e00c7007a0c */ /* 0x000fc80004f41270 */
[----:B------:R-:W-:-:S04]  /*dc470*/  IMAD.WIDE R222, R241, 0x4, R4 ;  /* 0x00000004f1de7825 */ /* 0x000fc800078e0204 */
[----:B------:R-:W-:Y:S01]  /*dc480*/  IMAD.WIDE R2, R241, 0x4, R214 ;  /* 0x00000004f1027825 */ /* 0x000fe200078e02d6 */
[----:B------:R-:W-:-:S03]  /*dc490*/  ISETP.LT.AND P1, PT, R179, c[0x0][0x178], !P1 ;  /* 0x00005e00b3007a0c */ /* 0x000fc60004f21270 */
[----:B------:R-:W-:Y:S01]  /*dc4a0*/  IMAD.WIDE R220, R241, 0x4, R212 ;  /* 0x00000004f1dc7825 */ /* 0x000fe200078e02d4 */
[----:B------:R-:W-:Y:S01]  /*dc4b0*/  ISETP.LT.AND P5, PT, R207, c[0x0][0x178], !P0 ;  /* 0x00005e00cf007a0c */ /* 0x000fe200047a1270 */
[----:B------:R1:W-:Y:S01]  /*dc4c0*/  @P3 STG.E [R222.64], R247 ;  /* 0x000000f7de003986 */ /* 0x0003e2000c101904 */
[----:B------:R-:W-:Y:S02]  /*dc4d0*/  ISETP.LT.AND P3, PT, R198, c[0x0][0x178], !P0 ;  /* 0x00005e00c6007a0c */ /* 0x000fe40004761270 */
[----:B------:R-:W-:Y:S01]  /*dc4e0*/  IADD3 R240, R241, c[0x0][0x198], RZ ;  /* 0x00006600f1f07a10 */ /* 0x000fe20007ffe0ff */
[----:B------:R1:W-:Y:S01]  /*dc4f0*/  @P6 STG.E [R2.64], R246 ;  /* 0x000000f602006986 */ /* 0x0003e2000c101904 */
[----:B------:R1:W-:Y:S01]  /*dc500*/  @P2 STG.E [R220.64], R251 ;  /* 0x000000fbdc002986 */ /* 0x0003e2000c101904 */
[----:B------:R-:W-:Y:S01]  /*dc510*/  ISETP.LT.AND P2, PT, R199, c[0x0][0x178], !P0 ;  /* 0x00005e00c7007a0c */ /* 0x000fe20004741270 */
[----:B------:R-:W-:Y:S01]  /*dc520*/  ISETP.LT.AND P0, PT, R179, c[0x0][0x178], !P0 ;  /* 0x00005e00b3007a0c */ /* 0x000fe20004701270 */
[----:B------:R-:W-:Y:S01]  /*dc530*/  ISETP.LT.AND P6, PT, R207, c[0x0][0x178], !P4 ;  /* 0x00005e00cf007a0c */ /* 0x000fe200067c1270 */
[----:B-1----:R-:W-:-:S04]  /*dc540*/  IMAD.WIDE R222, R240, 0x4, R214 ;  /* 0x00000004f0de7825 */ /* 0x002fc800078e02d6 */
[----:B------:R-:W-:-:S04]  /*dc550*/  IMAD.WIDE R2, R241, 0x4, R6 ;  /* 0x00000004f1027825 */ /* 0x000fc800078e0206 */
[C---:B------:R-:W-:Y:S01]  /*dc560*/  IMAD.WIDE R220, R240.reuse, 0x4, R4 ;  /* 0x00000004f0dc7825 */ /* 0x040fe200078e0204 */
[C---:B------:R-:W-:Y:S01]  /*dc570*/  IADD3 R241, R240.reuse, c[0x0][0x198], RZ ;  /* 0x00006600f0f17a10 */ /* 0x040fe20007ffe0ff */
[----:B------:R-:W3:Y:S02]  /*dc580*/  LDL.LU R246, [R1+0x47c8] ;  /* 0x0047c80001f67983 */ /* 0x000ee40000300800 */
[----:B------:R-:W3:Y:S02]  /*dc590*/  LDL.LU R242, [R1+0x47bc] ;  /* 0x0047bc0001f27983 */ /* 0x000ee40000300800 */
[----:B----4-:R1:W-:Y:S01]  /*dc5a0*/  @P1 STG.E [R2.64], R245 ;  /* 0x000000f502001986 */ /* 0x0103e2000c101904 */
[----:B--2---:R2:W-:Y:S03]  /*dc5b0*/  @P5 STG.E [R220.64], R244 ;  /* 0x000000f4dc005986 */ /* 0x0045e6000c101904 */
        /* <DEDUP_REMOVED lines=49> */
[----:B------:R-:W-:Y:S02]  /*dc8d0*/  ISETP.LT.AND P2, PT, R207, c[0x0][0x178], !P0 ;  /* 0x00005e00cf007a0c */ /* 0x000fe40004741270 */
[----:B------:R-:W-:Y:S02]  /*dc8e0*/  IADD3 R240, R240, c[0x0][0x198], RZ ;  /* 0x00006600f0f07a10 */ /* 0x000fe40007ffe0ff */
[----:B------:R-:W-:Y:S02]  /*dc8f0*/  ISETP.LT.AND P6, PT, R198, c[0x0][0x178], !P0 ;  /* 0x00005e00c6007a0c */ /* 0x000fe400047c1270 */
[----:B------:R-:W-:-:S02]  /*dc900*/  ISETP.LT.AND P4, PT, R199, c[0x0][0x178], !P0 ;  /* 0x00005e00c7007a0c */ /* 0x000fc40004781270 */
[----:B------:R-:W-:Y:S01]  /*dc910*/  ISETP.GE.AND P1, PT, R251, c[0x0][0x17c], PT ;  /* 0x00005f00fb007a0c */ /* 0x000fe20003f26270 */
[C---:B------:R-:W-:Y:S01]  /*dc920*/  IMAD.WIDE R2, R240.reuse, 0x4, R4 ;  /* 0x00000004f0027825 */ /* 0x040fe200078e0204 */
[----:B------:R-:W-:Y:S02]  /*dc930*/  ISETP.LT.AND P0, PT, R179, c[0x0][0x178], !P0 ;  /* 0x00005e00b3007a0c */ /* 0x000fe40004701270 */
[----:B------:R-:W-:Y:S01]  /*dc940*/  ISETP.LT.AND P5, PT, R207, c[0x0][0x178], !P1 ;  /* 0x00005e00cf007a0c */ /* 0x000fe20004fa1270 */
[----:B------:R-:W-:-:S04]  /*dc950*/  IMAD.WIDE R220, R240, 0x4, R214 ;  /* 0x00000004f0dc7825 */ /* 0x000fc800078e02d6 */
[C---:B------:R-:W-:Y:S01]  /*dc960*/  IMAD.WIDE R222, R240.reuse, 0x4, R212 ;  /* 0x00000004f0de7825 */ /* 0x040fe200078e02d4 */
[----:B------:R-:W-:Y:S01]  /*dc970*/  IADD3 R241, R240, c[0x0][0x198], RZ ;  /* 0x00006600f0f17a10 */ /* 0x000fe20007ffe0ff */
[----:B------:R-:W3:Y:S04]  /*dc980*/  LDL.LU R251, [R1+0x1948] ;  /* 0x0019480001fb7983 */ /* 0x000ee80000300800 */
[----:B------:R1:W-:Y:S01]  /*dc990*/  @P2 STG.E [R2.64], R242 ;  /* 0x000000f202002986 */ /* 0x0003e2000c101904 */
[----:B------:R-:W-:Y:S01]  /*dc9a0*/  ISETP.LT.AND P2, PT, R198, c[0x0][0x178], !P1 ;  /* 0x00005e00c6007a0c */ /* 0x000fe20004f41270 */
[----:B------:R1:W-:Y:S02]  /*dc9b0*/  @P6 STG.E [R220.64], R247 ;  /* 0x000000f7dc006986 */ /* 0x0003e4000c101904 */
[----:B------:R-:W3:Y:S01]  /*dc9c0*/  LDL.LU R250, [R1+0x1918] ;  /* 0x0019180001fa7983 */ /* 0x000ee20000300800 */
[----:B------:R1:W-:Y:S02]  /*dc9d0*/  @P4 STG.E [R222.64], R246 ;  /* 0x000000f6de004986 */ /* 0x0003e4000c101904 */
[----:B-1----:R-:W-:-:S04]  /*dc9e0*/  IMAD.WIDE R2, R240, 0x4, R6 ;  /* 0x00000004f0027825 */ /* 0x002fc800078e0206 */
[----:B------:R-:W-:-:S04]  /*dc9f0*/  IMAD.WIDE R220, R241, 0x4, R4 ;  /* 0x00000004f1dc7825 */ /* 0x000fc800078e0204 */
[C---:B------:R-:W-:Y:S01]  /*dca00*/  IMAD.WIDE R222, R241.reuse, 0x4, R214 ;  /* 0x00000004f1de7825 */ /* 0x040fe200078e02d6 */
[----:B------:R-:W3:Y:S03]  /*dca10*/  LDL.LU R246, [R1+0x47d4] ;  /* 0x0047d40001f67983 */ /* 0x000ee60000300800 */
        /* <DEDUP_REMOVED lines=16> */
[----:B------:R-:W3:Y:S01]  /*dcb20*/  LDL.LU R239, [R1+0x18ec] ;  /* 0x0018ec0001ef7983 */ /* 0x000ee20000300800 */
[----:B------:R-:W-:Y:S01]  /*dcb30*/  ISETP.LT.AND P6, PT, R207, c[0x0][0x178], !P3 ;  /* 0x00005e00cf007a0c */ /* 0x000fe20005fc1270 */
[----:B------:R-:W3:Y:S01]  /*dcb40*/  LDL.LU R3, [R1+0x47cc] ;  /* 0x0047cc0001037983 */ /* 0x000ee20000300800 */
[----:B------:R-:W-:-:S02]  /*dcb50*/  ISETP.LT.AND P5, PT, R198, c[0x0][0x178], !P3 ;  /* 0x00005e00c6007a0c */ /* 0x000fc40005fa1270 */
        /* <DEDUP_REMOVED lines=8> */
[----:B------:R-:W3:Y:S01]  /*dcbe0*/  LDL.LU R242, [R1+0x47d0] ;  /* 0x0047d00001f27983 */ /* 0x000ee20000300800 */
[----:B------:R-:W-:Y:S02]  /*dcbf0*/  ISETP.LT.AND P6, PT, R207, c[0x0][0x178], !P0 ;  /* 0x00005e00cf007a0c */ /* 0x000fe400047c1270 */
[----:B------:R-:W-:Y:S01]  /*dcc00*/  ISETP.LT.AND P4, PT, R198, c[0x0][0x178], !P0 ;  /* 0x00005e00c6007a0c */ /* 0x000fe20004781270 */
[----:B-1----:R-:W-:Y:S01]  /*dcc10*/  IMAD.WIDE R222, R240, 0x4, R212 ;  /* 0x00000004f0de7825 */ /* 0x002fe200078e02d4 */
[----:B------:R-:W3:Y:S03]  /*dcc20*/  LDL.LU R247, [R1+0x1990] ;  /* 0x0019900001f77983 */ /* 0x000ee60000300800 */
[----:B------:R-:W3:Y:S02]  /*dcc30*/  LDL.LU R246, [R1+0x1970] ;  /* 0x0019700001f67983 */ /* 0x000ee40000300800 */
[----:B------:R-:W3:Y:S01]  /*dcc40*/  LDL.LU R251, [R1+0x1960] ;  /* 0x0019600001fb7983 */ /* 0x000ee20000300800 */
        /* <DEDUP_REMOVED lines=14> */
[----:B------:R-:W-:Y:S01]  /*dcd30*/  IMAD.WIDE R222, R2, 0x4, R6 ;  /* 0x0000000402de7825 */ /* 0x000fe200078e0206 */
[----:B------:R1:W-:Y:S04]  /*dcd40*/  @P2 STG.E [R220.64], R248 ;  /* 0x000000f8dc002986 */ /* 0x0003e8000c101904 */
[----:B------:R1:W-:Y:S02]  /*dcd50*/  @P5 STG.E [R222.64], R239 ;  /* 0x000000efde005986 */ /* 0x0003e4000c101904 */
[----:B-1----:R-:W3:Y:S01]  /*dcd60*/  LDL.LU R248, [R1+0x1964] ;  /* 0x0019640001f87983 */ /* 0x002ee20000300800 */
[----:B------:R-:W3:Y:S02]  /*dcd70*/  LDL.LU R239, [R1+0xcf4] ;  /* 0x000cf40001ef7983 */ /* 0x000ee40000300800 */
[----:B------:R-:W3:Y:S01]  /*dcd80*/  LDL.LU R250, [R1+0x19d0] ;  /* 0x0019d00001fa7983 */ /* 0x000ee20000300800 */
[----:B------:R-:W-:-:S02]  /*dcd90*/  ISETP.LT.AND P4, PT, R207, c[0x0][0x178], !P1 ;  /* 0x00005e00cf007a0c */ /* 0x000fc40004f81270 */
[----:B------:R-:W-:Y:S01]  /*dcda0*/  ISETP.GE.AND P0, PT, R3, c[0x0][0x17c], PT ;  /* 0x00005f0003007a0c */ /* 0x000fe20003f06270 */
[----:B------:R-:W-:Y:S01]  /*dcdb0*/  IADD3 R3, R2, c[0x0][0x198], RZ ;  /* 0x0000660002037a10 */ /* 0x000fe20007ffe0ff */
[----:B------:R-:W-:Y:S02]  /*dcdc0*/  ISETP.LT.AND P6, PT, R198, c[0x0][0x178], !P1 ;  /* 0x00005e00c6007a0c */ /* 0x000fe40004fc1270 */
[----:B------:R-:W-:Y:S02]  /*dcdd0*/  ISETP.LT.AND P3, PT, R199, c[0x0][0x178], !P1 ;  /* 0x00005e00c7007a0c */ /* 0x000fe40004f61270 */
[----:B------:R-:W-:Y:S01]  /*dcde0*/  IMAD.WIDE R240, R3, 0x4, R4 ;  /* 0x0000000403f07825 */ /* 0x000fe200078e0204 */
[----:B------:R-:W-:Y:S02]  /*dcdf0*/  ISETP.LT.AND P1, PT, R179, c[0x0][0x178], !P1 ;  /* 0x00005e00b3007a0c */ /* 0x000fe40004f21270 */
[----:B------:R-:W-:Y:S01]  /*dce00*/  ISETP.LT.AND P5, PT, R207, c[0x0][0x178], !P0 ;  /* 0x00005e00cf007a0c */ /* 0x000fe200047a1270 */
[----:B------:R-:W-:-:S04]  /*dce10*/  IMAD.WIDE R220, R3, 0x4, R214 ;  /* 0x0000000403dc7825 */ /* 0x000fc800078e02d6 */
[C---:B------:R-:W-:Y:S01]  /*dce20*/  IMAD.WIDE R222, R3.reuse, 0x4, R212 ;  /* 0x0000000403de7825 */ /* 0x040fe200078e02d4 */
[----:B------:R1:W-:Y:S01]  /*dce30*/  @P4 STG.E [R240.64], R247 ;  /* 0x000000f7f0004986 */ /* 0x0003e2000c101904 */
[----:B------:R-:W-:Y:S02]  /*dce40*/  ISETP.LT.AND P4, PT, R198, c[0x0][0x178], !P0 ;  /* 0x00005e00c6007a0c */ /* 0x000fe40004781270 */
[----:B------:R-:W-:Y:S02]  /*dce50*/  IADD3 R2, R3, c[0x0][0x198], RZ ;  /* 0x0000660003027a10 */ /* 0x000fe40007ffe0ff */
[----:B------:R-:W-:Y:S01]  /*dce60*/  ISETP.GE.AND P2, PT, R242, c[0x0][0x17c], PT ;  /* 0x00005f00f2007a0c */ /* 0x000fe20003f46270 */
[----:B------:R1:W-:Y:S01]  /*dce70*/  @P6 STG.E [R220.64], R246 ;  /* 0x000000f6dc006986 */ /* 0x0003e2000c101904 */
[----:B------:R1:W-:Y:S01]  /*dce80*/  @P3 STG.E [R222.64], R251 ;  /* 0x000000fbde003986 */ /* 0x0003e2000c101904 */
[----:B------:R-:W-:Y:S01]  /*dce90*/  ISETP.LT.AND P3, PT, R199, c[0x0][0x178], !P0 ;  /* 0x00005e00c7007a0c */ /* 0x000fe20004761270 */
[----:B------:R-:W-:Y:S01]  /*dcea0*/  ISETP.LT.AND P0, PT, R179, c[0x0][0x178], !P0 ;  /* 0x00005e00b3007a0c */ /* 0x000fe20004701270 */
[----:B------:R-:W-:Y:S01]  /*dceb0*/  ISETP.LT.AND P6, PT, R207, c[0x0][0x178], !P2 ;  /* 0x00005e00cf007a0c */ /* 0x000fe200057c1270 */
[----:B-1----:R-:W-:Y:S01]  /*dcec0*/  IMAD.WIDE R240, R2, 0x4, R4 ;  /* 0x0000000402f07825 */ /* 0x002fe200078e0204 */
[----:B------:R-:W3:Y:S03]  /*dced0*/  LDL.LU R246, [R1+0x47e0] ;  /* 0x0047e00001f67983 */ /* 0x000ee60000300800 */
[----:B------:R-:W-:-:S04]  /*dcee0*/  IMAD.WIDE R222, R3, 0x4, R6 ;  /* 0x0000000403de7825 */ /* 0x000fc800078e0206 */
[C---:B------:R-:W-:Y:S01]  /*dcef0*/  IMAD.WIDE R220, R2.reuse, 0x4, R214 ;  /* 0x0000000402dc7825 */ /* 0x040fe200078e02d6 */
[C---:B------:R-:W-:Y:S01]  /*dcf00*/  IADD3 R3, R2.reuse, c[0x0][0x198], RZ ;  /* 0x0000660002037a10 */ /* 0x040fe20007ffe0ff */
[----:B------:R-:W3:Y:S04]  /*dcf10*/  LDL.LU R242, [R1+0x47e4] ;  /* 0x0047e40001f27983 */ /* 0x000ee80000300800 */
        /* <DEDUP_REMOVED lines=339> */
[----:B----4-:R-:W-:Y:S02]  /*de450*/  ISETP.GE.AND P1, PT, R250, c[0x0][0x17c], PT ;  /* 0x00005f00fa007a0c */ /* 0x010fe40003f26270 */
[----:B------:R-:W3:Y:S01]  /*de460*/  LDL.LU R250, [R1+0xed0] ;  /* 0x000ed00001fa7983 */ /* 0x000ee20000300800 */
[----:B-1----:R-:W-:-:S04]  /*de470*/  IMAD.WIDE R220, R3, 0x4, R6 ;  /* 0x0000000403dc7825 */ /* 0x002fc800078e0206 */
[----:B--2---:R-:W-:-:S04]  /*de480*/  IMAD.WIDE R222, R2, 0x4, R4 ;  /* 0x0000000402de7825 */ /* 0x004fc800078e0204 */
[C---:B------:R-:W-:Y:S01]  /*de490*/  IMAD.WIDE R240, R2.reuse, 0x4, R214 ;  /* 0x0000000402f07825 */ /* 0x040fe200078e02d6 */
[----:B------:R1:W-:Y:S03]  /*de4a0*/  @P4 STG.E [R220.64], R245 ;  /* 0x000000f5dc004986 */ /* 0x0003e6000c101904 */
[----:B------:R2:W-:Y:S02]  /*de4b0*/  @P6 STG.E [R222.64], R244 ;  /* 0x000000f4de006986 */ /* 0x0005e4000c101904 */
[----:B------:R4:W-:Y:S02]  /*de4c0*/  @P2 STG.E [R240.64], R249 ;  /* 0x000000f9f0002986 */ /* 0x0009e4000c101904 */
[----:B-1----:R-:W-:-:S04]  /*de4d0*/  IMAD.WIDE R220, R2, 0x4, R212 ;  /* 0x0000000402dc7825 */ /* 0x002fc800078e02d4 */
[----:B--2---:R-:W-:Y:S01]  /*de4e0*/  IMAD.WIDE R222, R2, 0x4, R6 ;  /* 0x0000000402de7825 */ /* 0x004fe200078e0206 */
[----:B------:R-:W2:Y:S03]  /*de4f0*/  LDL.LU R245, [R1+0x1ae4] ;  /* 0x001ae40001f57983 */ /* 0x000ea60000300800 */
[----:B------:R-:W2:Y:S01]  /*de500*/  LDL.LU R244, [R1+0x1ac4] ;  /* 0x001ac40001f47983 */ /* 0x000ea20000300800 */
[----:B------:R-:W-:Y:S01]  /*de510*/  @P3 STG.E [R220.64], R248 ;  /* 0x000000f8dc003986 */ /* 0x000fe2000c101904 */
[----:B------:R1:W-:Y:S02]  /*de520*/  @P5 STG.E [R222.64], R239 ;  /* 0x000000efde005986 */ /* 0x0003e4000c101904 */
[----:B----4-:R-:W4:Y:S01]  /*de530*/  LDL.LU R249, [R1+0x1a94] ;  /* 0x001a940001f97983 */ /* 0x010f220000300800 */
[----:B-1----:R-:W4:Y:S01]  /*de540*/  LDL.LU R239, [R1+0xed4] ;  /* 0x000ed40001ef7983 */ /* 0x002f220000300800 */
[----:B------:R-:W4:Y:S01]  /*de550*/  LDL.LU R248, [R1+0x1b10] ;  /* 0x001b100001f87983 */ /* 0x000f220000300800 */
        /* <DEDUP_REMOVED lines=19> */
[----:B-1----:R-:W4:Y:S01]  /*de690*/  LDL.LU R247, [R1+0x4860] ;  /* 0x0048600001f77983 */ /* 0x002f220000300800 */
[----:B------:R-:W-:-:S04]  /*de6a0*/  IMAD.WIDE R220, R3, 0x4, R6 ;  /* 0x0000000403dc7825 */ /* 0x000fc800078e0206 */
[----:B------:R-:W-:-:S04]  /*de6b0*/  IMAD.WIDE R222, R2, 0x4, R4 ;  /* 0x0000000402de7825 */ /* 0x000fc800078e0204 */
[C---:B------:R-:W-:Y:S01]  /*de6c0*/  IMAD.WIDE R240, R2.reuse, 0x4, R214 ;  /* 0x0000000402f07825 */ /* 0x040fe200078e02d6 */
[----:B------:R-:W4:Y:S04]  /*de6d0*/  LDL.LU R246, [R1+0x4864] ;  /* 0x0048640001f67983 */ /* 0x000f280000300800 */
[----:B---3--:R1:W-:Y:S02]  /*de6e0*/  @P0 STG.E [R220.64], R250 ;  /* 0x000000fadc000986 */ /* 0x0083e4000c101904 */
[----:B-1----:R-:W-:-:S04]  /*de6f0*/  IMAD.WIDE R220, R2, 0x4, R212 ;  /* 0x0000000402dc7825 */ /* 0x002fc800078e02d4 */
[----:B------:R-:W-:Y:S01]  /*de700*/  IMAD.WIDE R2, R2, 0x4, R6 ;  /* 0x0000000402027825 */ /* 0x000fe200078e0206 */
[----:B------:R-:W3:Y:S04]  /*de710*/  LDL.LU R250, [R1+0x1aa0] ;  /* 0x001aa00001fa7983 */ /* 0x000ee80000300800 */
[----:B--2---:R1:W-:Y:S01]  /*de720*/  @P5 STG.E [R222.64], R245 ;  /* 0x000000f5de005986 */ /* 0x0043e2000c101904 */
[----:B------:R2:W-:Y:S03]  /*de730*/  @P2 STG.E [R240.64], R244 ;  /* 0x000000f4f0002986 */ /* 0x0005e6000c101904 */
[----:B----4-:R4:W-:Y:S01]  /*de740*/  @P4 STG.E [R220.64], R249 ;  /* 0x000000f9dc004986 */ /* 0x0109e2000c101904 */
[----:B-1----:R-:W-:-:S03]  /*de750*/  IMAD.WIDE R222, R242, 0x4, R4 ;  /* 0x00000004f2de7825 */ /* 0x002fc600078e0204 */
[----:B------:R-:W3:Y:S01]  /*de760*/  LDL.LU R245, [R1+0x1b14] ;  /* 0x001b140001f57983 */ /* 0x000ee20000300800 */
[----:B--2---:R-:W2:Y:S03]  /*de770*/  LDL.LU R244, [R1+0x1b04] ;  /* 0x001b040001f47983 */ /* 0x004ea60000300800 */
[----:B------:R1:W-:Y:S04]  /*de780*/  @P1 STG.E [R2.64], R239 ;  /* 0x000000ef02001986 */ /* 0x0003e8000c101904 */
[----:B----4-:R-:W2:Y:S01]  /*de790*/  LDL.LU R249, [R1+0x1ad4] ;  /* 0x001ad40001f97983 */ /* 0x010ea20000300800 */
[----:B------:R1:W-:Y:S03]  /*de7a0*/  @P6 STG.E [R222.64], R248 ;  /* 0x000000f8de006986 */ /* 0x0003e6000c101904 */
[----:B-1----:R-:W2:Y:S04]  /*de7b0*/  LDL.LU R239, [R1+0x1aa4] ;  /* 0x001aa40001ef7983 */ /* 0x002ea80000300800 */
[----:B------:R-:W2:Y:S01]  /*de7c0*/  LDL.LU R222, [R1+0x1b00] ;  /* 0x001b000001de7983 */ /* 0x000ea20000300800 */
[----:B------:R-:W3:Y:S02]  /*de7d0*/  LDL.LU R223, [R1+0x1ad0] ;  /* 0x001ad00001df7983 */ /* 0x000ee40000300800 */
[----:B------:R-:W2:Y:S01]  /*de7e0*/  LDL.LU R241, [R1+0x486c] ;  /* 0x00486c0001f17983 */ /* 0x000ea20000300800 */
[----:B------:R-:W2:Y:S01]  /*de7f0*/  LDL.LU R248, [R1+0x485c] ;  /* 0x00485c0001f87983 */ /* 0x000ea20000300800 */
[----:B------:R-:W-:-:S02]  /*de800*/  ISETP.LT.AND P5, PT, R198, c[0x0][0x178], !P3 ;  /* 0x00005e00c6007a0c */ /* 0x000fc40005fa1270 */
[----:B------:R-:W-:Y:S01]  /*de810*/  ISETP.LT.AND P2, PT, R199, c[0x0][0x178], !P3 ;  /* 0x00005e00c7007a0c */ /* 0x000fe20005f41270 */
[----:B------:R-:W-:Y:S02]  /*de820*/  ISETP.LT.AND P3, PT, R179, c[0x0][0x178], !P3 ;  /* 0x00005e00b3007a0c */ /* 0x000fe40005f61270 */
[----:B------:R-:W-:-:S04]  /*de830*/  IMAD.WIDE R220, R242, 0x4, R214 ;  /* 0x00000004f2dc7825 */ /* 0x000fc800078e02d6 */
[C---:B------:R-:W-:Y:S01]  /*de840*/  IMAD.WIDE R2, R242.reuse, 0x4, R212 ;  /* 0x00000004f2027825 */ /* 0x040fe200078e02d4 */
[----:B------:R-:W-:Y:S02]  /*de850*/  ISETP.GE.AND P0, PT, R247, c[0x0][0x17c], PT ;  /* 0x00005f00f7007a0c */ /* 0x000fe40003f06270 */
[----:B------:R-:W-:Y:S01]  /*de860*/  IADD3 R240, R242, c[0x0][0x198], RZ ;  /* 0x00006600f2f07a10 */ /* 0x000fe20007ffe0ff */
[----:B------:R-:W2:Y:S01]  /*de870*/  LDL.LU R247, [R1+0x1a78] ;  /* 0x001a780001f77983 */ /* 0x000ea20000300800 */
[----:B------:R-:W-:Y:S02]  /*de880*/  ISETP.LT.AND P6, PT, R207, c[0x0][0x178], !P0 ;  /* 0x00005e00cf007a0c */ /* 0x000fe400047c1270 */
[----:B------:R-:W-:Y:S02]  /*de890*/  ISETP.LT.AND P4, PT, R198, c[0x0][0x178], !P0 ;  /* 0x00005e00c6007a0c */ /* 0x000fe40004781270 */
[----:B------:R-:W-:Y:S02]  /*de8a0*/  ISETP.GE.AND P1, PT, R246, c[0x0][0x17c], PT ;  /* 0x00005f00f6007a0c */ /* 0x000fe40003f26270 */
[----:B------:R-:W2:Y:S01]  /*de8b0*/  LDL.LU R246, [R1+0x1a58] ;  /* 0x001a580001f67983 */ /* 0x000ea20000300800 */
[----:B------:R-:W2:Y:S03]  /*de8c0*/  LDL.LU R251, [R1+0x1a48] ;  /* 0x001a480001fb7983 */ /* 0x000ea60000300800 */
        /* <DEDUP_REMOVED lines=8> */
[----:B------:R2:W-:Y:S02]  /*de950*/  @P6 STG.E [R220.64], R245 ;  /* 0x000000f5dc006986 */ /* 0x0005e4000c101904 */
        /* <DEDUP_REMOVED lines=76> */
[----:B-1----:R-:W4:Y:S01]  /*dee20*/  LDL.LU R250, [R1+0xed8] ;  /* 0x000ed80001fa7983 */ /* 0x002f220000300800 */
[----:B--2---:R-:W2:Y:S02]  /*dee30*/  LDL.LU R245, [R1+0x1aec] ;  /* 0x001aec0001f57983 */ /* 0x004ea40000300800 */
[----:B---3--:R-:W3:Y:S02]  /*dee40*/  LDL.LU R244, [R1+0x1acc] ;  /* 0x001acc0001f47983 */ /* 0x008ee40000300800 */
[----:B------:R-:W-:Y:S01]  /*dee50*/  IMAD.WIDE R2, R240, 0x4, R212 ;  /* 0x00000004f0027825 */ /* 0x000fe200078e02d4 */
[----:B------:R-:W-:-:S03]  /*dee60*/  ISETP.LT.AND P5, PT, R179, c[0x0][0x178], !P1 ;  /* 0x00005e00b3007a0c */ /* 0x000fc60004fa1270 */
[----:B------:R-:W-:Y:S02]  /*dee70*/  ISETP.GE.AND P1, PT, R251, c[0x0][0x17c], PT ;  /* 0x00005f00fb007a0c */ /* 0x000fe40003f26270 */
[----:B------:R-:W3:Y:S04]  /*dee80*/  LDL.LU R251, [R1+0x1a9c] ;  /* 0x001a9c0001fb7983 */ /* 0x000ee80000300800 */
[----:B------:R1:W-:Y:S01]  /*dee90*/  @P4 STG.E [R2.64], R249 ;  /* 0x000000f902004986 */ /* 0x0003e2000c101904 */
[----:B------:R-:W-:Y:S02]  /*deea0*/  ISETP.GE.AND P4, PT, R248, c[0x0][0x17c], PT ;  /* 0x00005f00f8007a0c */ /* 0x000fe40003f86270 */
[----:B------:R-:W3:Y:S01]  /*deeb0*/  LDL.LU R248, [R1+0xedc] ;  /* 0x000edc0001f87983 */ /* 0x000ee20000300800 */
[----:B-1----:R-:W3:Y:S01]  /*deec0*/  LDL.LU R249, [R1+0x1b18] ;  /* 0x001b180001f97983 */ /* 0x002ee20000300800 */
[----:B------:R-:W-:Y:S01]  /*deed0*/  ISETP.LT.AND P3, PT, R207, c[0x0][0x178], !P0 ;  /* 0x00005e00cf007a0c */ /* 0x000fe20004761270 */
[C---:B------:R-:W-:Y:S01]  /*deee0*/  IMAD.WIDE R220, R240.reuse, 0x4, R6 ;  /* 0x00000004f0dc7825 */ /* 0x040fe200078e0206 */
[----:B------:R-:W-:-:S02]  /*deef0*/  IADD3 R240, R240, c[0x0][0x198], RZ ;  /* 0x00006600f0f07a10 */ /* 0x000fc40007ffe0ff */
[----:B------:R-:W-:Y:S02]  /*def00*/  ISETP.LT.AND P6, PT, R198, c[0x0][0x178], !P0 ;  /* 0x00005e00c6007a0c */ /* 0x000fe400047c1270 */
[----:B------:R-:W-:Y:S01]  /*def10*/  ISETP.LT.AND P2, PT, R199, c[0x0][0x178], !P0 ;  /* 0x00005e00c7007a0c */ /* 0x000fe20004741270 */
[C---:B------:R-:W-:Y:S01]  /*def20*/  IMAD.WIDE R2, R240.reuse, 0x4, R4 ;  /* 0x00000004f0027825 */ /* 0x040fe200078e0204 */
[----:B------:R1:W-:Y:S01]  /*def30*/  @P5 STG.E [R220.64], R239 ;  /* 0x000000efdc005986 */ /* 0x0003e2000c101904 */
[----:B------:R-:W-:Y:S02]  /*def40*/  ISETP.LT.AND P0, PT, R179, c[0x0][0x178], !P0 ;  /* 0x00005e00b3007a0c */ /* 0x000fe40004701270 */
[----:B------:R-:W-:Y:S01]  /*def50*/  ISETP.LT.AND P5, PT, R207, c[0x0][0x178], !P1 ;  /* 0x00005e00cf007a0c */ /* 0x000fe20004fa1270 */
[----:B------:R-:W-:Y:S01]  /*def60*/  IMAD.WIDE R222, R240, 0x4, R212 ;  /* 0x00000004f0de7825 */ /* 0x000fe200078e02d4 */
[----:B------:R1:W-:Y:S01]  /*def70*/  @P3 STG.E [R2.64], R242 ;  /* 0x000000f202003986 */ /* 0x0003e2000c101904 */
[----:B------:R-:W-:-:S02]  /*def80*/  ISETP.LT.AND P3, PT, R198, c[0x0][0x178], !P1 ;  /* 0x00005e00c6007a0c */ /* 0x000fc40004f61270 */
[C---:B------:R-:W-:Y:S01]  /*def90*/  IADD3 R241, R240.reuse, c[0x0][0x198], RZ ;  /* 0x00006600f0f17a10 */ /* 0x040fe20007ffe0ff */
[C---:B-1----:R-:W-:Y:S01]  /*defa0*/  IMAD.WIDE R220, R240.reuse, 0x4, R214 ;  /* 0x00000004f0dc7825 */ /* 0x042fe200078e02d6 */
[----:B------:R-:W3:Y:S04]  /*defb0*/  LDL.LU R239, [R1+0x1b08] ;  /* 0x001b080001ef7983 */ /* 0x000ee80000300800 */
[----:B------:R-:W-:Y:S01]  /*defc0*/  @P6 STG.E [R220.64], R247 ;  /* 0x000000f7dc006986 */ /* 0x000fe2000c101904 */
[----:B------:R1:W-:Y:S02]  /*defd0*/  @P2 STG.E [R222.64], R246 ;  /* 0x000000f6de002986 */ /* 0x0003e4000c101904 */
[----:B------:R-:W-:Y:S01]  /*defe0*/  IMAD.WIDE R2, R240, 0x4, R6 ;  /* 0x00000004f0027825 */ /* 0x000fe200078e0206 */
[----:B------:R-:W-:-:S02]  /*deff0*/  ISETP.LT.AND P2, PT, R199, c[0x0][0x178], !P1 ;  /* 0x00005e00c7007a0c */ /* 0x000fc40004f41270 */
[C---:B------:R-:W-:Y:S01]  /*df000*/  IADD3 R240, R241.reuse, c[0x0][0x198], RZ ;  /* 0x00006600f1f07a10 */ /* 0x040fe20007ffe0ff */
[----:B-1----:R-:W3:Y:S01]  /*df010*/  LDL.LU R246, [R1+0x487c] ;  /* 0x00487c0001f67983 */ /* 0x002ee20000300800 */
[----:B------:R-:W-:-:S04]  /*df020*/  IMAD.WIDE R220, R241, 0x4, R4 ;  /* 0x00000004f1dc7825 */ /* 0x000fc800078e0204 */
[----:B------:R-:W-:-:S04]  /*df030*/  IMAD.WIDE R222, R241, 0x4, R214 ;  /* 0x00000004f1de7825 */ /* 0x000fc800078e02d6 */
[----:B------:R-:W3:Y:S01]  /*df040*/  LDL.LU R242, [R1+0x4884] ;  /* 0x0048840001f27983 */ /* 0x000ee20000300800 */
[----:B------:R-:W-:Y:S02]  /*df050*/  ISETP.LT.AND P1, PT, R179, c[0x0][0x178], !P1 ;  /* 0x00005e00b3007a0c */ /* 0x000fe40004f21270 */
        /* <DEDUP_REMOVED lines=9> */
[----:B------:R-:W2:Y:S02]  /*df0f0*/  LDL.LU R241, [R1+0x1ad8] ;  /* 0x001ad80001f17983 */ /* 0x000ea40000300800 */
[----:B------:R-:W-:Y:S02]  /*df100*/  IMAD.WIDE R222, R240, 0x4, R4 ;  /* 0x00000004f0de7825 */ /* 0x000fe400078e0204 */
[----:B------:R1:W-:Y:S02]  /*df110*/  @P2 STG.E [R2.64], R251 ;  /* 0x000000fb02002986 */ /* 0x0003e4000c101904 */
[----:B------:R1:W-:Y:S02]  /*df120*/  @P1 STG.E [R220.64], R248 ;  /* 0x000000f8dc001986 */ /* 0x0003e4000c101904 */
[----:B------:R1:W-:Y:S04]  /*df130*/  @P6 STG.E [R222.64], R249 ;  /* 0x000000f9de006986 */ /* 0x0003e8000c101904 */
[----:B-1----:R-:W3:Y:S01]  /*df140*/  LDL.LU R251, [R1+0x1adc] ;  /* 0x001adc0001fb7983 */ /* 0x002ee20000300800 */
[----:B------:R-:W3:Y:S02]  /*df150*/  LDL.LU R248, [R1+0x1aac] ;  /* 0x001aac0001f87983 */ /* 0x000ee40000300800 */
[----:B------:R-:W3:Y:S01]  /*df160*/  LDL.LU R3, [R1+0x4888] ;  /* 0x0048880001037983 */ /* 0x000ee20000300800 */
[----:B------:R-:W3:Y:S01]  /*df170*/  LDL.LU R249, [R1+0x4894] ;  /* 0x0048940001f97983 */ /* 0x000ee20000300800 */
[----:B------:R-:W-:-:S02]  /*df180*/  ISETP.LT.AND P5, PT, R198, c[0x0][0x178], !P4 ;  /* 0x00005e00c6007a0c */ /* 0x000fc400067a1270 */
[----:B------:R-:W-:Y:S01]  /*df190*/  ISETP.LT.AND P3, PT, R199, c[0x0][0x178], !P4 ;  /* 0x00005e00c7007a0c */ /* 0x000fe20006761270 */
[----:B------:R-:W-:Y:S02]  /*df1a0*/  ISETP.LT.AND P4, PT, R179, c[0x0][0x178], !P4 ;  /* 0x00005e00b3007a0c */ /* 0x000fe40006781270 */
[----:B------:R-:W-:-:S04]  /*df1b0*/  IMAD.WIDE R220, R240, 0x4, R214 ;  /* 0x00000004f0dc7825 */ /* 0x000fc800078e02d6 */
[C---:B------:R-:W-:Y:S01]  /*df1c0*/  IMAD.WIDE R222, R240.reuse, 0x4, R212 ;  /* 0x00000004f0de7825 */ /* 0x040fe200078e02d4 */
[----:B------:R-:W-:-:S03]  /*df1d0*/  IADD3 R2, R240, c[0x0][0x198], RZ ;  /* 0x00006600f0027a10 */ /* 0x000fc60007ffe0ff */
[----:B------:R1:W-:Y:S01]  /*df1e0*/  @P5 STG.E [R220.64], R239 ;  /* 0x000000efdc005986 */ /* 0x0003e2000c101904 */
[----:B------:R-:W-:Y:S02]  /*df1f0*/  ISETP.GE.AND P0, PT, R246, c[0x0][0x17c], PT ;  /* 0x00005f00f6007a0c */ /* 0x000fe40003f06270 */
[----:B------:R-:W-:Y:S02]  /*df200*/  ISETP.GE.AND P1, PT, R242, c[0x0][0x17c], PT ;  /* 0x00005f00f2007a0c */ /* 0x000fe40003f26270 */
[----:B------:R-:W-:Y:S02]  /*df210*/  ISETP.LT.AND P6, PT, R207, c[0x0][0x178], !P0 ;  /* 0x00005e00cf007a0c */ /* 0x000fe400047c1270 */
[----:B------:R-:W-:Y:S01]  /*df220*/  ISETP.LT.AND P2, PT, R198, c[0x0][0x178], !P0 ;  /* 0x00005e00c6007a0c */ /* 0x000fe20004741270 */
[----:B------:R-:W3:Y:S01]  /*df230*/  LDL.LU R242, [R1+0x1b60] ;  /* 0x001b600001f27983 */ /* 0x000ee20000300800 */
[----:B------:R-:W3:Y:S02]  /*df240*/  LDL.LU R247, [R1+0x1b40] ;  /* 0x001b400001f77983 */ /* 0x000ee40000300800 */
[----:B------:R-:W3:Y:S02]  /*df250*/  LDL.LU R246, [R1+0x1b30] ;  /* 0x001b300001f67983 */ /* 0x000ee40000300800 */
[----:B-1----:R-:W-:Y:S01]  /*df260*/  IMAD.WIDE R220, R240, 0x4, R6 ;  /* 0x00000004f0dc7825 */ /* 0x002fe200078e0206 */
[----:B------:R-:W-:Y:S01]  /*df270*/  ISETP.LT.AND P5, PT, R179, c[0x0][0x178], !P0 ;  /* 0x00005e00b3007a0c */ /* 0x000fe200047a1270 */
[----:B------:R-:W3:Y:S04]  /*df280*/  LDL.LU R239, [R1+0x49b0] ;  /* 0x0049b00001ef7983 */ /* 0x000ee80000300800 */
[----:B--2---:R1:W-:Y:S01]  /*df290*/  @P3 STG.E [R222.64], R241 ;  /* 0x000000f1de003986 */ /* 0x0043e2000c101904 */
[----:B------:R-:W-:Y:S01]  /*df2a0*/  ISETP.LT.AND P3, PT, R199, c[0x0][0x178], !P0 ;  /* 0x00005e00c7007a0c */ /* 0x000fe20004761270 */
[----:B----4-:R2:W-:Y:S02]  /*df2b0*/  @P4 STG.E [R220.64], R250 ;  /* 0x000000fadc004986 */ /* 0x0105e4000c101904 */
[----:B-1----:R-:W-:-:S04]  /*df2c0*/  IMAD.WIDE R222, R2, 0x4, R4 ;  /* 0x0000000402de7825 */ /* 0x002fc800078e0204 */
[C---:B------:R-:W-:Y:S01]  /*df2d0*/  IMAD.WIDE R240, R2.reuse, 0x4, R214 ;  /* 0x0000000402f07825 */ /* 0x040fe200078e02d6 */
[----:B--2---:R-:W2:Y:S04]  /*df2e0*/  LDL.LU R250, [R1+0x16a0] ;  /* 0x0016a00001fa7983 */ /* 0x004ea80000300800 */
[----:B------:R1:W-:Y:S01]  /*df2f0*/  @P6 STG.E [R222.64], R245 ;  /* 0x000000f5de006986 */ /* 0x0003e2000c101904 */
[----:B---3--:R3:W-:Y:S02]  /*df300*/  @P2 STG.E [R240.64], R244 ;  /* 0x000000f4f0002986 */ /* 0x0087e4000c101904 */
[C---:B------:R-:W-:Y:S01]  /*df310*/  IMAD.WIDE R220, R2.reuse, 0x4, R212 ;  /* 0x0000000402dc7825 */ /* 0x040fe200078e02d4 */
[----:B-1----:R-:W4:Y:S04]  /*df320*/  LDL.LU R245, [R1+0x1b64] ;  /* 0x001b640001f57983 */ /* 0x002f280000300800 */
[----:B---3--:R-:W3:Y:S01]  /*df330*/  LDL.LU R244, [R1+0x1b44] ;  /* 0x001b440001f47983 */ /* 0x008ee20000300800 */
[----:B------:R-:W-:-:S03]  /*df340*/  IMAD.WIDE R222, R2, 0x4, R6 ;  /* 0x0000000402de7825 */ /* 0x000fc600078e0206 */
[----:B------:R1:W-:Y:S01]  /*df350*/  @P3 STG.E [R220.64], R251 ;  /* 0x000000fbdc003986 */ /* 0x0003e2000c101904 */
[----:B------:R-:W-:-:S03]  /*df360*/  ISETP.GE.AND P3, PT, R249, c[0x0][0x17c], PT ;  /* 0x00005f00f9007a0c */ /* 0x000fc60003f66270 */
[----:B------:R1:W-:Y:S04]  /*df370*/  @P5 STG.E [R222.64], R248 ;  /* 0x000000f8de005986 */ /* 0x0003e8000c101904 */
[----:B-1----:R-:W3:Y:S04]  /*df380*/  LDL.LU R251, [R1+0x1b34] ;  /* 0x001b340001fb7983 */ /* 0x002ee80000300800 */
[----:B------:R-:W3:Y:S01]  /*df390*/  LDL.LU R248, [R1+0x16a4] ;  /* 0x0016a40001f87983 */ /* 0x000ee20000300800 */
        /* <DEDUP_REMOVED lines=25> */
[----:B--2---:R1:W-:Y:S04]  /*df530*/  @P1 STG.E [R222.64], R250 ;  /* 0x000000fade001986 */ /* 0x0043e8000c101904 */
[----:B-1----:R-:W2:Y:S04]  /*df540*/  LDL.LU R250, [R1+0x1b20] ;  /* 0x001b200001fa7983 */ /* 0x002ea80000300800 */
[----:B----4-:R1:W-:Y:S04]  /*df550*/  @P5 STG.E [R240.64], R245 ;  /* 0x000000f5f0005986 */ /* 0x0103e8000c101904 */
[----:B---3--:R3:W-:Y:S01]  /*df560*/  @P2 STG.E [R220.64], R244 ;  /* 0x000000f4dc002986 */ /* 0x0087e2000c101904 */
[----:B------:R-:W-:-:S03]  /*df570*/  IMAD.WIDE R222, R2, 0x4, R6 ;  /* 0x0000000402de7825 */ /* 0x000fc600078e0206 */
[----:B-1----:R-:W4:Y:S01]  /*df580*/  LDL.LU R245, [R1+0x1bb4] ;  /* 0x001bb40001f57983 */ /* 0x002f220000300800 */
[----:B---3--:R-:W-:-:S04]  /*df590*/  IMAD.WIDE R220, R2, 0x4, R212 ;  /* 0x0000000402dc7825 */ /* 0x008fc800078e02d4 */
[C---:B------:R-:W-:Y:S01]  /*df5a0*/  IMAD.WIDE R240, R3.reuse, 0x4, R4 ;  /* 0x0000000403f07825 */ /* 0x040fe200078e0204 */
[----:B------:R-:W3:Y:S04]  /*df5b0*/  LDL.LU R244, [R1+0x1b74] ;  /* 0x001b740001f47983 */ /* 0x000ee80000300800 */
[----:B------:R1:W-:Y:S01]  /*df5c0*/  @P4 STG.E [R220.64], R251 ;  /* 0x000000fbdc004986 */ /* 0x0003e2000c101904 */
[----:B------:R1:W-:Y:S02]  /*df5d0*/  @P0 STG.E [R222.64], R248 ;  /* 0x000000f8de000986 */ /* 0x0003e4000c101904 */
[----:B------:R1:W-:Y:S02]  /*df5e0*/  @P6 STG.E [R240.64], R249 ;  /* 0x000000f9f0006986 */ /* 0x0003e4000c101904 */
[----:B-1----:R-:W2:Y:S01]  /*df5f0*/  LDL.LU R251, [R1+0x1b54] ;  /* 0x001b540001fb7983 */ /* 0x002ea20000300800 */
[----:B------:R-:W2:Y:S02]  /*df600*/  LDL.LU R248, [R1+0x1b24] ;  /* 0x001b240001f87983 */ /* 0x000ea40000300800 */
[----:B------:R-:W2:Y:S02]  /*df610*/  LDL.LU R240, [R1+0x1b70] ;  /* 0x001b700001f07983 */ /* 0x000ea40000300800 */
[----:B------:R-:W3:Y:S01]  /*df620*/  LDL.LU R241, [R1+0x1b50] ;  /* 0x001b500001f17983 */ /* 0x000ee20000300800 */
[----:B------:R-:W3:Y:S01]  /*df630*/  LDL.LU R249, [R1+0x48ac] ;  /* 0x0048ac0001f97983 */ /* 0x000ee20000300800 */
[----:B------:R-:W-:Y:S01]  /*df640*/  ISETP.LT.AND P5, PT, R198, c[0x0][0x178], !P3 ;  /* 0x00005e00c6007a0c */ /* 0x000fe20005fa1270 */
[----:B------:R-:W-:Y:S01]  /*df650*/  IMAD.WIDE R220, R3, 0x4, R214 ;  /* 0x0000000403dc7825 */ /* 0x000fe200078e02d6 */
[----:B------:R-:W-:-:S03]  /*df660*/  ISETP.LT.AND P2, PT, R199, c[0x0][0x178], !P3 ;  /* 0x00005e00c7007a0c */ /* 0x000fc60005f41270 */
[C---:B------:R-:W-:Y:S01]  /*df670*/  IMAD.WIDE R222, R3.reuse, 0x4, R212 ;  /* 0x0000000403de7825 */ /* 0x040fe200078e02d4 */
[----:B------:R-:W-:Y:S02]  /*df680*/  IADD3 R2, R3, c[0x0][0x198], RZ ;  /* 0x0000660003027a10 */ /* 0x000fe40007ffe0ff */
[----:B------:R-:W-:Y:S02]  /*df690*/  ISETP.LT.AND P3, PT, R179, c[0x0][0x178], !P3 ;  /* 0x00005e00b3007a0c */ /* 0x000fe40005f61270 */
[----:B------:R-:W-:Y:S02]  /*df6a0*/  ISETP.GE.AND P0, PT, R242, c[0x0][0x17c], PT ;  /* 0x00005f00f2007a0c */ /* 0x000fe40003f06270 */
[----:B------:R-:W-:Y:S01]  /*df6b0*/  ISETP.GE.AND P1, PT, R246, c[0x0][0x17c], PT ;  /* 0x00005f00f6007a0c */ /* 0x000fe20003f26270 */
[----:B------:R-:W4:Y:S01]  /*df6c0*/  LDL.LU R242, [R1+0x1c10] ;  /* 0x001c100001f27983 */ /* 0x000f220000300800 */
[----:B------:R-:W4:Y:S02]  /*df6d0*/  LDL.LU R247, [R1+0x1bd0] ;  /* 0x001bd00001f77983 */ /* 0x000f240000300800 */
[----:B------:R-:W4:Y:S01]  /*df6e0*/  LDL.LU R246, [R1+0x1b90] ;  /* 0x001b900001f67983 */ /* 0x000f220000300800 */
[----:B------:R-:W-:-:S02]  /*df6f0*/  ISETP.LT.AND P6, PT, R207, c[0x0][0x178], !P1 ;  /* 0x00005e00cf007a0c */ /* 0x000fc40004fc1270 */
[----:B------:R-:W-:Y:S01]  /*df700*/  ISETP.LT.AND P4, PT, R198, c[0x0][0x178], !P1 ;  /* 0x00005e00c6007a0c */ /* 0x000fe20004f81270 */
[----:B--2---:R1:W-:Y:S02]  /*df710*/  @P5 STG.E [R220.64], R240 ;  /* 0x000000f0dc005986 */ /* 0x0043e4000c101904 */
[----:B-1----:R-:W-:Y:S02]  /*df720*/  IMAD.WIDE R220, R3, 0x4, R6 ;  /* 0x0000000403dc7825 */ /* 0x002fe400078e0206 */
[----:B------:R-:W2:Y:S04]  /*df730*/  LDL.LU R3, [R1+0x48a8] ;  /* 0x0048a80001037983 */ /* 0x000ea80000300800 */
[----:B---3--:R1:W-:Y:S01]  /*df740*/  @P2 STG.E [R222.64], R241 ;  /* 0x000000f1de002986 */ /* 0x0083e2000c101904 */
[----:B------:R-:W-:-:S02]  /*df750*/  ISETP.LT.AND P2, PT, R199, c[0x0][0x178], !P1 ;  /* 0x00005e00c7007a0c */ /* 0x000fc40004f41270 */
[----:B------:R-:W-:Y:S01]  /*df760*/  ISETP.LT.AND P5, PT, R179, c[0x0][0x178], !P1 ;  /* 0x00005e00b3007a0c */ /* 0x000fe20004fa1270 */
[----:B------:R3:W-:Y:S02]  /*df770*/  @P3 STG.E [R220.64], R250 ;  /* 0x000000fadc003986 */ /* 0x0007e4000c101904 */
[----:B-1----:R-:W-:-:S04]  /*df780*/  IMAD.WIDE R222, R2, 0x4, R4 ;  /* 0x0000000402de7825 */ /* 0x002fc800078e0204 */
[----:B------:R-:W-:-:S04]  /*df790*/  IMAD.WIDE R240, R2, 0x4, R214 ;  /* 0x0000000402f07825 */ /* 0x000fc800078e02d6 */
[C---:B---3--:R-:W-:Y:S01]  /*df7a0*/  IMAD.WIDE R220, R2.reuse, 0x4, R212 ;  /* 0x0000000402dc7825 */ /* 0x048fe200078e02d4 */
[----:B------:R-:W3:Y:S04]  /*df7b0*/  LDL.LU R250, [R1+0x1030] ;  /* 0x0010300001fa7983 */ /* 0x000ee80000300800 */
[----:B----4-:R1:W-:Y:S01]  /*df7c0*/  @P6 STG.E [R222.64], R245 ;  /* 0x000000f5de006986 */ /* 0x0103e2000c101904 */
[----:B------:R4:W-:Y:S02]  /*df7d0*/  @P4 STG.E [R240.64], R244 ;  /* 0x000000f4f0004986 */ /* 0x0009e4000c101904 */
[----:B------:R4:W-:Y:S01]  /*df7e0*/  @P2 STG.E [R220.64], R251 ;  /* 0x000000fbdc002986 */ /* 0x0009e2000c101904 */
[----:B------:R-:W-:Y:S01]  /*df7f0*/  ISETP.GE.AND P2, PT, R249, c[0x0][0x17c], PT ;  /* 0x00005f00f9007a0c */ /* 0x000fe20003f46270 */
[----:B-1----:R-:W-:Y:S01]  /*df800*/  IMAD.WIDE R222, R2, 0x4, R6 ;  /* 0x0000000402de7825 */ /* 0x002fe200078e0206 */
[----:B------:R-:W3:Y:S03]  /*df810*/  LDL.LU R245, [R1+0x1c14] ;  /* 0x001c140001f57983 */ /* 0x000ee60000300800 */
[----:B----4-:R-:W4:Y:S02]  /*df820*/  LDL.LU R244, [R1+0x1bd4] ;  /* 0x001bd40001f47983 */ /* 0x010f240000300800 */
[----:B------:R-:W4:Y:S01]  /*df830*/  LDL.LU R251, [R1+0x1b94] ;  /* 0x001b940001fb7983 */ /* 0x000f220000300800 */
[----:B------:R1:W-:Y:S04]  /*df840*/  @P5 STG.E [R222.64], R248 ;  /* 0x000000f8de005986 */ /* 0x0003e8000c101904 */
[----:B-1----:R-:W4:Y:S01]  /*df850*/  LDL.LU R248, [R1+0x1034] ;  /* 0x0010340001f87983 */ /* 0x002f220000300800 */
[----:B------:R-:W4:Y:S01]  /*df860*/  LDL.LU R249, [R1+0x1c30] ;  /* 0x001c300001f97983 */ /* 0x000f220000300800 */
[----:B------:R-:W-:-:S02]  /*df870*/  ISETP.LT.AND P4, PT, R207, c[0x0][0x178], !P0 ;  /* 0x00005e00cf007a0c */ /* 0x000fc40004781270 */
[----:B------:R-:W-:Y:S02]  /*df880*/  ISETP.LT.AND P6, PT, R198, c[0x0][0x178], !P0 ;  /* 0x00005e00c6007a0c */ /* 0x000fe400047c1270 */
[----:B------:R-:W-:Y:S01]  /*df890*/  ISETP.LT.AND P3, PT, R199, c[0x0][0x178], !P0 ;  /* 0x00005e00c7007a0c */ /* 0x000fe20004761270 */
[----:B------:R-:W-:Y:S01]  /*df8a0*/  ISETP.LT.AND P0, PT, R179, c[0x0][0x178], !P0 ;  /* 0x00005e00b3007a0c */ /* 0x000fe20004701270 */
[----:B--2---:R-:W-:Y:S01]  /*df8b0*/  ISETP.GE.AND P1, PT, R3, c[0x0][0x17c], PT ;  /* 0x00005f0003007a0c */ /* 0x004fe20003f26270 */
[----:B------:R-:W-:-:S05]  /*df8c0*/  IADD3 R3, R2, c[0x0][0x198], RZ ;  /* 0x0000660002037a10 */ /* 0x000fca0007ffe0ff */
[----:B------:R-:W-:-:S04]  /*df8d0*/  IMAD.WIDE R240, R3, 0x4, R4 ;  /* 0x0000000403f07825 */ /* 0x000fc800078e0204 */
[----:B------:R-:W-:-:S04]  /*df8e0*/  IMAD.WIDE R220, R3, 0x4, R214 ;  /* 0x0000000403dc7825 */ /* 0x000fc800078e02d6 */
[----:B------:R-:W-:Y:S01]  /*df8f0*/  IMAD.WIDE R222, R3, 0x4, R212 ;  /* 0x0000000403de7825 */ /* 0x000fe200078e02d4 */
[----:B------:R-:W-:Y:S01]  /*df900*/  ISETP.LT.AND P5, PT, R207, c[0x0][0x178], !P1 ;  /* 0x00005e00cf007a0c */ /* 0x000fe20004fa1270 */
[----:B------:R-:W-:Y:S02]  /*df910*/  @P4 STG.E [R240.64], R242 ;  /* 0x000000f2f0004986 */ /* 0x000fe4000c101904 */
[----:B------:R1:W-:Y:S01]  /*df920*/  @P6 STG.E [R220.64], R247 ;  /* 0x000000f7dc006986 */ /* 0x0003e2000c101904 */
[----:B------:R-:W-:Y:S02]  /*df930*/  ISETP.LT.AND P4, PT, R198, c[0x0][0x178], !P1 ;  /* 0x00005e00c6007a0c */ /* 0x000fe40004f81270 */
[----:B------:R-:W-:Y:S01]  /*df940*/  IADD3 R2, R3, c[0x0][0x198], RZ ;  /* 0x0000660003027a10 */ /* 0x000fe20007ffe0ff */
[----:B------:R2:W-:Y:S01]  /*df950*/  @P3 STG.E [R222.64], R246 ;  /* 0x000000f6de003986 */ /* 0x0005e2000c101904 */
[----:B------:R-:W-:Y:S01]  /*df960*/  ISETP.LT.AND P3, PT, R199, c[0x0][0x178], !P1 ;  /* 0x00005e00c7007a0c */ /* 0x000fe20004f61270 */
[----:B------:R-:W-:Y:S01]  /*df970*/  ISETP.LT.AND P1, PT, R179, c[0x0][0x178], !P1 ;  /* 0x00005e00b3007a0c */ /* 0x000fe20004f21270 */
[----:B------:R-:W-:Y:S01]  /*df980*/  ISETP.LT.AND P6, PT, R207, c[0x0][0x178], !P2 ;  /* 0x00005e00cf007a0c */ /* 0x000fe200057c1270 */
[----:B-1----:R-:W-:-:S04]  /*df990*/  IMAD.WIDE R220, R3, 0x4, R6 ;  /* 0x0000000403dc7825 */ /* 0x002fc800078e0206 */
[C---:B--2---:R-:W-:Y:S01]  /*df9a0*/  IMAD.WIDE R222, R2.reuse, 0x4, R4 ;  /* 0x0000000402de7825 */ /* 0x044fe200078e0204 */
[----:B------:R-:W-:-:S03]  /*df9b0*/  IADD3 R242, R2, c[0x0][0x198], RZ ;  /* 0x0000660002f27a10 */ /* 0x000fc60007ffe0ff */
[C---:B------:R-:W-:Y:S01]  /*df9c0*/  IMAD.WIDE R240, R2.reuse, 0x4, R214 ;  /* 0x0000000402f07825 */ /* 0x040fe200078e02d6 */
[----:B------:R-:W2:Y:S04]  /*df9d0*/  LDL.LU R247, [R1+0x48bc] ;  /* 0x0048bc0001f77983 */ /* 0x000ea80000300800 */
[----:B---3--:R1:W-:Y:S01]  /*df9e0*/  @P0 STG.E [R220.64], R250 ;  /* 0x000000fadc000986 */ /* 0x0083e2000c101904 */
[----:B------:R3:W-:Y:S02]  /*df9f0*/  @P5 STG.E [R222.64], R245 ;  /* 0x000000f5de005986 */ /* 0x0007e4000c101904 */
[----:B------:R-:W2:Y:S02]  /*dfa00*/  LDL.LU R246, [R1+0x48c0] ;  /* 0x0048c00001f67983 */ /* 0x000ea40000300800 */
[----:B----4-:R4:W-:Y:S02]  /*dfa10*/  @P4 STG.E [R240.64], R244 ;  /* 0x000000f4f0004986 */ /* 0x0109e4000c101904 */
[----:B-1----:R-:W-:-:S04]  /*dfa20*/  IMAD.WIDE R220, R2, 0x4, R212 ;  /* 0x0000000402dc7825 */ /* 0x002fc800078e02d4 */
[----:B------:R-:W-:-:S04]  /*dfa30*/  IMAD.WIDE R2, R2, 0x4, R6 ;  /* 0x0000000402027825 */ /* 0x000fc800078e0206 */
[----:B---3--:R-:W-:Y:S01]  /*dfa40*/  IMAD.WIDE R222, R242, 0x4, R4 ;  /* 0x00000004f2de7825 */ /* 0x008fe200078e0204 */
[----:B------:R-:W3:Y:S03]  /*dfa50*/  LDL.LU R250, [R1+0x1ba0] ;  /* 0x001ba00001fa7983 */ /* 0x000ee60000300800 */
[----:B------:R-:W3:Y:S01]  /*dfa60*/  LDL.LU R245, [R1+0x1c34] ;  /* 0x001c340001f57983 */ /* 0x000ee20000300800 */
[----:B----4-:R-:W4:Y:S04]  /*dfa70*/  LDL.LU R244, [R1+0x1c24] ;  /* 0x001c240001f47983 */ /* 0x010f280000300800 */
[----:B------:R1:W-:Y:S01]  /*dfa80*/  @P3 STG.E [R220.64], R251 ;  /* 0x000000fbdc003986 */ /* 0x0003e2000c101904 */
[----:B------:R1:W-:Y:S02]  /*dfa90*/  @P1 STG.E [R2.64], R248 ;  /* 0x000000f802001986 */ /* 0x0003e4000c101904 */
[----:B------:R1:W-:Y:S02]  /*dfaa0*/  @P6 STG.E [R222.64], R249 ;  /* 0x000000f9de006986 */ /* 0x0003e4000c101904 */
[----:B-1----:R-:W3:Y:S01]  /*dfab0*/  LDL.LU R251, [R1+0x1be4] ;  /* 0x001be40001fb7983 */ /* 0x002ee20000300800 */
[----:B------:R-:W3:Y:S02]  /*dfac0*/  LDL.LU R248, [R1+0x1ba4] ;  /* 0x001ba40001f87983 */ /* 0x000ee40000300800 */
[----:B------:R-:W3:Y:S02]  /*dfad0*/  LDL.LU R222, [R1+0x1c20] ;  /* 0x001c200001de7983 */ /* 0x000ee40000300800 */
[----:B------:R-:W4:Y:S01]  /*dfae0*/  LDL.LU R223, [R1+0x1be0] ;  /* 0x001be00001df7983 */ /* 0x000f220000300800 */
[----:B------:R-:W4:Y:S01]  /*dfaf0*/  LDL.LU R241, [R1+0x48b4] ;  /* 0x0048b40001f17983 */ /* 0x000f220000300800 */
[----:B------:R-:W4:Y:S01]  /*dfb00*/  LDL.LU R249, [R1+0x48b8] ;  /* 0x0048b80001f97983 */ /* 0x000f220000300800 */
[----:B------:R-:W-:-:S02]  /*dfb10*/  ISETP.LT.AND P5, PT, R198, c[0x0][0x178], !P2 ;  /* 0x00005e00c6007a0c */ /* 0x000fc400057a1270 */
[----:B------:R-:W-:Y:S01]  /*dfb20*/  ISETP.LT.AND P4, PT, R199, c[0x0][0x178], !P2 ;  /* 0x00005e00c7007a0c */ /* 0x000fe20005781270 */
[----:B------:R-:W-:-:S04]  /*dfb30*/  IMAD.WIDE R220, R242, 0x4, R214 ;  /* 0x00000004f2dc7825 */ /* 0x000fc800078e02d6 */
[C---:B------:R-:W-:Y:S01]  /*dfb40*/  IMAD.WIDE R2, R242.reuse, 0x4, R212 ;  /* 0x00000004f2027825 */ /* 0x040fe200078e02d4 */
[----:B------:R-:W-:Y:S02]  /*dfb50*/  ISETP.LT.AND P2, PT, R179, c[0x0][0x178], !P2 ;  /* 0x00005e00b3007a0c */ /* 0x000fe40005741270 */
[----:B------:R-:W-:Y:S02]  /*dfb60*/  IADD3 R240, R242, c[0x0][0x198], RZ ;  /* 0x00006600f2f07a10 */ /* 0x000fe40007ffe0ff */
[----:B--2---:R-:W-:Y:S02]  /*dfb70*/  ISETP.GE.AND P0, PT, R247, c[0x0][0x17c], PT ;  /* 0x00005f00f7007a0c */ /* 0x004fe40003f06270 */
[----:B------:R-:W2:Y:S01]  /*dfb80*/  LDL.LU R247, [R1+0x1b48] ;  /* 0x001b480001f77983 */ /* 0x000ea20000300800 */
[----:B------:R-:W-:Y:S02]  /*dfb90*/  ISETP.GE.AND P1, PT, R246, c[0x0][0x17c], PT ;  /* 0x00005f00f6007a0c */ /* 0x000fe40003f26270 */
[----:B------:R-:W-:Y:S01]  /*dfba0*/  ISETP.LT.AND P6, PT, R207, c[0x0][0x178], !P0 ;  /* 0x00005e00cf007a0c */ /* 0x000fe200047c1270 */
[----:B------:R-:W2:Y:S01]  /*dfbb0*/  LDL.LU R246, [R1+0x1b38] ;  /* 0x001b380001f67983 */ /* 0x000ea20000300800 */
[----:B------:R-:W-:Y:S01]  /*dfbc0*/  ISETP.LT.AND P3, PT, R198, c[0x0][0x178], !P0 ;  /* 0x00005e00c6007a0c */ /* 0x000fe20004761270 */
[----:B---3--:R-:W-:Y:S01]  /*dfbd0*/  @P5 STG.E [R220.64], R222 ;  /* 0x000000dedc005986 */ /* 0x008fe2000c101904 */
[----:B----4-:R1:W-:Y:S01]  /*dfbe0*/  @P4 STG.E [R2.64], R223 ;  /* 0x000000df02004986 */ /* 0x0103e2000c101904 */
[----:B------:R-:W-:-:S02]  /*dfbf0*/  ISETP.LT.AND P4, PT, R199, c[0x0][0x178], !P0 ;  /* 0x00005e00c7007a0c */ /* 0x000fc40004781270 */
[----:B------:R-:W-:Y:S01]  /*dfc00*/  ISETP.LT.AND P5, PT, R179, c[0x0][0x178], !P0 ;  /* 0x00005e00b3007a0c */ /* 0x000fe200047a1270 */
[----:B-1----:R-:W-:Y:S02]  /*dfc10*/  IMAD.WIDE R2, R242, 0x4, R6 ;  /* 0x00000004f2027825 */ /* 0x002fe400078e0206 */
[----:B------:R-:W3:Y:S02]  /*dfc20*/  LDL.LU R242, [R1+0x1b68] ;  /* 0x001b680001f27983 */ /* 0x000ee40000300800 */
[----:B------:R-:W-:-:S04]  /*dfc30*/  IMAD.WIDE R220, R240, 0x4, R4 ;  /* 0x00000004f0dc7825 */ /* 0x000fc800078e0204 */
[C---:B------:R-:W-:Y:S01]  /*dfc40*/  IMAD.WIDE R222, R240.reuse, 0x4, R214 ;  /* 0x00000004f0de7825 */ /* 0x040fe200078e02d6 */
[----:B------:R1:W-:Y:S03]  /*dfc50*/  @P2 STG.E [R2.64], R250 ;  /* 0x000000fa02002986 */ /* 0x0003e6000c101904 */
[----:B------:R4:W-:Y:S01]  /*dfc60*/  @P6 STG.E [R220.64], R245 ;  /* 0x000000f5dc006986 */ /* 0x0009e2000c101904 */
[----:B------:R4:W-:Y:S04]  /*dfc70*/  @P3 STG.E [R222.64], R244 ;  /* 0x000000f4de003986 */ /* 0x0009e8000c101904 */
[----:B-1----:R-:W2:Y:S01]  /*dfc80*/  LDL.LU R250, [R1+0x16a8] ;  /* 0x0016a80001fa7983 */ /* 0x002ea20000300800 */
[----:B----4-:R-:W-:-:S03]  /*dfc90*/  IMAD.WIDE R220, R240, 0x4, R212 ;  /* 0x00000004f0dc7825 */ /* 0x010fc600078e02d4 */
[----:B------:R-:W4:Y:S01]  /*dfca0*/  LDL.LU R245, [R1+0x1b6c] ;  /* 0x001b6c0001f57983 */ /* 0x000f220000300800 */
[----:B------:R-:W-:-:S03]  /*dfcb0*/  IMAD.WIDE R2, R240, 0x4, R6 ;  /* 0x00000004f0027825 */ /* 0x000fc600078e0206 */
[----:B------:R-:W4:Y:S04]  /*dfcc0*/  LDL.LU R244, [R1+0x1b4c] ;  /* 0x001b4c0001f47983 */ /* 0x000f280000300800 */
[----:B------:R-:W-:Y:S01]  /*dfcd0*/  @P4 STG.E [R220.64], R251 ;  /* 0x000000fbdc004986 */ /* 0x000fe2000c101904 */
[----:B------:R-:W-:Y:S01]  /*dfce0*/  ISETP.GE.AND P4, PT, R249, c[0x0][0x17c], PT ;  /* 0x00005f00f9007a0c */ /* 0x000fe20003f86270 */
[----:B------:R1:W-:Y:S02]  /*dfcf0*/  @P5 STG.E [R2.64], R248 ;  /* 0x000000f802005986 */ /* 0x0003e4000c101904 */
[----:B------:R-:W4:Y:S01]  /*dfd00*/  LDL.LU R249, [R1+0x1b3c] ;  /* 0x001b3c0001f97983 */ /* 0x000f220000300800 */
[----:B-1----:R-:W4:Y:S01]  /*dfd10*/  LDL.LU R248, [R1+0x16ac] ;  /* 0x0016ac0001f87983 */ /* 0x002f220000300800 */
[----:B------:R-:W4:Y:S01]  /*dfd20*/  LDL.LU R251, [R1+0x1bb8] ;  /* 0x001bb80001fb7983 */ /* 0x000f220000300800 */
        /* <DEDUP_REMOVED lines=9> */
[----:B------:R-:W-:Y:S02]  /*dfdc0*/  ISETP.LT.AND P5, PT, R207, c[0x0][0x178], !P0 ;  /* 0x00005e00cf007a0c */ /* 0x000fe400047a1270 */
[----:B------:R-:W-:Y:S01]  /*dfdd0*/  IADD3 R240, R241, c[0x0][0x198], RZ ;  /* 0x00006600f1f07a10 */ /* 0x000fe20007ffe0ff */
[----:B---3--:R1:W-:Y:S01]  /*dfde0*/  @P3 STG.E [R222.64], R242 ;  /* 0x000000f2de003986 */ /* 0x0083e2000c101904 */
[----:B------:R-:W-:Y:S01]  /*dfdf0*/  ISETP.LT.AND P3, PT, R198, c[0x0][0x178], !P0 ;  /* 0x00005e00c6007a0c */ /* 0x000fe20004761270 */
[----:B--2---:R2:W-:Y:S02]  /*dfe00*/  @P6 STG.E [R2.64], R247 ;  /* 0x000000f702006986 */ /* 0x0045e4000c101904 */
[----:B------:R3:W-:Y:S01]  /*dfe10*/  @P2 STG.E [R220.64], R246 ;  /* 0x000000f6dc002986 */ /* 0x0007e2000c101904 */
[----:B------:R-:W-:Y:S01]  /*dfe20*/  ISETP.LT.AND P2, PT, R199, c[0x0][0x178], !P0 ;  /* 0x00005e00c7007a0c */ /* 0x000fe20004741270 */
[----:B------:R-:W-:Y:S01]  /*dfe30*/  ISETP.LT.AND P0, PT, R179, c[0x0][0x178], !P0 ;  /* 0x00005e00b3007a0c */ /* 0x000fe20004701270 */
[----:B------:R-:W-:Y:S01]  /*dfe40*/  ISETP.LT.AND P6, PT, R207, c[0x0][0x178], !P4 ;  /* 0x00005e00cf007a0c */ /* 0x000fe200067c1270 */
[----:B-1----:R-:W-:-:S04]  /*dfe50*/  IMAD.WIDE R222, R240, 0x4, R214 ;  /* 0x00000004f0de7825 */ /* 0x002fc800078e02d6 */
[----:B--2---:R-:W-:-:S04]  /*dfe60*/  IMAD.WIDE R2, R241, 0x4, R6 ;  /* 0x00000004f1027825 */ /* 0x004fc800078e0206 */
[C---:B---3--:R-:W-:Y:S01]  /*dfe70*/  IMAD.WIDE R220, R240.reuse, 0x4, R4 ;  /* 0x00000004f0dc7825 */ /* 0x048fe200078e0204 */
[C---:B------:R-:W-:Y:S01]  /*dfe80*/  IADD3 R241, R240.reuse, c[0x0][0x198], RZ ;  /* 0x00006600f0f17a10 */ /* 0x040fe20007ffe0ff */
[----:B------:R-:W2:Y:S04]  /*dfe90*/  LDL.LU R246, [R1+0x48cc] ;  /* 0x0048cc0001f67983 */ /* 0x000ea80000300800 */
[----:B------:R1:W-:Y:S01]  /*dfea0*/  @P1 STG.E [R2.64], R250 ;  /* 0x000000fa02001986 */ /* 0x0003e2000c101904 */
[----:B----4-:R3:W-:Y:S03]  /*dfeb0*/  @P5 STG.E [R220.64], R245 ;  /* 0x000000f5dc005986 */ /* 0x0107e6000c101904 */
[----:B------:R4:W-:Y:S01]  /*dfec0*/  @P3 STG.E [R222.64], R244 ;  /* 0x000000f4de003986 */ /* 0x0009e2000c101904 */
[----:B------:R-:W2:Y:S02]  /*dfed0*/  LDL.LU R242, [R1+0x48d4] ;  /* 0x0048d40001f27983 */ /* 0x000ea40000300800 */
[----:B-1----:R-:W-:-:S04]  /*dfee0*/  IMAD.WIDE R2, R240, 0x4, R212 ;  /* 0x00000004f0027825 */ /* 0x002fc800078e02d4 */
[----:B---3--:R-:W-:-:S04]  /*dfef0*/  IMAD.WIDE R220, R240, 0x4, R6 ;  /* 0x00000004f0dc7825 */ /* 0x008fc800078e0206 */
[----:B----4-:R-:W-:Y:S01]  /*dff00*/  IMAD.WIDE R222, R241, 0x4, R4 ;  /* 0x00000004f1de7825 */ /* 0x010fe200078e0204 */
[----:B------:R-:W3:Y:S03]  /*dff10*/  LDL.LU R250, [R1+0x1b28] ;  /* 0x001b280001fa7983 */ /* 0x000ee60000300800 */
[----:B------:R-:W4:Y:S02]  /*dff20*/  LDL.LU R245, [R1+0x1bbc] ;  /* 0x001bbc0001f57983 */ /* 0x000f240000300800 */
[----:B------:R-:W3:Y:S01]  /*dff30*/  LDL.LU R244, [R1+0x1b7c] ;  /* 0x001b7c0001f47983 */ /* 0x000ee20000300800 */
[----:B------:R1:W-:Y:S01]  /*dff40*/  @P2 STG.E [R2.64], R249 ;  /* 0x000000f902002986 */ /* 0x0003e2000c101904 */
[----:B------:R1:W-:Y:S02]  /*dff50*/  @P0 STG.E [R220.64], R248 ;  /* 0x000000f8dc000986 */ /* 0x0003e4000c101904 */
[----:B------:R1:W-:Y:S02]  /*dff60*/  @P6 STG.E [R222.64], R251 ;  /* 0x000000fbde006986 */ /* 0x0003e4000c101904 */
[----:B-1----:R-:W3:Y:S01]  /*dff70*/  LDL.LU R249, [R1+0x1b5c] ;  /* 0x001b5c0001f97983 */ /* 0x002ee20000300800 */
[----:B------:R-:W3:Y:S02]  /*dff80*/  LDL.LU R248, [R1+0x1b2c] ;  /* 0x001b2c0001f87983 */ /* 0x000ee40000300800 */
[----:B------:R-:W3:Y:S02]  /*dff90*/  LDL.LU R222, [R1+0x1b78] ;  /* 0x001b780001de7983 */ /* 0x000ee40000300800 */
[----:B------:R-:W4:Y:S01]  /*dffa0*/  LDL.LU R223, [R1+0x1b58] ;  /* 0x001b580001df7983 */ /* 0x000f220000300800 */
[----:B------:R-:W-:-:S02]  /*dffb0*/  ISETP.LT.AND P5, PT, R198, c[0x0][0x178], !P4 ;  /* 0x00005e00c6007a0c */ /* 0x000fc400067a1270 */
[----:B------:R-:W-:Y:S01]  /*dffc0*/  ISETP.LT.AND P3, PT, R199, c[0x0][0x178], !P4 ;  /* 0x00005e00c7007a0c */ /* 0x000fe20006761270 */
[----:B------:R-:W-:-:S04]  /*dffd0*/  IMAD.WIDE R220, R241, 0x4, R214 ;  /* 0x00000004f1dc7825 */ /* 0x000fc800078e02d6 */
[C---:B------:R-:W-:Y:S01]  /*dffe0*/  IMAD.WIDE R2, R241.reuse, 0x4, R212 ;  /* 0x00000004f1027825 */ /* 0x040fe200078e02d4 */
[----:B------:R-:W4:Y:S01]  /*dfff0*/  LDL.LU R247, [R1+0x48dc] ;  /* 0x0048dc0001f77983 */ /* 0x000f220000300800 */
[----:B------:R-:W-:Y:S02]  /*e0000*/  IADD3 R240, R241, c[0x0][0x198], RZ ;  /* 0x00006600f1f07a10 */ /* 0x000fe40007ffe0ff */
[----:B------:R-:W-:Y:S02]  /*e0010*/  ISETP.LT.AND P4, PT, R179, c[0x0][0x178], !P4 ;  /* 0x00005e00b3007a0c */ /* 0x000fe40006781270 */
[----:B--2---:R-:W-:Y:S02]  /*e0020*/  ISETP.GE.AND P1, PT, R246, c[0x0][0x17c], PT ;  /* 0x00005f00f6007a0c */ /* 0x004fe40003f26270 */
[----:B------:R-:W2:Y:S01]  /*e0030*/  LDL.LU R246, [R1+0x48c8] ;  /* 0x0048c80001f67983 */ /* 0x000ea20000300800 */
[----:B------:R-:W-:-:S03]  /*e0040*/  ISETP.GE.AND P0, PT, R242, c[0x0][0x17c], PT ;  /* 0x00005f00f2007a0c */ /* 0x000fc60003f06270 */
[----:B------:R-:W2:Y:S01]  /*e0050*/  LDL.LU R242, [R1+0x1bd8] ;  /* 0x001bd80001f27983 */ /* 0x000ea20000300800 */
[----:B------:R-:W2:Y:S03]  /*e0060*/  LDL.LU R251, [R1+0x1b98] ;  /* 0x001b980001fb7983 */ /* 0x000ea60000300800 */
[----:B---3--:R-:W-:Y:S01]  /*e0070*/  @P5 STG.E [R220.64], R222 ;  /* 0x000000dedc005986 */ /* 0x008fe2000c101904 */
[----:B----4-:R1:W-:Y:S02]  /*e0080*/  @P3 STG.E [R2.64], R223 ;  /* 0x000000df02003986 */ /* 0x0103e4000c101904 */
[----:B-1----:R-:W-:Y:S02]  /*e0090*/  IMAD.WIDE R2, R241, 0x4, R6 ;  /* 0x00000004f1027825 */ /* 0x002fe400078e0206 */
[----:B------:R-:W3:Y:S01]  /*e00a0*/  LDL.LU R241, [R1+0x1c18] ;  /* 0x001c180001f17983 */ /* 0x000ee20000300800 */
[----:B------:R-:W-:-:S02]  /*e00b0*/  ISETP.LT.AND P6, PT, R207, c[0x0][0x178], !P1 ;  /* 0x00005e00cf007a0c */ /* 0x000fc40004fc1270 */
[----:B------:R-:W-:Y:S01]  /*e00c0*/  ISETP.LT.AND P2, PT, R198, c[0x0][0x178], !P1 ;  /* 0x00005e00c6007a0c */ /* 0x000fe20004f41270 */
[----:B------:R-:W-:-:S04]  /*e00d0*/  IMAD.WIDE R220, R240, 0x4, R4 ;  /* 0x00000004f0dc7825 */ /* 0x000fc800078e0204 */
[C---:B------:R-:W-:Y:S01]  /*e00e0*/  IMAD.WIDE R222, R240.reuse, 0x4, R214 ;  /* 0x00000004f0de7825 */ /* 0x040fe200078e02d6 */
[----:B------:R1:W-:Y:S05]  /*e00f0*/  @P4 STG.E [R2.64], R250 ;  /* 0x000000fa02004986 */ /* 0x0003ea000c101904 */
[----:B------:R4:W-:Y:S04]  /*e0100*/  @P6 STG.E [R220.64], R245 ;  /* 0x000000f5dc006986 */ /* 0x0009e8000c101904 */
[----:B-1----:R-:W3:Y:S01]  /*e0110*/  LDL.LU R250, [R1+0x1038] ;  /* 0x0010380001fa7983 */ /* 0x002ee20000300800 */
[----:B------:R1:W-:Y:S03]  /*e0120*/  @P2 STG.E [R222.64], R244 ;  /* 0x000000f4de002986 */ /* 0x0003e6000c101904 */
[----:B----4-:R-:W4:Y:S04]  /*e0130*/  LDL.LU R245, [R1+0x1c1c] ;  /* 0x001c1c0001f57983 */ /* 0x010f280000300800 */
[----:B-1----:R-:W4:Y:S01]  /*e0140*/  LDL.LU R244, [R1+0x1bdc] ;  /* 0x001bdc0001f47983 */ /* 0x002f220000300800 */
[----:B------:R-:W-:Y:S01]  /*e0150*/  ISETP.LT.AND P3, PT, R199, c[0x0][0x178], !P1 ;  /* 0x00005e00c7007a0c */ /* 0x000fe20004f61270 */
[----:B------:R-:W-:Y:S01]  /*e0160*/  IMAD.WIDE R2, R240, 0x4, R212 ;  /* 0x00000004f0027825 */ /* 0x000fe200078e02d4 */
[----:B------:R-:W-:-:S02]  /*e0170*/  ISETP.LT.AND P5, PT, R179, c[0x0][0x178], !P1 ;  /* 0x00005e00b3007a0c */ /* 0x000fc40004fa1270 */
[----:B------:R-:W-:Y:S02]  /*e0180*/  ISETP.LT.AND P2, PT, R207, c[0x0][0x178], !P0 ;  /* 0x00005e00cf007a0c */ /* 0x000fe40004741270 */
[----:B------:R-:W-:Y:S01]  /*e0190*/  ISETP.LT.AND P6, PT, R198, c[0x0][0x178], !P0 ;  /* 0x00005e00c6007a0c */ /* 0x000fe200047c1270 */
[C---:B------:R-:W-:Y:S01]  /*e01a0*/  IMAD.WIDE R220, R240.reuse, 0x4, R6 ;  /* 0x00000004f0dc7825 */ /* 0x040fe200078e0206 */
[----:B------:R-:W-:-:S05]  /*e01b0*/  IADD3 R240, R240, c[0x0][0x198], RZ ;  /* 0x00006600f0f07a10 */ /* 0x000fca0007ffe0ff */
[----:B------:R1:W-:Y:S02]  /*e01c0*/  @P3 STG.E [R2.64], R249 ;  /* 0x000000f902003986 */ /* 0x0003e4000c101904 */
[----:B------:R1:W-:Y:S02]  /*e01d0*/  @P5 STG.E [R220.64], R248 ;  /* 0x000000f8dc005986 */ /* 0x0003e4000c101904 */
[----:B-1----:R-:W4:Y:S01]  /*e01e0*/  LDL.LU R249, [R1+0x1b9c] ;  /* 0x001b9c0001f97983 */ /* 0x002f220000300800 */
[----:B------:R-:W-:-:S04]  /*e01f0*/  IMAD.WIDE R2, R240, 0x4, R4 ;  /* 0x00000004f0027825 */ /* 0x000fc800078e0204 */
[----:B------:R-:W-:Y:S01]  /*e0200*/  IMAD.WIDE R220, R240, 0x4, R214 ;  /* 0x00000004f0dc7825 */ /* 0x000fe200078e02d6 */
[----:B------:R-:W-:Y:S01]  /*e0210*/  ISETP.GE.AND P1, PT, R247, c[0x0][0x17c], PT ;  /* 0x00005f00f7007a0c */ /* 0x000fe20003f26270 */
[----:B------:R-:W4:Y:S02]  /*e0220*/  LDL.LU R248, [R1+0x103c] ;  /* 0x00103c0001f87983 */ /* 0x000f240000300800 */
[----:B------:R-:W4:Y:S01]  /*e0230*/  LDL.LU R247, [R1+0x1c28] ;  /* 0x001c280001f77983 */ /* 0x000f220000300800 */
[----:B--2---:R-:W-:Y:S02]  /*e0240*/  ISETP.GE.AND P3, PT, R246, c[0x0][0x17c], PT ;  /* 0x00005f00f6007a0c */ /* 0x004fe40003f66270 */
[----:B------:R-:W2:Y:S04]  /*e0250*/  LDL.LU R246, [R1+0x1be8] ;  /* 0x001be80001f67983 */ /* 0x000ea80000300800 */
[----:B---3--:R-:W-:Y:S01]  /*e0260*/  @P2 STG.E [R2.64], R241 ;  /* 0x000000f102002986 */ /* 0x008fe2000c101904 */
[----:B------:R1:W-:Y:S03]  /*e0270*/  @P6 STG.E [R220.64], R242 ;  /* 0x000000f2dc006986 */ /* 0x0003e6000c101904 */
[----:B-1----:R-:W3:Y:S01]  /*e0280*/  LDL.LU R242, [R1+0x48e0] ;  /* 0x0048e00001f27983 */ /* 0x002ee20000300800 */
[----:B------:R-:W-:Y:S01]  /*e0290*/  ISETP.LT.AND P4, PT, R199, c[0x0][0x178], !P0 ;  /* 0x00005e00c7007a0c */ /* 0x000fe20004781270 */
[----:B------:R-:W-:Y:S01]  /*e02a0*/  ISETP.LT.AND P0, PT, R179, c[0x0][0x178], !P0 ;  /* 0x00005e00b3007a0c */ /* 0x000fe20004701270 */
[----:B------:R-:W-:-:S02]  /*e02b0*/  ISETP.LT.AND P5, PT, R207, c[0x0][0x178], !P1 ;  /* 0x00005e00cf007a0c */ /* 0x000fc40004fa1270 */
[----:B------:R-:W-:Y:S01]  /*e02c0*/  ISETP.LT.AND P2, PT, R198, c[0x0][0x178], !P1 ;  /* 0x00005e00c6007a0c */ /* 0x000fe20004f41270 */
[C---:B------:R-:W-:Y:S01]  /*e02d0*/  IMAD.WIDE R222, R240.reuse, 0x4, R212 ;  /* 0x00000004f0de7825 */ /* 0x040fe200078e02d4 */
[----:B------:R-:W-:-:S03]  /*e02e0*/  IADD3 R241, R240, c[0x0][0x198], RZ ;  /* 0x00006600f0f17a10 */ /* 0x000fc60007ffe0ff */
[----:B------:R-:W-:-:S04]  /*e02f0*/  IMAD.WIDE R2, R240, 0x4, R6 ;  /* 0x00000004f0027825 */ /* 0x000fc800078e0206 */
[C---:B------:R-:W-:Y:S01]  /*e0300*/  IMAD.WIDE R220, R241.reuse, 0x4, R4 ;  /* 0x00000004f1dc7825 */ /* 0x040fe200078e0204 */
[----:B------:R1:W-:Y:S03]  /*e0310*/  @P4 STG.E [R222.64], R251 ;  /* 0x000000fbde004986 */ /* 0x0003e6000c101904 */
[----:B------:R4:W-:Y:S02]  /*e0320*/  @P0 STG.E [R2.64], R250 ;  /* 0x000000fa02000986 */ /* 0x0009e4000c101904 */
[----:B----4-:R4:W-:Y:S01]  /*e0330*/  @P5 STG.E [R220.64], R245 ;  /* 0x000000f5dc005986 */ /* 0x0109e2000c101904 */
[C---:B------:R-:W-:Y:S01]  /*e0340*/  IADD3 R240, R241.reuse, c[0x0][0x198], RZ ;  /* 0x00006600f1f07a10 */ /* 0x040fe20007ffe0ff */
[C---:B-1----:R-:W-:Y:S01]  /*e0350*/  IMAD.WIDE R222, R241.reuse, 0x4, R214 ;  /* 0x00000004f1de7825 */ /* 0x042fe200078e02d6 */
[----:B------:R-:W2:Y:S03]  /*e0360*/  LDL.LU R251, [R1+0x48e4] ;  /* 0x0048e40001fb7983 */ /* 0x000ea60000300800 */
[----:B------:R-:W2:Y:S01]  /*e0370*/  LDL.LU R250, [R1+0x1ba8] ;  /* 0x001ba80001fa7983 */ /* 0x000ea20000300800 */
[----:B----4-:R-:W4:Y:S01]  /*e0380*/  LDL.LU R245, [R1+0x1c3c] ;  /* 0x001c3c0001f57983 */ /* 0x010f220000300800 */
[----:B------:R-:W-:-:S03]  /*e0390*/  IMAD.WIDE R2, R241, 0x4, R212 ;  /* 0x00000004f1027825 */ /* 0x000fc600078e02d4 */
[----:B------:R1:W-:Y:S01]  /*e03a0*/  @P2 STG.E [R222.64], R244 ;  /* 0x000000f4de002986 */ /* 0x0003e2000c101904 */
[----:B------:R-:W-:-:S03]  /*e03b0*/  IMAD.WIDE R220, R241, 0x4, R6 ;  /* 0x00000004f1dc7825 */ /* 0x000fc600078e0206 */
[----:B-1----:R-:W4:Y:S01]  /*e03c0*/  LDL.LU R244, [R1+0x1c2c] ;  /* 0x001c2c0001f47983 */ /* 0x002f220000300800 */
[----:B------:R-:W4:Y:S01]  /*e03d0*/  LDL.LU R241, [R1+0x1c38] ;  /* 0x001c380001f17983 */ /* 0x000f220000300800 */
[----:B------:R-:W-:Y:S01]  /*e03e0*/  ISETP.LT.AND P4, PT, R199, c[0x0][0x178], !P1 ;  /* 0x00005e00c7007a0c */ /* 0x000fe20004f81270 */
[----:B------:R-:W-:-:S12]  /*e03f0*/  ISETP.LT.AND P1, PT, R179, c[0x0][0x178], !P1 ;  /* 0x00005e00b3007a0c */ /* 0x000fd80004f21270 */
[----:B------:R1:W-:Y:S04]  /*e0400*/  @P4 STG.E [R2.64], R249 ;  /* 0x000000f902004986 */ /* 0x0003e8000c101904 */
[----:B-1----:R-:W4:Y:S01]  /*e0410*/  LDL.LU R249, [R1+0x1bec] ;  /* 0x001bec0001f97983 */ /* 0x002f220000300800 */
[----:B------:R1:W-:Y:S01]  /*e0420*/  @P1 STG.E [R220.64], R248 ;  /* 0x000000f8dc001986 */ /* 0x0003e2000c101904 */
[----:B---3--:R-:W-:Y:S02]  /*e0430*/  ISETP.GE.AND P0, PT, R242, c[0x0][0x17c], PT ;  /* 0x00005f00f2007a0c */ /* 0x008fe40003f06270 */
[----:B------:R-:W3:Y:S01]  /*e0440*/  LDL.LU R242, [R1+0x48ec] ;  /* 0x0048ec0001f27983 */ /* 0x000ee20000300800 */
[----:B------:R-:W3:Y:S02]  /*e0450*/  LDL.LU R3, [R1+0x48f8] ;  /* 0x0048f80001037983 */ /* 0x000ee40000300800 */
[----:B-1----:R-:W3:Y:S01]  /*e0460*/  LDL.LU R248, [R1+0x1bac] ;  /* 0x001bac0001f87983 */ /* 0x002ee20000300800 */
[----:B------:R-:W-:-:S02]  /*e0470*/  ISETP.LT.AND P6, PT, R207, c[0x0][0x178], !P3 ;  /* 0x00005e00cf007a0c */ /* 0x000fc40005fc1270 */
[----:B------:R-:W-:Y:S01]  /*e0480*/  ISETP.LT.AND P5, PT, R198, c[0x0][0x178], !P3 ;  /* 0x00005e00c6007a0c */ /* 0x000fe20005fa1270 */
[----:B------:R-:W-:Y:S01]  /*e0490*/  IMAD.WIDE R222, R240, 0x4, R4 ;  /* 0x00000004f0de7825 */ /* 0x000fe200078e0204 */
[----:B------:R-:W-:-:S03]  /*e04a0*/  ISETP.LT.AND P2, PT, R199, c[0x0][0x178], !P3 ;  /* 0x00005e00c7007a0c */ /* 0x000fc60005f41270 */
[----:B------:R-:W-:Y:S02]  /*e04b0*/  ISETP.LT.AND P3, PT, R179, c[0x0][0x178], !P3 ;  /* 0x00005e00b3007a0c */ /* 0x000fe40005f61270 */
[C---:B------:R-:W-:Y:S01]  /*e04c0*/  IMAD.WIDE R220, R240.reuse, 0x4, R214 ;  /* 0x00000004f0dc7825 */ /* 0x040fe200078e02d6 */
[----:B------:R-:W-:Y:S02]  /*e04d0*/  IADD3 R2, R240, c[0x0][0x198], RZ ;  /* 0x00006600f0027a10 */ /* 0x000fe40007ffe0ff */
[----:B------:R-:W-:Y:S02]  /*e04e0*/  ISETP.LT.AND P4, PT, R198, c[0x0][0x178], !P0 ;  /* 0x00005e00c6007a0c */ /* 0x000fe40004781270 */
[----:B--2---:R-:W-:Y:S02]  /*e04f0*/  ISETP.GE.AND P1, PT, R251, c[0x0][0x17c], PT ;  /* 0x00005f00fb007a0c */ /* 0x004fe40003f26270 */
[----:B------:R-:W2:Y:S04]  /*e0500*/  LDL.LU R251, [R1+0x1c00] ;  /* 0x001c000001fb7983 */ /* 0x000ea80000300800 */
[----:B----4-:R1:W-:Y:S01]  /*e0510*/  @P6 STG.E [R222.64], R241 ;  /* 0x000000f1de006986 */ /* 0x0103e2000c101904 */
[----:B------:R-:W-:Y:S01]  /*e0520*/  ISETP.LT.AND P6, PT, R207, c[0x0][0x178], !P0 ;  /* 0x00005e00cf007a0c */ /* 0x000fe200047c1270 */
[----:B------:R4:W-:Y:S02]  /*e0530*/  @P5 STG.E [R220.64], R247 ;  /* 0x000000f7dc005986 */ /* 0x0009e4000c101904 */
[----:B-1----:R-:W-:-:S04]  /*e0540*/  IMAD.WIDE R222, R240, 0x4, R212 ;  /* 0x00000004f0de7825 */ /* 0x002fc800078e02d4 */
[----:B----4-:R-:W-:Y:S01]  /*e0550*/  IMAD.WIDE R220, R240, 0x4, R6 ;  /* 0x00000004f0dc7825 */ /* 0x010fe200078e0206 */
[----:B------:R1:W-:Y:S01]  /*e0560*/  @P2 STG.E [R222.64], R246 ;  /* 0x000000f6de002986 */ /* 0x0003e2000c101904 */
[----:B------:R-:W-:-:S03]  /*e0570*/  ISETP.LT.AND P2, PT, R199, c[0x0][0x178], !P0 ;  /* 0x00005e00c7007a0c */ /* 0x000fc60004741270 */
[----:B------:R4:W-:Y:S02]  /*e0580*/  @P3 STG.E [R220.64], R250 ;  /* 0x000000fadc003986 */ /* 0x0009e4000c101904 */
[C---:B-1----:R-:W-:Y:S01]  /*e0590*/  IMAD.WIDE R222, R2.reuse, 0x4, R4 ;  /* 0x0000000402de7825 */ /* 0x042fe200078e0204 */
[----:B----4-:R-:W4:Y:S04]  /*e05a0*/  LDL.LU R250, [R1+0x1c04] ;  /* 0x001c040001fa7983 */ /* 0x010f280000300800 */
[----:B------:R1:W-:Y:S01]  /*e05b0*/  @P6 STG.E [R222.64], R245 ;  /* 0x000000f5de006986 */ /* 0x0003e2000c101904 */
[----:B------:R-:W-:-:S04]  /*e05c0*/  IMAD.WIDE R240, R2, 0x4, R214 ;  /* 0x0000000402f07825 */ /* 0x000fc800078e02d6 */
[C---:B------:R-:W-:Y:S01]  /*e05d0*/  IMAD.WIDE R220, R2.reuse, 0x4, R212 ;  /* 0x0000000402dc7825 */ /* 0x040fe200078e02d4 */
[----:B-1----:R-:W4:Y:S04]  /*e05e0*/  LDL.LU R245, [R1+0x48f4] ;  /* 0x0048f40001f57983 */ /* 0x002f280000300800 */
[----:B------:R-:W-:Y:S01]  /*e05f0*/  @P4 STG.E [R240.64], R244 ;  /* 0x000000f4f0004986 */ /* 0x000fe2000c101904 */
[----:B------:R1:W-:Y:S01]  /*e0600*/  @P2 STG.E [R220.64], R249 ;  /* 0x000000f9dc002986 */ /* 0x0003e2000c101904 */
[----:B------:R-:W-:Y:S02]  /*e0610*/  ISETP.LT.AND P5, PT, R179, c[0x0][0x178], !P0 ;  /* 0x00005e00b3007a0c */ /* 0x000fe400047a1270 */
[----:B-1----:R-:W4:Y:S01]  /*e0620*/  LDL.LU R249, [R1+0x1bf0] ;  /* 0x001bf00001f97983 */ /* 0x002f220000300800 */
[----:B------:R-:W4:Y:S02]  /*e0630*/  LDL.LU R244, [R1+0x4900] ;  /* 0x0049000001f47983 */ /* 0x000f240000300800 */
[----:B------:R-:W-:Y:S01]  /*e0640*/  IMAD.WIDE R222, R2, 0x4, R6 ;  /* 0x0000000402de7825 */ /* 0x000fe200078e0206 */
[----:B---3--:R-:W-:-:S07]  /*e0650*/  ISETP.GE.AND P0, PT, R242, c[0x0][0x17c], PT ;  /* 0x00005f00f2007a0c */ /* 0x008fce0003f06270 */
[----:B------:R1:W-:Y:S04]  /*e0660*/  @P5 STG.E [R222.64], R248 ;  /* 0x000000f8de005986 */ /* 0x0003e8000c101904 */
[----:B------:R-:W3:Y:S04]  /*e0670*/  LDL.LU R242, [R1+0x4904] ;  /* 0x0049040001f27983 */ /* 0x000ee80000300800 */
[----:B-1----:R-:W3:Y:S01]  /*e0680*/  LDL.LU R248, [R1+0x1bf4] ;  /* 0x001bf40001f87983 */ /* 0x002ee20000300800 */
[----:B------:R-:W-:Y:S02]  /*e0690*/  ISETP.LT.AND P4, PT, R207, c[0x0][0x178], !P1 ;  /* 0x00005e00cf007a0c */ /* 0x000fe40004f81270 */
[----:B------:R-:W-:-:S02]  /*e06a0*/  ISETP.LT.AND P6, PT, R198, c[0x0][0x178], !P1 ;  /* 0x00005e00c6007a0c */ /* 0x000fc40004fc1270 */
[----:B------:R-:W-:Y:S02]  /*e06b0*/  IADD3 R2, R2, c[0x0][0x198], RZ ;  /* 0x0000660002027a10 */ /* 0x000fe40007ffe0ff */
[----:B------:R-:W-:Y:S01]  /*e06c0*/  ISETP.LT.AND P3, PT, R199, c[0x0][0x178], !P1 ;  /* 0x00005e00c7007a0c */ /* 0x000fe20004f61270 */
[----:B------:R-:W-:Y:S02]  /*e06d0*/  ISETP.LT.AND P1, PT, R179, c[0x0][0x178], !P1 ;  /* 0x00005e00b3007a0c */ /* 0x000fe40004f21270 */
[----:B------:R-:W-:-:S04]  /*e06e0*/  IMAD.WIDE R240, R2, 0x4, R4 ;  /* 0x0000000402f07825 */ /* 0x000fc800078e0204 */
[----:B------:R-:W-:-:S04]  /*e06f0*/  IMAD.WIDE R220, R2, 0x4, R214 ;  /* 0x0000000402dc7825 */ /* 0x000fc800078e02d6 */
[----:B------:R-:W-:Y:S01]  /*e0700*/  IMAD.WIDE R222, R2, 0x4, R212 ;  /* 0x0000000402de7825 */ /* 0x000fe200078e02d4 */
[----:B--2---:R-:W-:Y:S03]  /*e0710*/  @P4 STG.E [R240.64], R251 ;  /* 0x000000fbf0004986 */ /* 0x004fe6000c101904 */
[----:B------:R1:W-:Y:S01]  /*e0720*/  @P6 STG.E [R220.64], R236 ;  /* 0x000000ecdc006986 */ /* 0x0003e2000c101904 */
[----:B------:R-:W-:Y:S02]  /*e0730*/  ISETP.LT.AND P5, PT, R207, c[0x0][0x178], !P0 ;  /* 0x00005e00cf007a0c */ /* 0x000fe400047a1270 */
[----:B------:R-:W-:Y:S01]  /*e0740*/  ISETP.LT.AND P4, PT, R198, c[0x0][0x178], !P0 ;  /* 0x00005e00c6007a0c */ /* 0x000fe20004781270 */
[----:B------:R2:W-:Y:S01]  /*e0750*/  @P3 STG.E [R222.64], R216 ;  /* 0x000000d8de003986 */ /* 0x0005e2000c101904 */
[----:B------:R-:W-:Y:S02]  /*e0760*/  ISETP.GE.AND P2, PT, R3, c[0x0][0x17c], PT ;  /* 0x00005f0003007a0c */ /* 0x000fe40003f46270 */
[----:B------:R-:W-:Y:S01]  /*e0770*/  ISETP.LT.AND P3, PT, R199, c[0x0][0x178], !P0 ;  /* 0x00005e00c7007a0c */ /* 0x000fe20004761270 */
[C---:B------:R-:W-:Y:S01]  /*e0780*/  IADD3 R3, R2.reuse, c[0x0][0x198], RZ ;  /* 0x0000660002037a10 */ /* 0x040fe20007ffe0ff */
[----:B------:R-:W-:Y:S01]  /*e0790*/  ISETP.LT.AND P0, PT, R179, c[0x0][0x178], !P0 ;  /* 0x00005e00b3007a0c */ /* 0x000fe20004701270 */
[----:B-1----:R-:W-:Y:S01]  /*e07a0*/  IMAD.WIDE R220, R2, 0x4, R6 ;  /* 0x0000000402dc7825 */ /* 0x002fe200078e0206 */
[----:B------:R-:W3:Y:S04]  /*e07b0*/  LDL.LU R236, [R1+0x490c] ;  /* 0x00490c0001ec7983 */ /* 0x000ee80000300800 */
[----:B------:R1:W-:Y:S01]  /*e07c0*/  @P1 STG.E [R220.64], R36 ;  /* 0x00000024dc001986 */ /* 0x0003e2000c101904 */
[----:B--2---:R-:W-:Y:S01]  /*e07d0*/  IMAD.WIDE R222, R3, 0x4, R4 ;  /* 0x0000000403de7825 */ /* 0x004fe200078e0204 */
[----:B------:R-:W-:-:S03]  /*e07e0*/  ISETP.LT.AND P6, PT, R207, c[0x0][0x178], !P2 ;  /* 0x00005e00cf007a0c */ /* 0x000fc600057c1270 */
[C---:B------:R-:W-:Y:S01]  /*e07f0*/  IMAD.WIDE R240, R3.reuse, 0x4, R214 ;  /* 0x0000000403f07825 */ /* 0x040fe200078e02d6 */
[----:B-1----:R-:W-:-:S03]  /*e0800*/  IADD3 R36, R3, c[0x0][0x198], RZ ;  /* 0x0000660003247a10 */ /* 0x002fc60007ffe0ff */
[----:B------:R-:W-:-:S04]  /*e0810*/  IMAD.WIDE R220, R3, 0x4, R212 ;  /* 0x0000000403dc7825 */ /* 0x000fc800078e02d4 */
[----:B------:R-:W-:Y:S01]  /*e0820*/  IMAD.WIDE R2, R3, 0x4, R6 ;  /* 0x0000000403027825 */ /* 0x000fe200078e0206 */
[----:B----4-:R1:W-:Y:S03]  /*e0830*/  @P5 STG.E [R222.64], R250 ;  /* 0x000000fade005986 */ /* 0x0103e6000c101904 */
[----:B------:R-:W-:Y:S01]  /*e0840*/  @P4 STG.E [R240.64], R237 ;  /* 0x000000edf0004986 */ /* 0x000fe2000c101904 */
[----:B------:R-:W-:Y:S02]  /*e0850*/  ISETP.LT.AND P5, PT, R198, c[0x0][0x178], !P2 ;  /* 0x00005e00c6007a0c */ /* 0x000fe400057a1270 */
[----:B------:R-:W-:Y:S02]  /*e0860*/  ISETP.GE.AND P1, PT, R245, c[0x0][0x17c], PT ;  /* 0x00005f00f5007a0c */ /* 0x000fe40003f26270 */
[----:B------:R-:W2:Y:S04]  /*e0870*/  LDL.LU R245, [R1+0x1bc0] ;  /* 0x001bc00001f57983 */ /* 0x000ea80000300800 */
[----:B------:R4:W-:Y:S01]  /*e0880*/  @P3 STG.E [R220.64], R217 ;  /* 0x000000d9dc003986 */ /* 0x0009e2000c101904 */
[----:B-1----:R-:W-:Y:S01]  /*e0890*/  IMAD.WIDE R222, R36, 0x4, R4 ;  /* 0x0000000424de7825 */ /* 0x002fe200078e0204 */
[----:B------:R-:W-:-:S02]  /*e08a0*/  ISETP.LT.AND P4, PT, R199, c[0x0][0x178], !P2 ;  /* 0x00005e00c7007a0c */ /* 0x000fc40005781270 */
[----:B------:R1:W-:Y:S01]  /*e08b0*/  @P0 STG.E [R2.64], R37 ;  /* 0x0000002502000986 */ /* 0x0003e2000c101904 */
[----:B------:R-:W-:Y:S02]  /*e08c0*/  ISETP.LT.AND P2, PT, R179, c[0x0][0x178], !P2 ;  /* 0x00005e00b3007a0c */ /* 0x000fe40005741270 */
[----:B------:R-:W-:Y:S02]  /*e08d0*/  ISETP.LT.AND P3, PT, R198, c[0x0][0x178], !P1 ;  /* 0x00005e00c6007a0c */ /* 0x000fe40004f61270 */
[----:B------:R-:W-:Y:S02]  /*e08e0*/  ISETP.GE.AND P0, PT, R244, c[0x0][0x17c], PT ;  /* 0x00005f00f4007a0c */ /* 0x000fe40003f06270 */
[----:B------:R-:W2:Y:S04]  /*e08f0*/  LDL.LU R244, [R1+0x1bc4] ;  /* 0x001bc40001f47983 */ /* 0x000ea80000300800 */
[----:B------:R1:W-:Y:S01]  /*e0900*/  @P6 STG.E [R222.64], R249 ;  /* 0x000000f9de006986 */ /* 0x0003e2000c101904 */
[----:B------:R-:W-:Y:S01]  /*e0910*/  ISETP.LT.AND P6, PT, R207, c[0x0][0x178], !P1 ;  /* 0x00005e00cf007a0c */ /* 0x000fe20004fc1270 */
[----:B----4-:R-:W4:Y:S02]  /*e0920*/  LDL.LU R221, [R1+0x492c] ;  /* 0x00492c0001dd7983 */ /* 0x010f240000300800 */
[----:B------:R-:W-:-:S04]  /*e0930*/  IMAD.WIDE R216, R36, 0x4, R214 ;  /* 0x0000000424d87825 */ /* 0x000fc800078e02d6 */
[C---:B-1----:R-:W-:Y:S01]  /*e0940*/  IMAD.WIDE R2, R36.reuse, 0x4, R212 ;  /* 0x0000000424027825 */ /* 0x042fe200078e02d4 */
[----:B------:R-:W-:-:S03]  /*e0950*/  IADD3 R220, R36, c[0x0][0x198], RZ ;  /* 0x0000660024dc7a10 */ /* 0x000fc60007ffe0ff */
[----:B------:R-:W-:Y:S01]  /*e0960*/  IMAD.WIDE R36, R36, 0x4, R6 ;  /* 0x0000000424247825 */ /* 0x000fe200078e0206 */
[----:B------:R1:W-:Y:S04]  /*e0970*/  @P5 STG.E [R216.64], R232 ;  /* 0x000000e8d8005986 */ /* 0x0003e8000c101904 */
[----:B------:R-:W4:Y:S01]  /*e0980*/  LDL.LU R249, [R1+0x1b80] ;  /* 0x001b800001f97983 */ /* 0x000f220000300800 */
[----:B------:R1:W-:Y:S02]  /*e0990*/  @P4 STG.E [R2.64], R208 ;  /* 0x000000d002004986 */ /* 0x0003e4000c101904 */
[----:B------:R-:W-:Y:S02]  /*e09a0*/  @P2 STG.E [R36.64], R32 ;  /* 0x0000002024002986 */ /* 0x000fe4000c101904 */
[----:B-1----:R-:W-:-:S04]  /*e09b0*/  IMAD.WIDE R216, R220, 0x4, R214 ;  /* 0x00000004dcd87825 */ /* 0x002fc800078e02d6 */
[----:B------:R-:W-:-:S05]  /*e09c0*/  IMAD.WIDE R2, R220, 0x4, R4 ;  /* 0x00000004dc027825 */ /* 0x000fca00078e0204 */
[----:B---3--:R-:W-:Y:S01]  /*e09d0*/  @P6 STG.E [R2.64], R248 ;  /* 0x000000f802006986 */ /* 0x008fe2000c101904 */
[----:B------:R1:W-:Y:S03]  /*e09e0*/  @P3 STG.E [R216.64], R233 ;  /* 0x000000e9d8003986 */ /* 0x0003e6000c101904 */
[----:B-1----:R-:W3:Y:S01]  /*e09f0*/  LDL.LU R217, [R1+0x4910] ;  /* 0x0049100001d97983 */ /* 0x002ee20000300800 */
[----:B------:R-:W3:Y:S02]  /*e0a00*/  LDL.LU R216, [R1+0x491c] ;  /* 0x00491c0001d87983 */ /* 0x000ee40000300800 */
[----:B------:R-:W3:Y:S01]  /*e0a10*/  LDL.LU R248, [R1+0x1b84] ;  /* 0x001b840001f87983 */ /* 0x000ee20000300800 */
[----:B------:R-:W-:Y:S02]  /*e0a20*/  ISETP.LT.AND P4, PT, R199, c[0x0][0x178], !P1 ;  /* 0x00005e00c7007a0c */ /* 0x000fe40004f81270 */
[----:B------:R-:W-:-:S02]  /*e0a30*/  ISETP.LT.AND P5, PT, R179, c[0x0][0x178], !P1 ;  /* 0x00005e00b3007a0c */ /* 0x000fc40004fa1270 */
[----:B------:R-:W-:Y:S01]  /*e0a40*/  ISETP.LT.AND P3, PT, R207, c[0x0][0x178], !P0 ;  /* 0x00005e00cf007a0c */ /* 0x000fe20004761270 */
[----:B------:R-:W-:-:S04]  /*e0a50*/  IMAD.WIDE R2, R220, 0x4, R212 ;  /* 0x00000004dc027825 */ /* 0x000fc800078e02d4 */
[----:B------:R-:W-:Y:S01]  /*e0a60*/  IMAD.WIDE R36, R220, 0x4, R6 ;  /* 0x00000004dc247825 */ /* 0x000fe200078e0206 */
[----:B------:R-:W-:Y:S02]  /*e0a70*/  ISETP.LT.AND P6, PT, R198, c[0x0][0x178], !P0 ;  /* 0x00005e00c6007a0c */ /* 0x000fe400047c1270 */
[----:B------:R-:W-:Y:S02]  /*e0a80*/  IADD3 R220, R220, c[0x0][0x198], RZ ;  /* 0x00006600dcdc7a10 */ /* 0x000fe40007ffe0ff */
[----:B------:R-:W-:Y:S02]  /*e0a90*/  ISETP.LT.AND P2, PT, R199, c[0x0][0x178], !P0 ;  /* 0x00005e00c7007a0c */ /* 0x000fe40004741270 */
[----:B------:R-:W-:Y:S01]  /*e0aa0*/  ISETP.GE.AND P1, PT, R242, c[0x0][0x17c], PT ;  /* 0x00005f00f2007a0c */ /* 0x000fe20003f26270 */
[----:B------:R-:W-:Y:S01]  /*e0ab0*/  ISETP.LT.AND P0, PT, R179, c[0x0][0x178], !P0 ;  /* 0x00005e00b3007a0c */ /* 0x000fe20004701270 */
[----:B------:R1:W-:Y:S01]  /*e0ac0*/  @P4 STG.E [R2.64], R209 ;  /* 0x000000d102004986 */ /* 0x0003e2000c101904 */
[----:B------:R1:W-:Y:S01]  /*e0ad0*/  @P5 STG.E [R36.64], R33 ;  /* 0x0000002124005986 */ /* 0x0003e2000c101904 */
[----:B------:R-:W-:-:S02]  /*e0ae0*/  ISETP.LT.AND P5, PT, R207, c[0x0][0x178], !P1 ;  /* 0x00005e00cf007a0c */ /* 0x000fc40004fa1270 */
[----:B------:R-:W-:Y:S02]  /*e0af0*/  ISETP.GE.AND P4, PT, R236, c[0x0][0x17c], PT ;  /* 0x00005f00ec007a0c */ /* 0x000fe40003f86270 */
[C---:B------:R-:W-:Y:S01]  /*e0b00*/  IADD3 R208, R220.reuse, c[0x0][0x198], RZ ;  /* 0x00006600dcd07a10 */ /* 0x040fe20007ffe0ff */
[----:B------:R-:W-:Y:S01]  /*e0b10*/  LDS.128 R240, [R243] ;  /* 0x00000000f3f07984 */ /* 0x000fe20000000c00 */
[----:B-1----:R-:W-:-:S04]  /*e0b20*/  IMAD.WIDE R2, R220, 0x4, R4 ;  /* 0x00000004dc027825 */ /* 0x002fc800078e0204 */
[----:B------:R-:W-:-:S04]  /*e0b30*/  IMAD.WIDE R32, R220, 0x4, R214 ;  /* 0x00000004dc207825 */ /* 0x000fc800078e02d6 */
[----:B------:R-:W-:Y:S01]  /*e0b40*/  IMAD.WIDE R36, R220, 0x4, R212 ;  /* 0x00000004dc247825 */ /* 0x000fe200078e02d4 */
[----:B--2---:R1:W-:Y:S01]  /*e0b50*/  @P3 STG.E [R2.64], R245 ;  /* 0x000000f502003986 */ /* 0x0043e2000c101904 */
[----:B------:R-:W-:Y:S02]  /*e0b60*/  ISETP.LT.AND P3, PT, R198, c[0x0][0x178], !P1 ;  /* 0x00005e00c6007a0c */ /* 0x000fe40004f61270 */
[----:B------:R2:W-:Y:S02]  /*e0b70*/  @P6 STG.E [R32.64], R228 ;  /* 0x000000e420006986 */ /* 0x0005e4000c101904 */
[----:B------:R2:W-:Y:S01]  /*e0b80*/  @P2 STG.E [R36.64], R20 ;  /* 0x0000001424002986 */ /* 0x0005e2000c101904 */
[----:B------:R-:W-:Y:S01]  /*e0b90*/  ISETP.LT.AND P2, PT, R199, c[0x0][0x178], !P1 ;  /* 0x00005e00c7007a0c */ /* 0x000fe20004f41270 */
[----:B------:R-:W-:Y:S01]  /*e0ba0*/  ISETP.LT.AND P1, PT, R179, c[0x0][0x178], !P1 ;  /* 0x00005e00b3007a0c */ /* 0x000fe20004f21270 */
[----:B------:R-:W-:Y:S01]  /*e0bb0*/  ISETP.LT.AND P6, PT, R207, c[0x0][0x178], !P4 ;  /* 0x00005e00cf007a0c */ /* 0x000fe200067c1270 */
[----:B-1----:R-:W-:-:S04]  /*e0bc0*/  IMAD.WIDE R2, R220, 0x4, R6 ;  /* 0x00000004dc027825 */ /* 0x002fc800078e0206 */
[----:B--2---:R-:W-:-:S04]  /*e0bd0*/  IMAD.WIDE R32, R208, 0x4, R4 ;  /* 0x00000004d0207825 */ /* 0x004fc800078e0204 */
[----:B------:R-:W-:Y:S01]  /*e0be0*/  IMAD.WIDE R36, R208, 0x4, R214 ;  /* 0x00000004d0247825 */ /* 0x000fe200078e02d6 */
[----:B------:R1:W-:Y:S03]  /*e0bf0*/  @P0 STG.E [R2.64], R28 ;  /* 0x0000001c02000986 */ /* 0x0003e6000c101904 */
[----:B------:R2:W-:Y:S02]  /*e0c00*/  @P5 STG.E [R32.64], R244 ;  /* 0x000000f420005986 */ /* 0x0005e4000c101904 */
[----:B------:R2:W-:Y:S01]  /*e0c10*/  @P3 STG.E [R36.64], R229 ;  /* 0x000000e524003986 */ /* 0x0005e2000c101904 */
[----:B------:R-:W-:Y:S02]  /*e0c20*/  ISETP.LT.AND P5, PT, R198, c[0x0][0x178], !P4 ;  /* 0x00005e00c6007a0c */ /* 0x000fe400067a1270 */
[----:B------:R-:W-:Y:S02]  /*e0c30*/  ISETP.LT.AND P3, PT, R199, c[0x0][0x178], !P4 ;  /* 0x00005e00c7007a0c */ /* 0x000fe40006761270 */
[----:B----4-:R-:W-:-:S02]  /*e0c40*/  ISETP.GE.AND P0, PT, R221, c[0x0][0x17c], PT ;  /* 0x00005f00dd007a0c */ /* 0x010fc40003f06270 */
[C---:B-1----:R-:W-:Y:S01]  /*e0c50*/  IADD3 R28, R208.reuse, c[0x0][0x198], RZ ;  /* 0x00006600d01c7a10 */ /* 0x042fe20007ffe0ff */
[----:B------:R-:W-:-:S04]  /*e0c60*/  IMAD.WIDE R2, R208, 0x4, R212 ;  /* 0x00000004d0027825 */ /* 0x000fc800078e02d4 */
[----:B------:R-:W-:-:S04]  /*e0c70*/  IMAD.WIDE R208, R208, 0x4, R6 ;  /* 0x00000004d0d07825 */ /* 0x000fc800078e0206 */
[----:B--2---:R-:W-:Y:S01]  /*e0c80*/  IMAD.WIDE R32, R28, 0x4, R4 ;  /* 0x000000041c207825 */ /* 0x004fe200078e0204 */
[----:B------:R-:W-:Y:S01]  /*e0c90*/  ISETP.LT.AND P4, PT, R179, c[0x0][0x178], !P4 ;  /* 0x00005e00b3007a0c */ /* 0x000fe20006781270 */
[----:B------:R-:W2:Y:S04]  /*e0ca0*/  LDL.LU R36, [R1+0x4924] ;  /* 0x0049240001247983 */ /* 0x000ea80000300800 */
[----:B------:R1:W-:Y:S01]  /*e0cb0*/  @P2 STG.E [R2.64], R21 ;  /* 0x0000001502002986 */ /* 0x0003e2000c101904 */
[----:B------:R-:W-:Y:S02]  /*e0cc0*/  @P1 STG.E [R208.64], R29 ;  /* 0x0000001dd0001986 */ /* 0x000fe4000c101904 */
[----:B------:R4:W-:Y:S01]  /*e0cd0*/  @P6 STG.E [R32.64], R249 ;  /* 0x000000f920006986 */ /* 0x0009e2000c101904 */
[----:B------:R-:W-:-:S02]  /*e0ce0*/  ISETP.LT.AND P6, PT, R207, c[0x0][0x178], !P0 ;  /* 0x00005e00cf007a0c */ /* 0x000fc400047c1270 */
[----:B------:R-:W-:Y:S01]  /*e0cf0*/  ISETP.LT.AND P2, PT, R198, c[0x0][0x178], !P0 ;  /* 0x00005e00c6007a0c */ /* 0x000fe20004741270 */
[----:B------:R-:W2:Y:S01]  /*e0d00*/  LDL.LU R245, [R1+0x1c08] ;  /* 0x001c080001f57983 */ /* 0x000ea20000300800 */
[----:B------:R-:W2:Y:S02]  /*e0d10*/  LDL.LU R244, [R1+0x1c0c] ;  /* 0x001c0c0001f47983 */ /* 0x000ea40000300800 */
[----:B-1----:R-:W-:-:S04]  /*e0d20*/  IMAD.WIDE R2, R28, 0x4, R214 ;  /* 0x000000041c027825 */ /* 0x002fc800078e02d6 */
[C---:B------:R-:W-:Y:S01]  /*e0d30*/  IMAD.WIDE R20, R28.reuse, 0x4, R212 ;  /* 0x000000041c147825 */ /* 0x040fe200078e02d4 */
[C---:B----4-:R-:W-:Y:S01]  /*e0d40*/  IADD3 R32, R28.reuse, c[0x0][0x198], RZ ;  /* 0x000066001c207a10 */ /* 0x050fe20007ffe0ff */
[----:B------:R1:W-:Y:S03]  /*e0d50*/  @P5 STG.E [R2.64], R224 ;  /* 0x000000e002005986 */ /* 0x0003e6000c101904 */
[----:B------:R4:W-:Y:S02]  /*e0d60*/  @P3 STG.E [R20.64], R16 ;  /* 0x0000001014003986 */ /* 0x0009e4000c101904 */
[----:B-1----:R-:W-:-:S04]  /*e0d70*/  IMAD.WIDE R2, R28, 0x4, R6 ;  /* 0x000000041c027825 */ /* 0x002fc800078e0206 */
[----:B----4-:R-:W-:-:S04]  /*e0d80*/  IMAD.WIDE R20, R32, 0x4, R4 ;  /* 0x0000000420147825 */ /* 0x010fc800078e0204 */
[----:B------:R-:W-:Y:S01]  /*e0d90*/  IMAD.WIDE R28, R32, 0x4, R214 ;  /* 0x00000004201c7825 */ /* 0x000fe200078e02d6 */
[----:B------:R-:W-:Y:S04]  /*e0da0*/  @P4 STG.E [R2.64], R24 ;  /* 0x0000001802004986 */ /* 0x000fe8000c101904 */
[----:B---3--:R-:W-:Y:S01]  /*e0db0*/  @P6 STG.E [R20.64], R248 ;  /* 0x000000f814006986 */ /* 0x008fe2000c101904 */
[----:B------:R1:W-:Y:S03]  /*e0dc0*/  @P2 STG.E [R28.64], R225 ;  /* 0x000000e11c002986 */ /* 0x0003e6000c101904 */
[----:B-1----:R-:W3:Y:S01]  /*e0dd0*/  LDL.LU R28, [R1+0x4938] ;  /* 0x00493800011c7983 */ /* 0x002ee20000300800 */
[----:B------:R-:W-:Y:S01]  /*e0de0*/  ISETP.LT.AND P3, PT, R199, c[0x0][0x178], !P0 ;  /* 0x00005e00c7007a0c */ /* 0x000fe20004761270 */
[----:B------:R-:W4:Y:S01]  /*e0df0*/  LDL.LU R249, [R1+0x1bf8] ;  /* 0x001bf80001f97983 */ /* 0x000f220000300800 */
[----:B------:R-:W-:-:S02]  /*e0e00*/  ISETP.GE.AND P1, PT, R217, c[0x0][0x17c], PT ;  /* 0x00005f00d9007a0c */ /* 0x000fc40003f26270 */
[----:B------:R-:W-:Y:S01]  /*e0e10*/  ISETP.LT.AND P5, PT, R179, c[0x0][0x178], !P0 ;  /* 0x00005e00b3007a0c */ /* 0x000fe200047a1270 */
[----:B------:R-:W-:-:S04]  /*e0e20*/  IMAD.WIDE R2, R32, 0x4, R212 ;  /* 0x0000000420027825 */ /* 0x000fc800078e02d4 */
[C---:B------:R-:W-:Y:S01]  /*e0e30*/  IMAD.WIDE R20, R32.reuse, 0x4, R6 ;  /* 0x0000000420147825 */ /* 0x040fe200078e0206 */
[----:B------:R-:W-:Y:S02]  /*e0e40*/  ISETP.LT.AND P2, PT, R207, c[0x0][0x178], !P1 ;  /* 0x00005e00cf007a0c */ /* 0x000fe40004f41270 */
[----:B------:R-:W-:Y:S02]  /*e0e50*/  IADD3 R32, R32, c[0x0][0x198], RZ ;  /* 0x0000660020207a10 */ /* 0x000fe40007ffe0ff */
[----:B------:R-:W-:Y:S02]  /*e0e60*/  ISETP.LT.AND P6, PT, R198, c[0x0][0x178], !P1 ;  /* 0x00005e00c6007a0c */ /* 0x000fe40004fc1270 */
[----:B------:R-:W-:Y:S01]  /*e0e70*/  ISETP.LT.AND P4, PT, R199, c[0x0][0x178], !P1 ;  /* 0x00005e00c7007a0c */ /* 0x000fe20004f81270 */
[----:B------:R-:W-:Y:S01]  /*e0e80*/  ISETP.LT.AND P1, PT, R179, c[0x0][0x178], !P1 ;  /* 0x00005e00b3007a0c */ /* 0x000fe20004f21270 */
[----:B------:R-:W4:Y:S04]  /*e0e90*/  LDL.LU R33, [R1+0x493c] ;  /* 0x00493c0001217983 */ /* 0x000f280000300800 */
[----:B------:R1:W-:Y:S01]  /*e0ea0*/  @P3 STG.E [R2.64], R17 ;  /* 0x0000001102003986 */ /* 0x0003e2000c101904 */
[----:B------:R-:W4:Y:S02]  /*e0eb0*/  LDL.LU R29, [R1+0x4930] ;  /* 0x00493000011d7983 */ /* 0x000f240000300800 */
[----:B------:R-:W4:Y:S01]  /*e0ec0*/  LDL.LU R248, [R1+0x1bfc] ;  /* 0x001bfc0001f87983 */ /* 0x000f220000300800 */
[----:B------:R1:W-:Y:S02]  /*e0ed0*/  @P5 STG.E [R20.64], R25 ;  /* 0x0000001914005986 */ /* 0x0003e4000c101904 */
[----:B-1----:R-:W-:-:S04]  /*e0ee0*/  IMAD.WIDE R2, R32, 0x4, R4 ;  /* 0x0000000420027825 */ /* 0x002fc800078e0204 */
[----:B------:R-:W-:-:S04]  /*e0ef0*/  IMAD.WIDE R16, R32, 0x4, R214 ;  /* 0x0000000420107825 */ /* 0x000fc800078e02d6 */
[C---:B------:R-:W-:Y:S01]  /*e0f00*/  IMAD.WIDE R20, R32.reuse, 0x4, R212 ;  /* 0x0000000420147825 */ /* 0x040fe200078e02d4 */
[----:B--2---:R1:W-:Y:S03]  /*e0f10*/  @P2 STG.E [R2.64], R245 ;  /* 0x000000f502002986 */ /* 0x0043e6000c101904 */
[----:B------:R2:W-:Y:S02]  /*e0f20*/  @P6 STG.E [R16.64], R238 ;  /* 0x000000ee10006986 */ /* 0x0005e4000c101904 */
[----:B------:R2:W-:Y:S02]  /*e0f30*/  @P4 STG.E [R20.64], R218 ;  /* 0x000000da14004986 */ /* 0x0005e4000c101904 */
[----:B-1----:R-:W-:-:S05]  /*e0f40*/  IMAD.WIDE R2, R32, 0x4, R6 ;  /* 0x0000000420027825 */ /* 0x002fca00078e0206 */
[----:B------:R1:W-:Y:S01]  /*e0f50*/  @P1 STG.E [R2.64], R38 ;  /* 0x0000002602001986 */ /* 0x0003e2000c101904 */
[----:B---3--:R-:W-:-:S03]  /*e0f60*/  ISETP.GE.AND P1, PT, R28, c[0x0][0x17c], PT ;  /* 0x00005f001c007a0c */ /* 0x008fc60003f26270 */
[----:B------:R-:W3:Y:S01]  /*e0f70*/  LDL.LU R28, [R1+0x4934] ;  /* 0x00493400011c7983 */ /* 0x000ee20000300800 */
[----:B------:R-:W3:Y:S01]  /*e0f80*/  LDL.LU R245, [R1+0x1bc8] ;  /* 0x001bc80001f57983 */ /* 0x000ee20000300800 */
[----:B------:R-:W-:Y:S02]  /*e0f90*/  ISETP.GE.AND P0, PT, R216, c[0x0][0x17c], PT ;  /* 0x00005f00d8007a0c */ /* 0x000fe40003f06270 */
[----:B------:R-:W-:Y:S02]  /*e0fa0*/  ISETP.GE.AND P3, PT, R36, c[0x0][0x17c], PT ;  /* 0x00005f0024007a0c */ /* 0x000fe40003f66270 */
[----:B------:R-:W-:Y:S02]  /*e0fb0*/  ISETP.LT.AND P5, PT, R207, c[0x0][0x178], !P0 ;  /* 0x00005e00cf007a0c */ /* 0x000fe400047a1270 */
[----:B------:R-:W-:Y:S02]  /*e0fc0*/  ISETP.LT.AND P2, PT, R198, c[0x0][0x178], !P0 ;  /* 0x00005e00c6007a0c */ /* 0x000fe40004741270 */
[----:B------:R-:W-:-:S02]  /*e0fd0*/  IADD3 R24, R32, c[0x0][0x198], RZ ;  /* 0x0000660020187a10 */ /* 0x000fc40007ffe0ff */
[----:B------:R-:W-:Y:S01]  /*e0fe0*/  ISETP.LT.AND P4, PT, R199, c[0x0][0x178], !P0 ;  /* 0x00005e00c7007a0c */ /* 0x000fe20004781270 */
[----:B------:R-:W-:Y:S01]  /*e0ff0*/  ISETP.LT.AND P0, PT, R179, c[0x0][0x178], !P0 ;  /* 0x00005e00b3007a0c */ /* 0x000fe20004701270 */
[----:B------:R-:W-:Y:S01]  /*e1000*/  ISETP.LT.AND P6, PT, R207, c[0x0][0x178], !P3 ;  /* 0x00005e00cf007a0c */ /* 0x000fe20005fc1270 */
[----:B--2---:R-:W-:-:S04]  /*e1010*/  IMAD.WIDE R16, R24, 0x4, R4 ;  /* 0x0000000418107825 */ /* 0x004fc800078e0204 */
[C---:B------:R-:W-:Y:S01]  /*e1020*/  IMAD.WIDE R20, R24.reuse, 0x4, R214 ;  /* 0x0000000418147825 */ /* 0x040fe200078e02d6 */
[----:B------:R-:W-:-:S03]  /*e1030*/  IADD3 R25, R24, c[0x0][0x198], RZ ;  /* 0x0000660018197a10 */ /* 0x000fc60007ffe0ff */
[----:B-1----:R-:W-:Y:S01]  /*e1040*/  IMAD.WIDE R2, R24, 0x4, R212 ;  /* 0x0000000418027825 */ /* 0x002fe200078e02d4 */
[----:B------:R1:W-:Y:S03]  /*e1050*/  @P5 STG.E [R16.64], R244 ;  /* 0x000000f410005986 */ /* 0x0003e6000c101904 */
[----:B------:R2:W-:Y:S01]  /*e1060*/  @P2 STG.E [R20.64], R239 ;  /* 0x000000ef14002986 */ /* 0x0005e2000c101904 */
[----:B------:R-:W-:Y:S02]  /*e1070*/  ISETP.LT.AND P5, PT, R198, c[0x0][0x178], !P3 ;  /* 0x00005e00c6007a0c */ /* 0x000fe40005fa1270 */
[----:B------:R-:W-:Y:S01]  /*e1080*/  ISETP.LT.AND P2, PT, R199, c[0x0][0x178], !P3 ;  /* 0x00005e00c7007a0c */ /* 0x000fe20005f41270 */
[----:B------:R4:W-:Y:S01]  /*e1090*/  @P4 STG.E [R2.64], R219 ;  /* 0x000000db02004986 */ /* 0x0009e2000c101904 */
[----:B------:R-:W-:Y:S01]  /*e10a0*/  ISETP.LT.AND P3, PT, R179, c[0x0][0x178], !P3 ;  /* 0x00005e00b3007a0c */ /* 0x000fe20005f61270 */
[----:B-1----:R-:W-:-:S04]  /*e10b0*/  IMAD.WIDE R16, R24, 0x4, R6 ;  /* 0x0000000418107825 */ /* 0x002fc800078e0206 */
[----:B--2---:R-:W-:Y:S01]  /*e10c0*/  IMAD.WIDE R20, R25, 0x4, R4 ;  /* 0x0000000419147825 */ /* 0x004fe200078e0204 */
[----:B------:R-:W2:Y:S04]  /*e10d0*/  LDL.LU R244, [R1+0x1bcc] ;  /* 0x001bcc0001f47983 */ /* 0x000ea80000300800 */
[----:B------:R1:W-:Y:S01]  /*e10e0*/  @P0 STG.E [R16.64], R39 ;  /* 0x0000002710000986 */ /* 0x0003e2000c101904 */
[----:B----4-:R4:W-:Y:S01]  /*e10f0*/  @P6 STG.E [R20.64], R249 ;  /* 0x000000f914006986 */ /* 0x0109e2000c101904 */
[----:B------:R-:W-:Y:S01]  /*e1100*/  ISETP.LT.AND P6, PT, R207, c[0x0][0x178], !P1 ;  /* 0x00005e00cf007a0c */ /* 0x000fe20004fc1270 */
[C---:B------:R-:W-:Y:S01]  /*e1110*/  IMAD.WIDE R2, R25.reuse, 0x4, R214 ;  /* 0x0000000419027825 */ /* 0x040fe200078e02d6 */
[----:B------:R-:W-:Y:S02]  /*e1120*/  ISETP.LT.AND P4, PT, R198, c[0x0][0x178], !P1 ;  /* 0x00005e00c6007a0c */ /* 0x000fe40004f81270 */
[C---:B------:R-:W-:Y:S01]  /*e1130*/  IADD3 R24, R25.reuse, c[0x0][0x198], RZ ;  /* 0x0000660019187a10 */ /* 0x040fe20007ffe0ff */
[----:B------:R-:W2:Y:S04]  /*e1140*/  LDL.LU R32, [R1+0x494c] ;  /* 0x00494c0001207983 */ /* 0x000ea80000300800 */
[----:B------:R4:W-:Y:S01]  /*e1150*/  @P5 STG.E [R2.64], R234 ;  /* 0x000000ea02005986 */ /* 0x0009e2000c101904 */
[----:B-1----:R-:W-:-:S04]  /*e1160*/  IMAD.WIDE R16, R25, 0x4, R212 ;  /* 0x0000000419107825 */ /* 0x002fc800078e02d4 */
[----:B----4-:R-:W-:Y:S01]  /*e1170*/  IMAD.WIDE R20, R24, 0x4, R214 ;  /* 0x0000000418147825 */ /* 0x010fe200078e02d6 */
[----:B------:R-:W-:Y:S01]  /*e1180*/  ISETP.GE.AND P0, PT, R33, c[0x0][0x17c], PT ;  /* 0x00005f0021007a0c */ /* 0x000fe20003f06270 */
[----:B------:R-:W4:Y:S04]  /*e1190*/  LDL.LU R249, [R1+0x1b88] ;  /* 0x001b880001f97983 */ /* 0x000f280000300800 */
[----:B------:R1:W-:Y:S01]  /*e11a0*/  @P2 STG.E [R16.64], R210 ;  /* 0x000000d210002986 */ /* 0x0003e2000c101904 */
[----:B------:R-:W-:Y:S01]  /*e11b0*/  ISETP.LT.AND P2, PT, R199, c[0x0][0x178], !P1 ;  /* 0x00005e00c7007a0c */ /* 0x000fe20004f41270 */
[----:B------:R-:W-:Y:S01]  /*e11c0*/  IMAD.WIDE R2, R25, 0x4, R6 ;  /* 0x0000000419027825 */ /* 0x000fe200078e0206 */
[----:B------:R-:W-:-:S04]  /*e11d0*/  ISETP.LT.AND P5, PT, R179, c[0x0][0x178], !P1 ;  /* 0x00005e00b3007a0c */ /* 0x000fc80004fa1270 */
[----:B------:R1:W-:Y:S02]  /*e11e0*/  @P3 STG.E [R2.64], R34 ;  /* 0x0000002202003986 */ /* 0x0003e4000c101904 */
[----:B-1----:R-:W-:-:S05]  /*e11f0*/  IMAD.WIDE R16, R24, 0x4, R4 ;  /* 0x0000000418107825 */ /* 0x002fca00078e0204 */
[----:B------:R1:W-:Y:S01]  /*e1200*/  @P6 STG.E [R16.64], R248 ;  /* 0x000000f810006986 */ /* 0x0003e2000c101904 */
[----:B------:R-:W-:Y:S01]  /*e1210*/  @P4 STG.E [R20.64], R235 ;  /* 0x000000eb14004986 */ /* 0x000fe2000c101904 */
[----:B------:R-:W-:Y:S01]  /*e1220*/  ISETP.LT.AND P4, PT, R207, c[0x0][0x178], !P0 ;  /* 0x00005e00cf007a0c */ /* 0x000fe20004781270 */
[C---:B------:R-:W-:Y:S01]  /*e1230*/  IMAD.WIDE R2, R24.reuse, 0x4, R212 ;  /* 0x0000000418027825 */ /* 0x040fe200078e02d4 */
[----:B------:R-:W-:Y:S02]  /*e1240*/  ISETP.GE.AND P1, PT, R29, c[0x0][0x17c], PT ;  /* 0x00005f001d007a0c */ /* 0x000fe40003f26270 */
[----:B------:R-:W4:Y:S04]  /*e1250*/  LDL.LU R29, [R1+0x4958] ;  /* 0x00495800011d7983 */ /* 0x000f280000300800 */
[----:B------:R1:W-:Y:S02]  /*e1260*/  @P2 STG.E [R2.64], R211 ;  /* 0x000000d302002986 */ /* 0x0003e4000c101904 */
[C---:B-1----:R-:W-:Y:S01]  /*e1270*/  IMAD.WIDE R16, R24.reuse, 0x4, R6 ;  /* 0x0000000418107825 */ /* 0x042fe200078e0206 */
[----:B------:R-:W-:-:S05]  /*e1280*/  IADD3 R24, R24, c[0x0][0x198], RZ ;  /* 0x0000660018187a10 */ /* 0x000fca0007ffe0ff */
[C---:B------:R-:W-:Y:S01]  /*e1290*/  IMAD.WIDE R2, R24.reuse, 0x4, R4 ;  /* 0x0000000418027825 */ /* 0x040fe200078e0204 */
[----:B------:R1:W-:Y:S03]  /*e12a0*/  @P5 STG.E [R16.64], R35 ;  /* 0x0000002310005986 */ /* 0x0003e6000c101904 */
[C---:B------:R-:W-:Y:S01]  /*e12b0*/  IMAD.WIDE R20, R24.reuse, 0x4, R212 ;  /* 0x0000000418147825 */ /* 0x040fe200078e02d4 */
[----:B------:R-:W-:-:S03]  /*e12c0*/  IADD3 R25, R24, c[0x0][0x198], RZ ;  /* 0x0000660018197a10 */ /* 0x000fc60007ffe0ff */
[----:B-1----:R-:W-:Y:S01]  /*e12d0*/  IMAD.WIDE R16, R24, 0x4, R214 ;  /* 0x0000000418107825 */ /* 0x002fe200078e02d6 */
[----:B---3--:R-:W-:Y:S02]  /*e12e0*/  ISETP.GE.AND P2, PT, R28, c[0x0][0x17c], PT ;  /* 0x00005f001c007a0c */ /* 0x008fe40003f46270 */
[----:B------:R-:W3:Y:S01]  /*e12f0*/  LDL.LU R28, [R1+0x4960] ;  /* 0x00496000011c7983 */ /* 0x000ee20000300800 */
[----:B------:R-:W3:Y:S03]  /*e1300*/  LDL.LU R248, [R1+0x1b8c] ;  /* 0x001b8c0001f87983 */ /* 0x000ee60000300800 */
[----:B------:R1:W-:Y:S02]  /*e1310*/  @P4 STG.E [R2.64], R245 ;  /* 0x000000f502004986 */ /* 0x0003e4000c101904 */
[----:B-1----:R-:W-:Y:S02]  /*e1320*/  IMAD.WIDE R2, R24, 0x4, R6 ;  /* 0x0000000418027825 */ /* 0x002fe400078e0206 */
[----:B------:R-:W3:Y:S01]  /*e1330*/  LDL.LU R24, [R1+0x4940] ;  /* 0x0049400001187983 */ /* 0x000ee20000300800 */
[----:B------:R-:W-:-:S02]  /*e1340*/  ISETP.LT.AND P6, PT, R198, c[0x0][0x178], !P0 ;  /* 0x00005e00c6007a0c */ /* 0x000fc400047c1270 */
[----:B------:R-:W-:Y:S01]  /*e1350*/  ISETP.LT.AND P3, PT, R199, c[0x0][0x178], !P0 ;  /* 0x00005e00c7007a0c */ /* 0x000fe20004761270 */
[----:B------:R-:W-:Y:S01]  /*e1360*/  ISETP.LT.AND P0, PT, R179, c[0x0][0x178], !P0 ;  /* 0x00005e00b3007a0c */ /* 0x000fe20004701270 */
[----:B------:R-:W-:Y:S02]  /*e1370*/  ISETP.LT.AND P5, PT, R207, c[0x0][0x178], !P1 ;  /* 0x00005e00cf007a0c */ /* 0x000fe40004fa1270 */
[----:B------:R-:W-:-:S07]  /*e1380*/  ISETP.LT.AND P4, PT, R198, c[0x0][0x178], !P1 ;  /* 0x00005e00c6007a0c */ /* 0x000fce0004f81270 */
[----:B------:R1:W-:Y:S02]  /*e1390*/  @P6 STG.E [R16.64], R230 ;  /* 0x000000e610006986 */ /* 0x0003e4000c101904 */
[----:B------:R2:W-:Y:S01]  /*e13a0*/  @P3 STG.E [R20.64], R22 ;  /* 0x0000001614003986 */ /* 0x0005e2000c101904 */
[----:B------:R-:W-:Y:S01]  /*e13b0*/  ISETP.LT.AND P3, PT, R199, c[0x0][0x178], !P1 ;  /* 0x00005e00c7007a0c */ /* 0x000fe20004f61270 */
[----:B------:R-:W-:Y:S01]  /*e13c0*/  ISETP.LT.AND P1, PT, R179, c[0x0][0x178], !P1 ;  /* 0x00005e00b3007a0c */ /* 0x000fe20004f21270 */
[----:B------:R2:W-:Y:S01]  /*e13d0*/  @P0 STG.E [R2.64], R30 ;  /* 0x0000001e02000986 */ /* 0x0005e2000c101904 */
[----:B------:R-:W-:Y:S01]  /*e13e0*/  ISETP.LT.AND P6, PT, R207, c[0x0][0x178], !P2 ;  /* 0x00005e00cf007a0c */ /* 0x000fe200057c1270 */
[----:B-1----:R-:W-:-:S04]  /*e13f0*/  IMAD.WIDE R16, R25, 0x4, R4 ;  /* 0x0000000419107825 */ /* 0x002fc800078e0204 */
[C---:B--2---:R-:W-:Y:S01]  /*e1400*/  IMAD.WIDE R20, R25.reuse, 0x4, R214 ;  /* 0x0000000419147825 */ /* 0x044fe200078e02d6 */
[----:B------:R-:W-:Y:S01]  /*e1410*/  IADD3 R22, R25, c[0x0][0x198], RZ ;  /* 0x0000660019167a10 */ /* 0x000fe20007ffe0ff */
[----:B------:R1:W-:Y:S03]  /*e1420*/  @P5 STG.E [R16.64], R244 ;  /* 0x000000f410005986 */ /* 0x0003e6000c101904 */
[----:B------:R2:W-:Y:S01]  /*e1430*/  @P4 STG.E [R20.64], R231 ;  /* 0x000000e714004986 */ /* 0x0005e2000c101904 */
[----:B------:R-:W-:Y:S02]  /*e1440*/  ISETP.LT.AND P5, PT, R198, c[0x0][0x178], !P2 ;  /* 0x00005e00c6007a0c */ /* 0x000fe400057a1270 */
[----:B------:R-:W-:Y:S01]  /*e1450*/  ISETP.LT.AND P4, PT, R199, c[0x0][0x178], !P2 ;  /* 0x00005e00c7007a0c */ /* 0x000fe20005781270 */
[----:B------:R-:W-:Y:S01]  /*e1460*/  IMAD.WIDE R2, R25, 0x4, R212 ;  /* 0x0000000419027825 */ /* 0x000fe200078e02d4 */
[----:B------:R-:W-:-:S02]  /*e1470*/  ISETP.GE.AND P0, PT, R32, c[0x0][0x17c], PT ;  /* 0x00005f0020007a0c */ /* 0x000fc40003f06270 */
[----:B------:R-:W-:Y:S01]  /*e1480*/  ISETP.LT.AND P2, PT, R179, c[0x0][0x178], !P2 ;  /* 0x00005e00b3007a0c */ /* 0x000fe20005741270 */
[----:B-1----:R-:W-:-:S04]  /*e1490*/  IMAD.WIDE R16, R25, 0x4, R6 ;  /* 0x0000000419107825 */ /* 0x002fc800078e0206 */
[----:B--2---:R-:W-:Y:S01]  /*e14a0*/  IMAD.WIDE R20, R22, 0x4, R4 ;  /* 0x0000000416147825 */ /* 0x004fe200078e0204 */
[----:B------:R1:W-:Y:S03]  /*e14b0*/  @P3 STG.E [R2.64], R23 ;  /* 0x0000001702003986 */ /* 0x0003e6000c101904 */
[----:B------:R2:W-:Y:S01]  /*e14c0*/  @P1 STG.E [R16.64], R31 ;  /* 0x0000001f10001986 */ /* 0x0005e2000c101904 */
[----:B------:R-:W-:Y:S01]  /*e14d0*/  ISETP.LT.AND P3, PT, R198, c[0x0][0x178], !P0 ;  /* 0x00005e00c6007a0c */ /* 0x000fe20004761270 */
[----:B------:R-:W3:Y:S04]  /*e14e0*/  LDL.LU R25, [R1+0x4964] ;  /* 0x0049640001197983 */ /* 0x000ee80000300800 */
[----:B----4-:R4:W-:Y:S01]  /*e14f0*/  @P6 STG.E [R20.64], R249 ;  /* 0x000000f914006986 */ /* 0x0109e2000c101904 */
[----:B------:R-:W-:Y:S01]  /*e1500*/  ISETP.LT.AND P6, PT, R207, c[0x0][0x178], !P0 ;  /* 0x00005e00cf007a0c */ /* 0x000fe200047c1270 */
[----:B-1----:R-:W-:-:S04]  /*e1510*/  IMAD.WIDE R2, R22, 0x4, R214 ;  /* 0x0000000416027825 */ /* 0x002fc800078e02d6 */
[C---:B--2---:R-:W-:Y:S01]  /*e1520*/  IMAD.WIDE R16, R22.reuse, 0x4, R212 ;  /* 0x0000000416107825 */ /* 0x044fe200078e02d4 */
[----:B------:R-:W-:Y:S01]  /*e1530*/  IADD3 R23, R22, c[0x0][0x198], RZ ;  /* 0x0000660016177a10 */ /* 0x000fe20007ffe0ff */
[----:B------:R1:W-:Y:S03]  /*e1540*/  @P5 STG.E [R2.64], R226 ;  /* 0x000000e202005986 */ /* 0x0003e6000c101904 */
[----:B------:R2:W-:Y:S01]  /*e1550*/  @P4 STG.E [R16.64], R18 ;  /* 0x0000001210004986 */ /* 0x0005e2000c101904 */
[----:B------:R-:W-:Y:S01]  /*e1560*/  ISETP.LT.AND P4, PT, R199, c[0x0][0x178], !P0 ;  /* 0x00005e00c7007a0c */ /* 0x000fe20004781270 */
[----:B----4-:R-:W-:-:S04]  /*e1570*/  IMAD.WIDE R20, R23, 0x4, R214 ;  /* 0x0000000417147825 */ /* 0x010fc800078e02d6 */
[----:B-1----:R-:W-:-:S04]  /*e1580*/  IMAD.WIDE R2, R22, 0x4, R6 ;  /* 0x0000000416027825 */ /* 0x002fc800078e0206 */
[C---:B--2---:R-:W-:Y:S01]  /*e1590*/  IMAD.WIDE R16, R23.reuse, 0x4, R4 ;  /* 0x0000000417107825 */ /* 0x044fe200078e0204 */
[----:B------:R1:W-:Y:S03]  /*e15a0*/  @P2 STG.E [R2.64], R26 ;  /* 0x0000001a02002986 */ /* 0x0003e6000c101904 */
[----:B-1----:R-:W-:Y:S01]  /*e15b0*/  IMAD.WIDE R2, R23, 0x4, R212 ;  /* 0x0000000417027825 */ /* 0x002fe200078e02d4 */
[----:B---3--:R-:W-:Y:S03]  /*e15c0*/  @P6 STG.E [R16.64], R248 ;  /* 0x000000f810006986 */ /* 0x008fe6000c101904 */
[----:B------:R1:W-:Y:S02]  /*e15d0*/  @P3 STG.E [R20.64], R227 ;  /* 0x000000e314003986 */ /* 0x0003e4000c101904 */
[----:B------:R2:W-:Y:S01]  /*e15e0*/  @P4 STG.E [R2.64], R19 ;  /* 0x0000001302004986 */ /* 0x0005e2000c101904 */
[----:B------:R-:W-:-:S02]  /*e15f0*/  ISETP.GE.AND P4, PT, R24, c[0x0][0x17c], PT ;  /* 0x00005f0018007a0c */ /* 0x000fc40003f86270 */
[----:B------:R-:W3:Y:S01]  /*e1600*/  LDL.LU R24, [R1+0x4968] ;  /* 0x0049680001187983 */ /* 0x000ee20000300800 */
[----:B------:R-:W4:Y:S03]  /*e1610*/  LDL.LU R22, [R1+0x496c] ;  /* 0x00496c0001167983 */ /* 0x000f260000300800 */
[----:B-1----:R-:W4:Y:S01]  /*e1620*/  LDL.LU R20, [R1+0x4974] ;  /* 0x0049740001147983 */ /* 0x002f220000300800 */
[----:B------:R-:W-:Y:S02]  /*e1630*/  ISETP.GE.AND P1, PT, R29, c[0x0][0x17c], PT ;  /* 0x00005f001d007a0c */ /* 0x000fe40003f26270 */
[----:B------:R-:W-:Y:S01]  /*e1640*/  ISETP.LT.AND P5, PT, R179, c[0x0][0x178], !P0 ;  /* 0x00005e00b3007a0c */ /* 0x000fe200047a1270 */
[----:B------:R-:W-:Y:S01]  /*e1650*/  IMAD.WIDE R16, R23, 0x4, R6 ;  /* 0x0000000417107825 */ /* 0x000fe200078e0206 */
[----:B------:R-:W-:Y:S02]  /*e1660*/  ISETP.LT.AND P3, PT, R207, c[0x0][0x178], !P1 ;  /* 0x00005e00cf007a0c */ /* 0x000fe40004f61270 */
[----:B------:R-:W-:-:S02]  /*e1670*/  IADD3 R23, R23, c[0x0][0x198], RZ ;  /* 0x0000660017177a10 */ /* 0x000fc40007ffe0ff */
[----:B------:R-:W-:Y:S02]  /*e1680*/  ISETP.LT.AND P6, PT, R198, c[0x0][0x178], !P1 ;  /* 0x00005e00c6007a0c */ /* 0x000fe40004fc1270 */
[----:B------:R-:W-:Y:S01]  /*e1690*/  ISETP.LT.AND P2, PT, R199, c[0x0][0x178], !P1 ;  /* 0x00005e00c7007a0c */ /* 0x000fe20004f41270 */
[----:B------:R-:W-:Y:S01]  /*e16a0*/  ISETP.LT.AND P1, PT, R179, c[0x0][0x178], !P1 ;  /* 0x00005e00b3007a0c */ /* 0x000fe20004f21270 */
[----:B------:R-:W-:Y:S01]  /*e16b0*/  ISETP.GE.AND P0, PT, R28, c[0x0][0x17c], PT ;  /* 0x00005f001c007a0c */ /* 0x000fe20003f06270 */
[----:B--2---:R-:W-:-:S04]  /*e16c0*/  IMAD.WIDE R2, R23, 0x4, R4 ;  /* 0x0000000417027825 */ /* 0x004fc800078e0204 */
[----:B------:R-:W-:Y:S01]  /*e16d0*/  IMAD.WIDE R18, R23, 0x4, R212 ;  /* 0x0000000417127825 */ /* 0x000fe200078e02d4 */
[----:B------:R1:W-:Y:S01]  /*e16e0*/  @P5 STG.E [R16.64], R27 ;  /* 0x0000001b10005986 */ /* 0x0003e2000c101904 */
[----:B------:R-:W-:Y:S02]  /*e16f0*/  ISETP.LT.AND P5, PT, R207, c[0x0][0x178], !P0 ;  /* 0x00005e00cf007a0c */ /* 0x000fe400047a1270 */
[----:B------:R2:W-:Y:S01]  /*e1700*/  @P3 STG.E [R2.64], R52 ;  /* 0x0000003402003986 */ /* 0x0005e2000c101904 */
[----:B------:R-:W-:Y:S02]  /*e1710*/  ISETP.LT.AND P3, PT, R198, c[0x0][0x178], !P0 ;  /* 0x00005e00c6007a0c */ /* 0x000fe40004761270 */
[C---:B------:R-:W-:Y:S01]  /*e1720*/  IADD3 R21, R23.reuse, c[0x0][0x198], RZ ;  /* 0x0000660017157a10 */ /* 0x040fe20007ffe0ff */
[----:B-1----:R-:W-:-:S04]  /*e1730*/  IMAD.WIDE R16, R23, 0x4, R214 ;  /* 0x0000000417107825 */ /* 0x002fc800078e02d6 */
[----:B--2---:R-:W-:Y:S01]  /*e1740*/  IMAD.WIDE R2, R23, 0x4, R6 ;  /* 0x0000000417027825 */ /* 0x004fe200078e0206 */
[----:B------:R1:W-:Y:S03]  /*e1750*/  @P6 STG.E [R16.64], R68 ;  /* 0x0000004410006986 */ /* 0x0003e6000c101904 */
[----:B------:R2:W-:Y:S02]  /*e1760*/  @P2 STG.E [R18.64], R84 ;  /* 0x0000005412002986 */ /* 0x0005e4000c101904 */
[----:B------:R2:W-:Y:S01]  /*e1770*/  @P1 STG.E [R2.64], R100 ;  /* 0x0000006402001986 */ /* 0x0005e2000c101904 */
[----:B------:R-:W-:Y:S01]  /*e1780*/  ISETP.LT.AND P2, PT, R199, c[0x0][0x178], !P0 ;  /* 0x00005e00c7007a0c */ /* 0x000fe20004741270 */
[----:B------:R-:W-:Y:S01]  /*e1790*/  ISETP.LT.AND P0, PT, R179, c[0x0][0x178], !P0 ;  /* 0x00005e00b3007a0c */ /* 0x000fe20004701270 */
[----:B------:R-:W-:Y:S01]  /*e17a0*/  ISETP.LT.AND P6, PT, R207, c[0x0][0x178], !P4 ;  /* 0x00005e00cf007a0c */ /* 0x000fe200067c1270 */
[----:B-1----:R-:W-:Y:S01]  /*e17b0*/  IMAD.WIDE R16, R21, 0x4, R4 ;  /* 0x0000000415107825 */ /* 0x002fe200078e0204 */
[----:B------:R-:W-:-:S03]  /*e17c0*/  ISETP.GE.AND P1, PT, R25, c[0x0][0x17c], PT ;  /* 0x00005f0019007a0c */ /* 0x000fc60003f26270 */
[----:B--2---:R-:W-:Y:S01]  /*e17d0*/  IMAD.WIDE R18, R21, 0x4, R214 ;  /* 0x0000000415127825 */ /* 0x004fe200078e02d6 */
[----:B------:R-:W2:Y:S04]  /*e17e0*/  LDL.LU R25, [R1+0x4970] ;  /* 0x0049700001197983 */ /* 0x000ea80000300800 */
[----:B------:R1:W-:Y:S01]  /*e17f0*/  @P5 STG.E [R16.64], R53 ;  /* 0x0000003510005986 */ /* 0x0003e2000c101904 */
[----:B------:R1:W-:Y:S01]  /*e1800*/  @P3 STG.E [R18.64], R69 ;  /* 0x0000004512003986 */ /* 0x0003e2000c101904 */
[----:B------:R-:W-:Y:S02]  /*e1810*/  ISETP.LT.AND P5, PT, R198, c[0x0][0x178], !P4 ;  /* 0x00005e00c6007a0c */ /* 0x000fe400067a1270 */
[----:B------:R-:W-:Y:S02]  /*e1820*/  ISETP.LT.AND P3, PT, R199, c[0x0][0x178], !P4 ;  /* 0x00005e00c7007a0c */ /* 0x000fe40006761270 */
[C---:B------:R-:W-:Y:S01]  /*e1830*/  IADD3 R23, R21.reuse, c[0x0][0x198], RZ ;  /* 0x0000660015177a10 */ /* 0x040fe20007ffe0ff */
[----:B------:R-:W-:Y:S01]  /*e1840*/  IMAD.WIDE R2, R21, 0x4, R212 ;  /* 0x0000000415027825 */ /* 0x000fe200078e02d4 */
[----:B------:R-:W-:-:S03]  /*e1850*/  ISETP.LT.AND P4, PT, R179, c[0x0][0x178], !P4 ;  /* 0x00005e00b3007a0c */ /* 0x000fc60006781270 */
[----:B-1----:R-:W-:-:S04]  /*e1860*/  IMAD.WIDE R16, R21, 0x4, R6 ;  /* 0x0000000415107825 */ /* 0x002fc800078e0206 */
[----:B------:R-:W-:Y:S01]  /*e1870*/  IMAD.WIDE R18, R23, 0x4, R4 ;  /* 0x0000000417127825 */ /* 0x000fe200078e0204 */
[----:B------:R1:W-:Y:S03]  /*e1880*/  @P2 STG.E [R2.64], R85 ;  /* 0x0000005502002986 */ /* 0x0003e6000c101904 */
[----:B------:R1:W-:Y:S01]  /*e1890*/  @P0 STG.E [R16.64], R101 ;  /* 0x0000006510000986 */ /* 0x0003e2000c101904 */
[----:B------:R-:W-:Y:S01]  /*e18a0*/  ISETP.LT.AND P2, PT, R198, c[0x0][0x178], !P1 ;  /* 0x00005e00c6007a0c */ /* 0x000fe20004f41270 */
[----:B------:R1:W-:Y:S01]  /*e18b0*/  @P6 STG.E [R18.64], R48 ;  /* 0x0000003012006986 */ /* 0x0003e2000c101904 */
[----:B------:R-:W-:Y:S01]  /*e18c0*/  ISETP.LT.AND P6, PT, R207, c[0x0][0x178], !P1 ;  /* 0x00005e00cf007a0c */ /* 0x000fe20004fc1270 */
[----:B-1----:R-:W-:-:S04]  /*e18d0*/  IMAD.WIDE R2, R23, 0x4, R214 ;  /* 0x0000000417027825 */ /* 0x002fc800078e02d6 */
[C---:B------:R-:W-:Y:S01]  /*e18e0*/  IMAD.WIDE R16, R23.reuse, 0x4, R212 ;  /* 0x0000000417107825 */ /* 0x040fe200078e02d4 */
[----:B------:R-:W-:Y:S01]  /*e18f0*/  IADD3 R21, R23, c[0x0][0x198], RZ ;  /* 0x0000660017157a10 */ /* 0x000fe20007ffe0ff */
[----:B------:R1:W-:Y:S03]  /*e1900*/  @P5 STG.E [R2.64], R64 ;  /* 0x0000004002005986 */ /* 0x0003e6000c101904 */
[----:B------:R1:W-:Y:S01]  /*e1910*/  @P3 STG.E [R16.64], R80 ;  /* 0x0000005010003986 */ /* 0x0003e2000c101904 */
[----:B------:R-:W-:Y:S02]  /*e1920*/  ISETP.LT.AND P3, PT, R199, c[0x0][0x178], !P1 ;  /* 0x00005e00c7007a0c */ /* 0x000fe40004f61270 */
[----:B------:R-:W-:Y:S01]  /*e1930*/  ISETP.LT.AND P5, PT, R179, c[0x0][0x178], !P1 ;  /* 0x00005e00b3007a0c */ /* 0x000fe20004fa1270 */
[----:B------:R-:W-:-:S04]  /*e1940*/  IMAD.WIDE R18, R21, 0x4, R214 ;  /* 0x0000000415127825 */ /* 0x000fc800078e02d6 */
[----:B-1----:R-:W-:-:S04]  /*e1950*/  IMAD.WIDE R2, R23, 0x4, R6 ;  /* 0x0000000417027825 */ /* 0x002fc800078e0206 */
[C---:B------:R-:W-:Y:S01]  /*e1960*/  IMAD.WIDE R16, R21.reuse, 0x4, R4 ;  /* 0x0000000415107825 */ /* 0x040fe200078e0204 */
[----:B------:R1:W-:Y:S04]  /*e1970*/  @P4 STG.E [R2.64], R96 ;  /* 0x0000006002004986 */ /* 0x0003e8000c101904 */
[----:B------:R3:W-:Y:S02]  /*e1980*/  @P6 STG.E [R16.64], R49 ;  /* 0x0000003110006986 */ /* 0x0007e4000c101904 */
[----:B------:R-:W-:Y:S02]  /*e1990*/  @P2 STG.E [R18.64], R65 ;  /* 0x0000004112002986 */ /* 0x000fe4000c101904 */
[----:B-1----:R-:W-:-:S05]  /*e19a0*/  IMAD.WIDE R2, R21, 0x4, R212 ;  /* 0x0000000415027825 */ /* 0x002fca00078e02d4 */
[----:B------:R1:W-:Y:S01]  /*e19b0*/  @P3 STG.E [R2.64], R81 ;  /* 0x0000005102003986 */ /* 0x0003e2000c101904 */
[----:B---3--:R-:W-:-:S03]  /*e19c0*/  ISETP.GE.AND P0, PT, R24, c[0x0][0x17c], PT ;  /* 0x00005f0018007a0c */ /* 0x008fc60003f06270 */
[----:B------:R-:W3:Y:S01]  /*e19d0*/  LDL.LU R24, [R1+0x4978] ;  /* 0x0049780001187983 */ /* 0x000ee20000300800 */
[----:B----4-:R-:W-:-:S03]  /*e19e0*/  ISETP.GE.AND P1, PT, R22, c[0x0][0x17c], PT ;  /* 0x00005f0016007a0c */ /* 0x010fc60003f26270 */
[----:B------:R-:W4:Y:S01]  /*e19f0*/  LDL.LU R22, [R1+0x4984] ;  /* 0x0049840001167983 */ /* 0x000f220000300800 */
[----:B------:R-:W-:-:S03]  /*e1a00*/  ISETP.GE.AND P3, PT, R20, c[0x0][0x17c], PT ;  /* 0x00005f0014007a0c */ /* 0x000fc60003f66270 */
[----:B------:R-:W4:Y:S01]  /*e1a10*/  LDL.LU R20, [R1+0x4980] ;  /* 0x0049800001147983 */ /* 0x000f220000300800 */
[----:B------:R-:W4:Y:S02]  /*e1a20*/  LDL.LU R31, [R1+0x497c] ;  /* 0x00497c00011f7983 */ /* 0x000f240000300800 */
[----:B------:R-:W4:Y:S02]  /*e1a30*/  LDL.LU R30, [R1+0x495c] ;  /* 0x00495c00011e7983 */ /* 0x000f240000300800 */
[----:B------:R-:W4:Y:S01]  /*e1a40*/  LDL.LU R28, [R1+0x4954] ;  /* 0x00495400011c7983 */ /* 0x000f220000300800 */
[----:B------:R-:W4:Y:S01]  /*e1a50*/  LDL.LU R26, [R1+0x4950] ;  /* 0x00495000011a7983 */ /* 0x000f220000300800 */
[----:B------:R-:W-:Y:S01]  /*e1a60*/  ISETP.LT.AND P2, PT, R207, c[0x0][0x178], !P0 ;  /* 0x00005e00cf007a0c */ /* 0x000fe20004741270 */
[C---:B------:R-:W-:Y:S01]  /*e1a70*/  IMAD.WIDE R16, R21.reuse, 0x4, R6 ;  /* 0x0000000415107825 */ /* 0x040fe200078e0206 */
[----:B------:R-:W-:Y:S02]  /*e1a80*/  ISETP.LT.AND P6, PT, R198, c[0x0][0x178], !P0 ;  /* 0x00005e00c6007a0c */ /* 0x000fe400047c1270 */
[----:B------:R-:W-:-:S02]  /*e1a90*/  IADD3 R21, R21, c[0x0][0x198], RZ ;  /* 0x0000660015157a10 */ /* 0x000fc40007ffe0ff */
[----:B------:R-:W-:Y:S01]  /*e1aa0*/  ISETP.LT.AND P4, PT, R199, c[0x0][0x178], !P0 ;  /* 0x00005e00c7007a0c */ /* 0x000fe20004781270 */
[----:B------:R1:W-:Y:S02]  /*e1ab0*/  @P5 STG.E [R16.64], R97 ;  /* 0x0000006110005986 */ /* 0x0003e4000c101904 */
[----:B-1----:R-:W-:Y:S01]  /*e1ac0*/  IMAD.WIDE R2, R21, 0x4, R4 ;  /* 0x0000000415027825 */ /* 0x002fe200078e0204 */
[----:B------:R-:W-:-:S03]  /*e1ad0*/  ISETP.LT.AND P0, PT, R179, c[0x0][0x178], !P0 ;  /* 0x00005e00b3007a0c */ /* 0x000fc60004701270 */
[----:B------:R-:W-:Y:S01]  /*e1ae0*/  IMAD.WIDE R18, R21, 0x4, R212 ;  /* 0x0000000415127825 */ /* 0x000fe200078e02d4 */
[----:B------:R-:W-:Y:S01]  /*e1af0*/  ISETP.LT.AND P5, PT, R207, c[0x0][0x178], !P1 ;  /* 0x00005e00cf007a0c */ /* 0x000fe20004fa1270 */
[----:B------:R1:W-:Y:S01]  /*e1b00*/  @P2 STG.E [R2.64], R44 ;  /* 0x0000002c02002986 */ /* 0x0003e2000c101904 */
[----:B------:R-:W-:Y:S01]  /*e1b10*/  ISETP.LT.AND P2, PT, R198, c[0x0][0x178], !P1 ;  /* 0x00005e00c6007a0c */ /* 0x000fe20004f41270 */
[C---:B------:R-:W-:Y:S01]  /*e1b20*/  IMAD.WIDE R16, R21.reuse, 0x4, R214 ;  /* 0x0000000415107825 */ /* 0x040fe200078e02d6 */
[----:B------:R-:W-:-:S04]  /*e1b30*/  IADD3 R23, R21, c[0x0][0x198], RZ ;  /* 0x0000660015177a10 */ /* 0x000fc80007ffe0ff */
[----:B------:R2:W-:Y:S01]  /*e1b40*/  @P6 STG.E [R16.64], R60 ;  /* 0x0000003c10006986 */ /* 0x0005e2000c101904 */
[----:B------:R2:W-:Y:S01]  /*e1b50*/  @P4 STG.E [R18.64], R76 ;  /* 0x0000004c12004986 */ /* 0x0005e2000c101904 */
[----:B------:R-:W-:Y:S01]  /*e1b60*/  ISETP.LT.AND P4, PT, R199, c[0x0][0x178], !P1 ;  /* 0x00005e00c7007a0c */ /* 0x000fe20004f81270 */
[----:B------:R-:W-:Y:S02]  /*e1b70*/  ISETP.LT.AND P1, PT, R179, c[0x0][0x178], !P1 ;  /* 0x00005e00b3007a0c */ /* 0x000fe40004f21270 */
[----:B-1----:R-:W-:Y:S01]  /*e1b80*/  IMAD.WIDE R2, R21, 0x4, R6 ;  /* 0x0000000415027825 */ /* 0x002fe200078e0206 */
[----:B------:R-:W-:Y:S02]  /*e1b90*/  ISETP.LT.AND P6, PT, R207, c[0x0][0x178], !P3 ;  /* 0x00005e00cf007a0c */ /* 0x000fe40005fc1270 */
[C---:B------:R-:W-:Y:S01]  /*e1ba0*/  IADD3 R21, R23.reuse, c[0x0][0x198], RZ ;  /* 0x0000660017157a10 */ /* 0x040fe20007ffe0ff */
[----:B--2---:R-:W-:-:S04]  /*e1bb0*/  IMAD.WIDE R16, R23, 0x4, R4 ;  /* 0x0000000417107825 */ /* 0x004fc800078e0204 */
[----:B------:R-:W-:Y:S01]  /*e1bc0*/  IMAD.WIDE R18, R23, 0x4, R214 ;  /* 0x0000000417127825 */ /* 0x000fe200078e02d6 */
[----:B------:R1:W-:Y:S03]  /*e1bd0*/  @P0 STG.E [R2.64], R92 ;  /* 0x0000005c02000986 */ /* 0x0003e6000c101904 */
[----:B------:R2:W-:Y:S01]  /*e1be0*/  @P5 STG.E [R16.64], R45 ;  /* 0x0000002d10005986 */ /* 0x0005e2000c101904 */
[----:B------:R-:W-:Y:S01]  /*e1bf0*/  ISETP.LT.AND P5, PT, R198, c[0x0][0x178], !P3 ;  /* 0x00005e00c6007a0c */ /* 0x000fe20005fa1270 */
[----:B------:R2:W-:Y:S01]  /*e1c00*/  @P2 STG.E [R18.64], R61 ;  /* 0x0000003d12002986 */ /* 0x0005e2000c101904 */
[----:B------:R-:W-:Y:S02]  /*e1c10*/  ISETP.LT.AND P2, PT, R199, c[0x0][0x178], !P3 ;  /* 0x00005e00c7007a0c */ /* 0x000fe40005f41270 */
[----:B------:R-:W-:Y:S01]  /*e1c20*/  ISETP.GE.AND P0, PT, R25, c[0x0][0x17c], PT ;  /* 0x00005f0019007a0c */ /* 0x000fe20003f06270 */
[----:B-1----:R-:W-:-:S04]  /*e1c30*/  IMAD.WIDE R2, R23, 0x4, R212 ;  /* 0x0000000417027825 */ /* 0x002fc800078e02d4 */
[----:B--2---:R-:W-:-:S04]  /*e1c40*/  IMAD.WIDE R16, R23, 0x4, R6 ;  /* 0x0000000417107825 */ /* 0x004fc800078e0206 */
[----:B------:R-:W-:Y:S01]  /*e1c50*/  IMAD.WIDE R18, R21, 0x4, R4 ;  /* 0x0000000415127825 */ /* 0x000fe200078e0204 */
[----:B------:R-:W-:Y:S01]  /*e1c60*/  ISETP.LT.AND P3, PT, R179, c[0x0][0x178], !P3 ;  /* 0x00005e00b3007a0c */ /* 0x000fe20005f61270 */
[----:B------:R1:W-:Y:S02]  /*e1c70*/  @P4 STG.E [R2.64], R77 ;  /* 0x0000004d02004986 */ /* 0x0003e4000c101904 */
[----:B------:R2:W-:Y:S02]  /*e1c80*/  @P1 STG.E [R16.64], R93 ;  /* 0x0000005d10001986 */ /* 0x0005e4000c101904 */
[----:B------:R2:W-:Y:S01]  /*e1c90*/  @P6 STG.E [R18.64], R40 ;  /* 0x0000002812006986 */ /* 0x0005e2000c101904 */
[----:B------:R-:W-:Y:S02]  /*e1ca0*/  ISETP.LT.AND P6, PT, R207, c[0x0][0x178], !P0 ;  /* 0x00005e00cf007a0c */ /* 0x000fe400047c1270 */
[----:B------:R-:W-:Y:S02]  /*e1cb0*/  ISETP.LT.AND P4, PT, R198, c[0x0][0x178], !P0 ;  /* 0x00005e00c6007a0c */ /* 0x000fe40004781270 */
[C---:B------:R-:W-:Y:S01]  /*e1cc0*/  IADD3 R23, R21.reuse, c[0x0][0x198], RZ ;  /* 0x0000660015177a10 */ /* 0x040fe20007ffe0ff */
[----:B-1----:R-:W-:-:S04]  /*e1cd0*/  IMAD.WIDE R2, R21, 0x4, R214 ;  /* 0x0000000415027825 */ /* 0x002fc800078e02d6 */
[----:B--2---:R-:W-:-:S04]  /*e1ce0*/  IMAD.WIDE R16, R21, 0x4, R212 ;  /* 0x0000000415107825 */ /* 0x004fc800078e02d4 */
[----:B------:R-:W-:Y:S01]  /*e1cf0*/  IMAD.WIDE R18, R23, 0x4, R214 ;  /* 0x0000000417127825 */ /* 0x000fe200078e02d6 */
[----:B------:R1:W-:Y:S03]  /*e1d00*/  @P5 STG.E [R2.64], R56 ;  /* 0x0000003802005986 */ /* 0x0003e6000c101904 */
[----:B------:R2:W-:Y:S01]  /*e1d10*/  @P2 STG.E [R16.64], R72 ;  /* 0x0000004810002986 */ /* 0x0005e2000c101904 */
[----:B------:R-:W-:Y:S02]  /*e1d20*/  ISETP.LT.AND P2, PT, R199, c[0x0][0x178], !P0 ;  /* 0x00005e00c7007a0c */ /* 0x000fe40004741270 */
[----:B------:R-:W-:Y:S01]  /*e1d30*/  ISETP.LT.AND P5, PT, R179, c[0x0][0x178], !P0 ;  /* 0x00005e00b3007a0c */ /* 0x000fe200047a1270 */
[----:B-1----:R-:W-:-:S04]  /*e1d40*/  IMAD.WIDE R2, R21, 0x4, R6 ;  /* 0x0000000415027825 */ /* 0x002fc800078e0206 */
[C---:B--2---:R-:W-:Y:S01]  /*e1d50*/  IMAD.WIDE R16, R23.reuse, 0x4, R4 ;  /* 0x0000000417107825 */ /* 0x044fe200078e0204 */
[----:B------:R1:W-:Y:S04]  /*e1d60*/  @P3 STG.E [R2.64], R88 ;  /* 0x0000005802003986 */ /* 0x0003e8000c101904 */
[----:B------:R2:W-:Y:S02]  /*e1d70*/  @P6 STG.E [R16.64], R41 ;  /* 0x0000002910006986 */ /* 0x0005e4000c101904 */
[----:B------:R2:W-:Y:S01]  /*e1d80*/  @P4 STG.E [R18.64], R57 ;  /* 0x0000003912004986 */ /* 0x0005e2000c101904 */
[C---:B------:R-:W-:Y:S01]  /*e1d90*/  IADD3 R25, R23.reuse, c[0x0][0x198], RZ ;  /* 0x0000660017197a10 */ /* 0x040fe20007ffe0ff */
[----:B-1----:R-:W-:-:S04]  /*e1da0*/  IMAD.WIDE R2, R23, 0x4, R212 ;  /* 0x0000000417027825 */ /* 0x002fc800078e02d4 */
[----:B--2---:R-:W-:Y:S01]  /*e1db0*/  IMAD.WIDE R16, R23, 0x4, R6 ;  /* 0x0000000417107825 */ /* 0x004fe200078e0206 */
[----:B------:R-:W-:Y:S04]  /*e1dc0*/  @P2 STG.E [R2.64], R73 ;  /* 0x0000004902002986 */ /* 0x000fe8000c101904 */
[----:B------:R1:W-:Y:S01]  /*e1dd0*/  @P5 STG.E [R16.64], R89 ;  /* 0x0000005910005986 */ /* 0x0003e2000c101904 */
[C---:B------:R-:W-:Y:S01]  /*e1de0*/  IADD3 R27, R25.reuse, c[0x0][0x198], RZ ;  /* 0x00006600191b7a10 */ /* 0x040fe20007ffe0ff */
[----:B------:R-:W-:-:S04]  /*e1df0*/  IMAD.WIDE R18, R25, 0x4, R212 ;  /* 0x0000000419127825 */ /* 0x000fc800078e02d4 */
[----:B-1----:R-:W-:-:S04]  /*e1e00*/  IMAD.WIDE R16, R25, 0x4, R6 ;  /* 0x0000000419107825 */ /* 0x002fc800078e0206 */
[C---:B------:R-:W-:Y:S01]  /*e1e10*/  IMAD.WIDE R2, R27.reuse, 0x4, R214 ;  /* 0x000000041b027825 */ /* 0x040fe200078e02d6 */
[----:B------:R-:W-:Y:S02]  /*e1e20*/  IADD3 R29, R27, c[0x0][0x198], RZ ;  /* 0x000066001b1d7a10 */ /* 0x000fe40007ffe0ff */
[----:B---3--:R-:W-:-:S04]  /*e1e30*/  ISETP.GE.AND P1, PT, R24, c[0x0][0x17c], PT ;  /* 0x00005f0018007a0c */ /* 0x008fc80003f26270 */
[----:B------:R-:W-:Y:S02]  /*e1e40*/  ISETP.LT.AND P4, PT, R207, c[0x0][0x178], !P1 ;  /* 0x00005e00cf007a0c */ /* 0x000fe40004f81270 */
[----:B----4-:R-:W-:Y:S01]  /*e1e50*/  ISETP.GE.AND P0, PT, R22, c[0x0][0x17c], PT ;  /* 0x00005f0016007a0c */ /* 0x010fe20003f06270 */
[----:B------:R-:W-:Y:S01]  /*e1e60*/  IMAD.WIDE R22, R25, 0x4, R4 ;  /* 0x0000000419167825 */ /* 0x000fe200078e0204 */
[----:B------:R-:W-:Y:S02]  /*e1e70*/  ISETP.LT.AND P6, PT, R198, c[0x0][0x178], !P1 ;  /* 0x00005e00c6007a0c */ /* 0x000fe40004fc1270 */
[----:B------:R-:W-:Y:S01]  /*e1e80*/  ISETP.LT.AND P3, PT, R199, c[0x0][0x178], !P1 ;  /* 0x00005e00c7007a0c */ /* 0x000fe20004f61270 */
[----:B------:R-:W-:Y:S01]  /*e1e90*/  ISETP.LT.AND P1, PT, R179, c[0x0][0x178], !P1 ;  /* 0x00005e00b3007a0c */ /* 0x000fe20004f21270 */
[----:B------:R-:W-:Y:S02]  /*e1ea0*/  ISETP.LT.AND P5, PT, R207, c[0x0][0x178], !P0 ;  /* 0x00005e00cf007a0c */ /* 0x000fe400047a1270 */
[----:B------:R-:W-:Y:S01]  /*e1eb0*/  ISETP.GE.AND P2, PT, R20, c[0x0][0x17c], PT ;  /* 0x00005f0014007a0c */ /* 0x000fe20003f46270 */
[----:B------:R-:W-:-:S02]  /*e1ec0*/  IMAD.WIDE R20, R25, 0x4, R214 ;  /* 0x0000000419147825 */ /* 0x000fc400078e02d6 */
[----:B------:R-:W-:Y:S01]  /*e1ed0*/  @P4 STG.E [R22.64], R54 ;  /* 0x0000003616004986 */ /* 0x000fe2000c101904 */
[----:B------:R-:W-:Y:S01]  /*e1ee0*/  ISETP.LT.AND P4, PT, R198, c[0x0][0x178], !P0 ;  /* 0x00005e00c6007a0c */ /* 0x000fe20004781270 */
[----:B------:R-:W-:Y:S02]  /*e1ef0*/  IMAD.WIDE R24, R27, 0x4, R4 ;  /* 0x000000041b187825 */ /* 0x000fe400078e0204 */
[----:B------:R-:W-:Y:S04]  /*e1f00*/  @P6 STG.E [R20.64], R70 ;  /* 0x0000004614006986 */ /* 0x000fe8000c101904 */
[----:B------:R1:W-:Y:S01]  /*e1f10*/  @P3 STG.E [R18.64], R86 ;  /* 0x0000005612003986 */ /* 0x0003e2000c101904 */
[----:B------:R-:W-:Y:S01]  /*e1f20*/  ISETP.LT.AND P3, PT, R199, c[0x0][0x178], !P0 ;  /* 0x00005e00c7007a0c */ /* 0x000fe20004761270 */
[----:B------:R-:W-:-:S02]  /*e1f30*/  ISETP.LT.AND P0, PT, R179, c[0x0][0x178], !P0 ;  /* 0x00005e00b3007a0c */ /* 0x000fc40004701270 */
[----:B------:R2:W-:Y:S01]  /*e1f40*/  @P1 STG.E [R16.64], R102 ;  /* 0x0000006610001986 */ /* 0x0005e2000c101904 */
[----:B------:R-:W-:Y:S01]  /*e1f50*/  ISETP.LT.AND P6, PT, R207, c[0x0][0x178], !P2 ;  /* 0x00005e00cf007a0c */ /* 0x000fe200057c1270 */
[----:B------:R-:W-:Y:S01]  /*e1f60*/  @P5 STG.E [R24.64], R55 ;  /* 0x0000003718005986 */ /* 0x000fe2000c101904 */
[----:B------:R-:W-:-:S03]  /*e1f70*/  ISETP.LT.AND P5, PT, R198, c[0x0][0x178], !P2 ;  /* 0x00005e00c6007a0c */ /* 0x000fc600057a1270 */
[----:B------:R3:W-:Y:S01]  /*e1f80*/  @P4 STG.E [R2.64], R71 ;  /* 0x0000004702004986 */ /* 0x0007e2000c101904 */
[----:B------:R-:W-:Y:S01]  /*e1f90*/  ISETP.LT.AND P4, PT, R199, c[0x0][0x178], !P2 ;  /* 0x00005e00c7007a0c */ /* 0x000fe20005781270 */
[----:B-1----:R-:W-:-:S04]  /*e1fa0*/  IMAD.WIDE R18, R27, 0x4, R212 ;  /* 0x000000041b127825 */ /* 0x002fc800078e02d4 */
[----:B------:R-:W-:-:S04]  /*e1fb0*/  IMAD.WIDE R20, R27, 0x4, R6 ;  /* 0x000000041b147825 */ /* 0x000fc800078e0206 */
[----:B------:R-:W-:Y:S01]  /*e1fc0*/  IMAD.WIDE R22, R29, 0x4, R4 ;  /* 0x000000041d167825 */ /* 0x000fe200078e0204 */
[----:B------:R-:W-:-:S03]  /*e1fd0*/  ISETP.GE.AND P1, PT, R31, c[0x0][0x17c], PT ;  /* 0x00005f001f007a0c */ /* 0x000fc60003f26270 */
[C---:B--2---:R-:W-:Y:S01]  /*e1fe0*/  IMAD.WIDE R16, R29.reuse, 0x4, R212 ;  /* 0x000000041d107825 */ /* 0x044fe200078e02d4 */
[----:B------:R1:W-:Y:S04]  /*e1ff0*/  @P3 STG.E [R18.64], R87 ;  /* 0x0000005712003986 */ /* 0x0003e8000c101904 */
[----:B------:R-:W2:Y:S01]  /*e2000*/  LDL.LU R31, [R1+0x4948] ;  /* 0x00494800011f7983 */ /* 0x000ea20000300800 */
[----:B------:R4:W-:Y:S02]  /*e2010*/  @P0 STG.E [R20.64], R103 ;  /* 0x0000006714000986 */ /* 0x0009e4000c101904 */
[----:B---3--:R-:W-:Y:S01]  /*e2020*/  IMAD.WIDE R2, R29, 0x4, R214 ;  /* 0x000000041d027825 */ /* 0x008fe200078e02d6 */
[----:B------:R3:W-:Y:S01]  /*e2030*/  @P6 STG.E [R22.64], R50 ;  /* 0x0000003216006986 */ /* 0x0007e2000c101904 */
[----:B------:R-:W-:-:S02]  /*e2040*/  ISETP.LT.AND P2, PT, R179, c[0x0][0x178], !P2 ;  /* 0x00005e00b3007a0c */ /* 0x000fc40005741270 */
[----:B------:R-:W-:Y:S02]  /*e2050*/  ISETP.LT.AND P6, PT, R207, c[0x0][0x178], !P1 ;  /* 0x00005e00cf007a0c */ /* 0x000fe40004fc1270 */
[----:B------:R-:W-:Y:S01]  /*e2060*/  ISETP.LT.AND P3, PT, R198, c[0x0][0x178], !P1 ;  /* 0x00005e00c6007a0c */ /* 0x000fe20004f61270 */
[----:B------:R3:W-:Y:S01]  /*e2070*/  @P5 STG.E [R2.64], R66 ;  /* 0x0000004202005986 */ /* 0x0007e2000c101904 */
[----:B------:R3:W-:Y:S01]  /*e2080*/  @P4 STG.E [R16.64], R82 ;  /* 0x0000005210004986 */ /* 0x0007e2000c101904 */
[----:B------:R-:W-:Y:S02]  /*e2090*/  ISETP.LT.AND P4, PT, R199, c[0x0][0x178], !P1 ;  /* 0x00005e00c7007a0c */ /* 0x000fe40004f81270 */
[C---:B------:R-:W-:Y:S01]  /*e20a0*/  IADD3 R25, R29.reuse, c[0x0][0x198], RZ ;  /* 0x000066001d197a10 */ /* 0x040fe20007ffe0ff */
[----:B-1----:R-:W-:Y:S01]  /*e20b0*/  IMAD.WIDE R18, R29, 0x4, R6 ;  /* 0x000000041d127825 */ /* 0x002fe200078e0206 */
[----:B------:R-:W-:Y:S02]  /*e20c0*/  ISETP.GE.AND P0, PT, R30, c[0x0][0x17c], PT ;  /* 0x00005f001e007a0c */ /* 0x000fe40003f06270 */
[----:B------:R-:W2:Y:S01]  /*e20d0*/  LDL.LU R30, [R1+0x4944] ;  /* 0x00494400011e7983 */ /* 0x000ea20000300800 */
[----:B----4-:R-:W-:-:S04]  /*e20e0*/  IMAD.WIDE R20, R25, 0x4, R4 ;  /* 0x0000000419147825 */ /* 0x010fc800078e0204 */
[----:B---3--:R-:W-:-:S04]  /*e20f0*/  IMAD.WIDE R22, R25, 0x4, R214 ;  /* 0x0000000419167825 */ /* 0x008fc800078e02d6 */
[----:B------:R-:W-:Y:S01]  /*e2100*/  IMAD.WIDE R2, R25, 0x4, R212 ;  /* 0x0000000419027825 */ /* 0x000fe200078e02d4 */
[----:B------:R1:W-:Y:S03]  /*e2110*/  @P2 STG.E [R18.64], R98 ;  /* 0x0000006212002986 */ /* 0x0003e6000c101904 */
[----:B------:R3:W-:Y:S01]  /*e2120*/  @P6 STG.E [R20.64], R51 ;  /* 0x0000003314006986 */ /* 0x0007e2000c101904 */
[----:B------:R-:W-:Y:S01]  /*e2130*/  ISETP.LT.AND P5, PT, R179, c[0x0][0x178], !P1 ;  /* 0x00005e00b3007a0c */ /* 0x000fe20004fa1270 */
[----:B------:R4:W-:Y:S01]  /*e2140*/  @P3 STG.E [R22.64], R67 ;  /* 0x0000004316003986 */ /* 0x0009e2000c101904 */
[----:B------:R-:W-:Y:S01]  /*e2150*/  ISETP.GE.AND P1, PT, R28, c[0x0][0x17c], PT ;  /* 0x00005f001c007a0c */ /* 0x000fe20003f26270 */
[----:B------:R3:W-:Y:S01]  /*e2160*/  @P4 STG.E [R2.64], R83 ;  /* 0x0000005302004986 */ /* 0x0007e2000c101904 */
[----:B------:R-:W-:-:S03]  /*e2170*/  ISETP.GE.AND P4, PT, R26, c[0x0][0x17c], PT ;  /* 0x00005f001a007a0c */ /* 0x000fc60003f86270 */
[----:B------:R-:W2:Y:S01]  /*e2180*/  LDL.LU R28, [R1+0x4928] ;  /* 0x00492800011c7983 */ /* 0x000ea20000300800 */
[----:B------:R-:W2:Y:S01]  /*e2190*/  LDL.LU R26, [R1+0x4920] ;  /* 0x00492000011a7983 */ /* 0x000ea20000300800 */
[----:B------:R-:W-:Y:S01]  /*e21a0*/  ISETP.LT.AND P3, PT, R207, c[0x0][0x178], !P0 ;  /* 0x00005e00cf007a0c */ /* 0x000fe20004761270 */
[C---:B------:R-:W-:Y:S01]  /*e21b0*/  IMAD.WIDE R16, R25.reuse, 0x4, R6 ;  /* 0x0000000419107825 */ /* 0x040fe200078e0206 */
[----:B------:R-:W-:Y:S02]  /*e21c0*/  IADD3 R25, R25, c[0x0][0x198], RZ ;  /* 0x0000660019197a10 */ /* 0x000fe40007ffe0ff */
[----:B------:R-:W-:Y:S02]  /*e21d0*/  ISETP.LT.AND P6, PT, R198, c[0x0][0x178], !P0 ;  /* 0x00005e00c6007a0c */ /* 0x000fe400047c1270 */
[----:B------:R-:W-:Y:S01]  /*e21e0*/  ISETP.LT.AND P2, PT, R199, c[0x0][0x178], !P0 ;  /* 0x00005e00c7007a0c */ /* 0x000fe20004741270 */
[----:B-1----:R-:W-:Y:S01]  /*e21f0*/  IMAD.WIDE R18, R25, 0x4, R4 ;  /* 0x0000000419127825 */ /* 0x002fe200078e0204 */
[----:B------:R1:W-:Y:S01]  /*e2200*/  @P5 STG.E [R16.64], R99 ;  /* 0x0000006310005986 */ /* 0x0003e2000c101904 */
[----:B------:R-:W-:-:S02]  /*e2210*/  ISETP.LT.AND P0, PT, R179, c[0x0][0x178], !P0 ;  /* 0x00005e00b3007a0c */ /* 0x000fc40004701270 */
[----:B------:R-:W-:Y:S02]  /*e2220*/  ISETP.LT.AND P5, PT, R207, c[0x0][0x178], !P1 ;  /* 0x00005e00cf007a0c */ /* 0x000fe40004fa1270 */
[----:B------:R1:W-:Y:S01]  /*e2230*/  @P3 STG.E [R18.64], R46 ;  /* 0x0000002e12003986 */ /* 0x0003e2000c101904 */
[----:B------:R-:W-:Y:S02]  /*e2240*/  ISETP.LT.AND P3, PT, R198, c[0x0][0x178], !P1 ;  /* 0x00005e00c6007a0c */ /* 0x000fe40004f61270 */
[C---:B------:R-:W-:Y:S01]  /*e2250*/  IADD3 R27, R25.reuse, c[0x0][0x198], RZ ;  /* 0x00006600191b7a10 */ /* 0x040fe20007ffe0ff */
[----:B---3--:R-:W-:-:S04]  /*e2260*/  IMAD.WIDE R20, R25, 0x4, R214 ;  /* 0x0000000419147825 */ /* 0x008fc800078e02d6 */
[----:B----4-:R-:W-:-:S04]  /*e2270*/  IMAD.WIDE R22, R25, 0x4, R212 ;  /* 0x0000000419167825 */ /* 0x010fc800078e02d4 */
[----:B------:R-:W-:-:S04]  /*e2280*/  IMAD.WIDE R2, R25, 0x4, R6 ;  /* 0x0000000419027825 */ /* 0x000fc800078e0206 */
[----:B-1----:R-:W-:-:S04]  /*e2290*/  IMAD.WIDE R16, R27, 0x4, R4 ;  /* 0x000000041b107825 */ /* 0x002fc800078e0204 */
[----:B------:R-:W-:Y:S01]  /*e22a0*/  IMAD.WIDE R24, R27, 0x4, R214 ;  /* 0x000000041b187825 */ /* 0x000fe200078e02d6 */
[----:B------:R1:W-:Y:S03]  /*e22b0*/  @P6 STG.E [R20.64], R62 ;  /* 0x0000003e14006986 */ /* 0x0003e6000c101904 */
[----:B------:R3:W-:Y:S01]  /*e22c0*/  @P2 STG.E [R22.64], R78 ;  /* 0x0000004e16002986 */ /* 0x0007e2000c101904 */
[----:B------:R-:W-:Y:S01]  /*e22d0*/  ISETP.LT.AND P2, PT, R199, c[0x0][0x178], !P1 ;  /* 0x00005e00c7007a0c */ /* 0x000fe20004f41270 */
[----:B------:R-:W-:Y:S01]  /*e22e0*/  ISETP.LT.AND P1, PT, R179, c[0x0][0x178], !P1 ;  /* 0x00005e00b3007a0c */ /* 0x000fe20004f21270 */
[----:B------:R4:W-:Y:S01]  /*e22f0*/  @P0 STG.E [R2.64], R94 ;  /* 0x0000005e02000986 */ /* 0x0009e2000c101904 */
[----:B------:R-:W-:Y:S01]  /*e2300*/  ISETP.LT.AND P6, PT, R207, c[0x0][0x178], !P4 ;  /* 0x00005e00cf007a0c */ /* 0x000fe200067c1270 */
[----:B------:R4:W-:Y:S02]  /*e2310*/  @P5 STG.E [R16.64], R47 ;  /* 0x0000002f10005986 */ /* 0x0009e4000c101904 */
[----:B------:R4:W-:Y:S01]  /*e2320*/  @P3 STG.E [R24.64], R63 ;  /* 0x0000003f18003986 */ /* 0x0009e2000c101904 */
[----:B------:R-:W-:-:S02]  /*e2330*/  ISETP.LT.AND P5, PT, R198, c[0x0][0x178], !P4 ;  /* 0x00005e00c6007a0c */ /* 0x000fc400067a1270 */
[----:B------:R-:W-:Y:S02]  /*e2340*/  ISETP.LT.AND P3, PT, R199, c[0x0][0x178], !P4 ;  /* 0x00005e00c7007a0c */ /* 0x000fe40006761270 */
[C---:B------:R-:W-:Y:S01]  /*e2350*/  IADD3 R29, R27.reuse, c[0x0][0x198], RZ ;  /* 0x000066001b1d7a10 */ /* 0x040fe20007ffe0ff */
[----:B------:R-:W-:-:S04]  /*e2360*/  IMAD.WIDE R18, R27, 0x4, R212 ;  /* 0x000000041b127825 */ /* 0x000fc800078e02d4 */
[----:B-1----:R-:W-:-:S04]  /*e2370*/  IMAD.WIDE R20, R27, 0x4, R6 ;  /* 0x000000041b147825 */ /* 0x002fc800078e0206 */
[----:B---3--:R-:W-:-:S04]  /*e2380*/  IMAD.WIDE R22, R29, 0x4, R4 ;  /* 0x000000041d167825 */ /* 0x008fc800078e0204 */
[C---:B----4-:R-:W-:Y:S01]  /*e2390*/  IMAD.WIDE R2, R29.reuse, 0x4, R214 ;  /* 0x000000041d027825 */ /* 0x050fe200078e02d6 */
[----:B------:R1:W-:Y:S03]  /*e23a0*/  @P2 STG.E [R18.64], R79 ;  /* 0x0000004f12002986 */ /* 0x0003e6000c101904 */
[----:B------:R-:W-:-:S04]  /*e23b0*/  IMAD.WIDE R16, R29, 0x4, R212 ;  /* 0x000000041d107825 */ /* 0x000fc800078e02d4 */
[----:B------:R3:W-:Y:S01]  /*e23c0*/  @P1 STG.E [R20.64], R95 ;  /* 0x0000005f14001986 */ /* 0x0007e2000c101904 */
[----:B------:R4:W-:Y:S01]  /*e23d0*/  @P6 STG.E [R22.64], R42 ;  /* 0x0000002a16006986 */ /* 0x0009e2000c101904 */
[----:B------:R-:W-:Y:S01]  /*e23e0*/  ISETP.LT.AND P4, PT, R179, c[0x0][0x178], !P4 ;  /* 0x00005e00b3007a0c */ /* 0x000fe20006781270 */
[----:B------:R4:W-:Y:S02]  /*e23f0*/  @P5 STG.E [R2.64], R58 ;  /* 0x0000003a02005986 */ /* 0x0009e4000c101904 */
[----:B------:R2:W-:Y:S01]  /*e2400*/  @P3 STG.E [R16.64], R74 ;  /* 0x0000004a10003986 */ /* 0x0005e2000c101904 */
[C---:B------:R-:W-:Y:S01]  /*e2410*/  IADD3 R25, R29.reuse, c[0x0][0x198], RZ ;  /* 0x000066001d197a10 */ /* 0x040fe20007ffe0ff */
[----:B-1----:R-:W-:-:S04]  /*e2420*/  IMAD.WIDE R18, R29, 0x4, R6 ;  /* 0x000000041d127825 */ /* 0x002fc800078e0206 */
[----:B---3--:R-:W-:-:S04]  /*e2430*/  IMAD.WIDE R20, R25, 0x4, R4 ;  /* 0x0000000419147825 */ /* 0x008fc800078e0204 */
[----:B----4-:R-:W-:-:S04]  /*e2440*/  IMAD.WIDE R22, R25, 0x4, R214 ;  /* 0x0000000419167825 */ /* 0x010fc800078e02d6 */
[----:B------:R-:W-:Y:S01]  /*e2450*/  IMAD.WIDE R2, R25, 0x4, R212 ;  /* 0x0000000419027825 */ /* 0x000fe200078e02d4 */
[----:B------:R1:W-:Y:S01]  /*e2460*/  @P4 STG.E [R18.64], R90 ;  /* 0x0000005a12004986 */ /* 0x0003e2000c101904 */
[----:B--2---:R-:W-:-:S03]  /*e2470*/  ISETP.GE.AND P0, PT, R31, c[0x0][0x17c], PT ;  /* 0x00005f001f007a0c */ /* 0x004fc60003f06270 */
[----:B------:R-:W2:Y:S01]  /*e2480*/  LDL.LU R31, [R1+0x4918] ;  /* 0x00491800011f7983 */ /* 0x000ea20000300800 */
[----:B------:R-:W-:Y:S02]  /*e2490*/  ISETP.LT.AND P6, PT, R207, c[0x0][0x178], !P0 ;  /* 0x00005e00cf007a0c */ /* 0x000fe400047c1270 */
[----:B------:R-:W-:Y:S02]  /*e24a0*/  ISETP.LT.AND P2, PT, R198, c[0x0][0x178], !P0 ;  /* 0x00005e00c6007a0c */ /* 0x000fe40004741270 */
[----:B------:R-:W-:Y:S02]  /*e24b0*/  ISETP.LT.AND P3, PT, R199, c[0x0][0x178], !P0 ;  /* 0x00005e00c7007a0c */ /* 0x000fe40004761270 */
[----:B------:R-:W-:Y:S02]  /*e24c0*/  ISETP.LT.AND P5, PT, R179, c[0x0][0x178], !P0 ;  /* 0x00005e00b3007a0c */ /* 0x000fe400047a1270 */
[----:B------:R-:W-:-:S05]  /*e24d0*/  ISETP.GE.AND P1, PT, R30, c[0x0][0x17c], PT ;  /* 0x00005f001e007a0c */ /* 0x000fca0003f26270 */
[----:B------:R3:W-:Y:S04]  /*e24e0*/  @P6 STG.E [R20.64], R43 ;  /* 0x0000002b14006986 */ /* 0x0007e8000c101904 */
[----:B------:R-:W4:Y:S01]  /*e24f0*/  LDL.LU R30, [R1+0x4914] ;  /* 0x00491400011e7983 */ /* 0x000f220000300800 */
[----:B------:R1:W-:Y:S02]  /*e2500*/  @P2 STG.E [R22.64], R59 ;  /* 0x0000003b16002986 */ /* 0x0003e4000c101904 */
[----:B------:R1:W-:Y:S01]  /*e2510*/  @P3 STG.E [R2.64], R75 ;  /* 0x0000004b02003986 */ /* 0x0003e2000c101904 */
[----:B------:R-:W-:Y:S02]  /*e2520*/  ISETP.GE.AND P0, PT, R28, c[0x0][0x17c], PT ;  /* 0x00005f001c007a0c */ /* 0x000fe40003f06270 */
[----:B------:R-:W-:Y:S01]  /*e2530*/  ISETP.GE.AND P3, PT, R26, c[0x0][0x17c], PT ;  /* 0x00005f001a007a0c */ /* 0x000fe20003f66270 */
[----:B------:R-:W4:Y:S01]  /*e2540*/  LDL.LU R28, [R1+0x4908] ;  /* 0x00490800011c7983 */ /* 0x000f220000300800 */
[----:B------:R-:W4:Y:S01]  /*e2550*/  LDL.LU R26, [R1+0x48fc] ;  /* 0x0048fc00011a7983 */ /* 0x000f220000300800 */
[----:B------:R-:W-:Y:S01]  /*e2560*/  ISETP.LT.AND P2, PT, R207, c[0x0][0x178], !P1 ;  /* 0x00005e00cf007a0c */ /* 0x000fe20004f41270 */
[C---:B------:R-:W-:Y:S01]  /*e2570*/  IMAD.WIDE R16, R25.reuse, 0x4, R6 ;  /* 0x0000000419107825 */ /* 0x040fe200078e0206 */
[----:B------:R-:W-:-:S02]  /*e2580*/  IADD3 R25, R25, c[0x0][0x198], RZ ;  /* 0x0000660019197a10 */ /* 0x000fc40007ffe0ff */
[C---:B------:R-:W-:Y:S02]  /*e2590*/  ISETP.LT.AND P6, PT, R198.reuse, c[0x0][0x178], !P1 ;  /* 0x00005e00c6007a0c */ /* 0x040fe40004fc1270 */
[----:B------:R-:W-:Y:S01]  /*e25a0*/  ISETP.LT.AND P4, PT, R199, c[0x0][0x178], !P1 ;  /* 0x00005e00c7007a0c */ /* 0x000fe20004f81270 */
[----:B-1----:R-:W-:Y:S01]  /*e25b0*/  IMAD.WIDE R18, R25, 0x4, R4 ;  /* 0x0000000419127825 */ /* 0x002fe200078e0204 */
[----:B------:R1:W-:Y:S01]  /*e25c0*/  @P5 STG.E [R16.64], R91 ;  /* 0x0000005b10005986 */ /* 0x0003e2000c101904 */
[----:B------:R-:W-:Y:S02]  /*e25d0*/  ISETP.LT.AND P1, PT, R179, c[0x0][0x178], !P1 ;  /* 0x00005e00b3007a0c */ /* 0x000fe40004f21270 */
[----:B------:R-:W-:Y:S02]  /*e25e0*/  ISETP.LT.AND P5, PT, R207, c[0x0][0x178], !P0 ;  /* 0x00005e00cf007a0c */ /* 0x000fe400047a1270 */
[----:B------:R1:W-:Y:S01]  /*e25f0*/  @P2 STG.E [R18.64], R116 ;  /* 0x0000007412002986 */ /* 0x0003e2000c101904 */
[----:B------:R-:W-:-:S02]  /*e2600*/  ISETP.LT.AND P2, PT, R198, c[0x0][0x178], !P0 ;  /* 0x00005e00c6007a0c */ /* 0x000fc40004741270 */
[C---:B------:R-:W-:Y:S01]  /*e2610*/  IADD3 R27, R25.reuse, c[0x0][0x198], RZ ;  /* 0x00006600191b7a10 */ /* 0x040fe20007ffe0ff */
[----:B---3--:R-:W-:-:S04]  /*e2620*/  IMAD.WIDE R20, R25, 0x4, R214 ;  /* 0x0000000419147825 */ /* 0x008fc800078e02d6 */
[----:B------:R-:W-:-:S04]  /*e2630*/  IMAD.WIDE R22, R25, 0x4, R212 ;  /* 0x0000000419167825 */ /* 0x000fc800078e02d4 */
        /* <DEDUP_REMOVED lines=17> */
[C---:B------:R-:W-:Y:S01]  /*e2750*/  IMAD.WIDE R2, R29.reuse, 0x4, R214 ;  /* 0x000000041d027825 */ /* 0x040fe200078e02d6 */
        /* <DEDUP_REMOVED lines=10> */
[----:B------:R-:W-:-:S04]  /*e2800*/  IMAD.WIDE R22, R25, 0x4, R214 ;  /* 0x0000000419167825 */ /* 0x000fc800078e02d6 */
[----:B------:R-:W-:Y:S01]  /*e2810*/  IMAD.WIDE R2, R25, 0x4, R212 ;  /* 0x0000000419027825 */ /* 0x000fe200078e02d4 */
[----:B------:R1:W-:Y:S01]  /*e2820*/  @P3 STG.E [R18.64], R160 ;  /* 0x000000a012003986 */ /* 0x0003e2000c101904 */
[----:B--2---:R-:W-:-:S04]  /*e2830*/  ISETP.GE.AND P1, PT, R31, c[0x0][0x17c], PT ;  /* 0x00005f001f007a0c */ /* 0x004fc80003f26270 */
[----:B------:R-:W-:Y:S02]  /*e2840*/  ISETP.LT.AND P6, PT, R207, c[0x0][0x178], !P1 ;  /* 0x00005e00cf007a0c */ /* 0x000fe40004fc1270 */
[----:B------:R-:W-:Y:S02]  /*e2850*/  ISETP.LT.AND P4, PT, R198, c[0x0][0x178], !P1 ;  /* 0x00005e00c6007a0c */ /* 0x000fe40004f81270 */
[----:B------:R-:W-:Y:S02]  /*e2860*/  ISETP.LT.AND P2, PT, R199, c[0x0][0x178], !P1 ;  /* 0x00005e00c7007a0c */ /* 0x000fe40004f41270 */
[----:B------:R-:W-:Y:S02]  /*e2870*/  ISETP.LT.AND P5, PT, R179, c[0x0][0x178], !P1 ;  /* 0x00005e00b3007a0c */ /* 0x000fe40004fa1270 */
[----:B----4-:R-:W-:-:S05]  /*e2880*/  ISETP.GE.AND P0, PT, R30, c[0x0][0x17c], PT ;  /* 0x00005f001e007a0c */ /* 0x010fca0003f06270 */
[----:B------:R2:W-:Y:S04]  /*e2890*/  @P6 STG.E [R20.64], R113 ;  /* 0x0000007114006986 */ /* 0x0005e8000c101904 */
[----:B------:R-:W3:Y:S01]  /*e28a0*/  LDL.LU R30, [R1+0x48f0] ;  /* 0x0048f000011e7983 */ /* 0x000ee20000300800 */
[----:B------:R4:W-:Y:S02]  /*e28b0*/  @P4 STG.E [R22.64], R129 ;  /* 0x0000008116004986 */ /* 0x0009e4000c101904 */
[----:B------:R1:W-:Y:S01]  /*e28c0*/  @P2 STG.E [R2.64], R145 ;  /* 0x0000009102002986 */ /* 0x0003e2000c101904 */
[----:B------:R-:W-:Y:S02]  /*e28d0*/  ISETP.GE.AND P1, PT, R28, c[0x0][0x17c], PT ;  /* 0x00005f001c007a0c */ /* 0x000fe40003f26270 */
[----:B------:R-:W-:Y:S01]  /*e28e0*/  ISETP.GE.AND P2, PT, R26, c[0x0][0x17c], PT ;  /* 0x00005f001a007a0c */ /* 0x000fe20003f46270 */
[----:B------:R-:W3:Y:S01]  /*e28f0*/  LDL.LU R28, [R1+0x48e8] ;  /* 0x0048e800011c7983 */ /* 0x000ee20000300800 */
[----:B------:R-:W3:Y:S01]  /*e2900*/  LDL.LU R26, [R1+0x48d8] ;  /* 0x0048d800011a7983 */ /* 0x000ee20000300800 */
        /* <DEDUP_REMOVED lines=12> */
[----:B--2---:R-:W-:-:S04]  /*e29d0*/  IMAD.WIDE R20, R25, 0x4, R214 ;  /* 0x0000000419147825 */ /* 0x004fc800078e02d6 */
        /* <DEDUP_REMOVED lines=17> */
[----:B--2---:R-:W-:-:S04]  /*e2af0*/  IMAD.WIDE R22, R29, 0x4, R4 ;  /* 0x000000041d167825 */ /* 0x004fc800078e0204 */
[C---:B----4-:R-:W-:Y:S01]  /*e2b00*/  IMAD.WIDE R2, R29.reuse, 0x4, R214 ;  /* 0x000000041d027825 */ /* 0x050fe200078e02d6 */
[----:B------:R-:W2:Y:S04]  /*e2b10*/  LDL.LU R27, [R1+0x48d0] ;  /* 0x0048d000011b7983 */ /* 0x000ea80000300800 */
[----:B------:R1:W-:Y:S01]  /*e2b20*/  @P3 STG.E [R18.64], R141 ;  /* 0x0000008d12003986 */ /* 0x0003e2000c101904 */
[----:B------:R-:W-:-:S04]  /*e2b30*/  IMAD.WIDE R16, R29, 0x4, R212 ;  /* 0x000000041d107825 */ /* 0x000fc800078e02d4 */
[----:B------:R4:W-:Y:S01]  /*e2b40*/  @P1 STG.E [R20.64], R157 ;  /* 0x0000009d14001986 */ /* 0x0009e2000c101904 */
[----:B------:R1:W-:Y:S01]  /*e2b50*/  @P6 STG.E [R22.64], R104 ;  /* 0x0000006816006986 */ /* 0x0003e2000c101904 */
[----:B------:R1:W-:Y:S02]  /*e2b60*/  @P5 STG.E [R2.64], R120 ;  /* 0x0000007802005986 */ /* 0x0003e4000c101904 */
[----:B------:R1:W-:Y:S01]  /*e2b70*/  @P4 STG.E [R16.64], R136 ;  /* 0x0000008810004986 */ /* 0x0003e2000c101904 */
[----:B------:R-:W2:Y:S01]  /*e2b80*/  LDL.LU R24, [R1+0x48c4] ;  /* 0x0048c40001187983 */ /* 0x000ea20000300800 */
[----:B---3--:R-:W-:-:S04]  /*e2b90*/  ISETP.GE.AND P0, PT, R30, c[0x0][0x17c], PT ;  /* 0x00005f001e007a0c */ /* 0x008fc80003f06270 */
[----:B------:R-:W-:Y:S02]  /*e2ba0*/  ISETP.LT.AND P6, PT, R207, c[0x0][0x178], !P0 ;  /* 0x00005e00cf007a0c */ /* 0x000fe400047c1270 */
[----:B------:R-:W-:Y:S02]  /*e2bb0*/  ISETP.LT.AND P3, PT, R198, c[0x0][0x178], !P0 ;  /* 0x00005e00c6007a0c */ /* 0x000fe40004761270 */
[----:B------:R-:W-:Y:S02]  /*e2bc0*/  ISETP.LT.AND P4, PT, R199, c[0x0][0x178], !P0 ;  /* 0x00005e00c7007a0c */ /* 0x000fe40004781270 */
[C---:B------:R-:W-:Y:S02]  /*e2bd0*/  ISETP.LT.AND P5, PT, R179.reuse, c[0x0][0x178], !P0 ;  /* 0x00005e00b3007a0c */ /* 0x040fe400047a1270 */
[----:B------:R-:W-:Y:S02]  /*e2be0*/  ISETP.GE.AND P0, PT, R26, c[0x0][0x17c], PT ;  /* 0x00005f001a007a0c */ /* 0x000fe40003f06270 */
[----:B------:R-:W3:Y:S01]  /*e2bf0*/  LDL.LU R26, [R1+0x48a4] ;  /* 0x0048a400011a7983 */ /* 0x000ee20000300800 */
[----:B------:R-:W-:-:S02]  /*e2c00*/  ISETP.LT.AND P2, PT, R179, c[0x0][0x178], !P2 ;  /* 0x00005e00b3007a0c */ /* 0x000fc40005741270 */
[C---:B------:R-:W-:Y:S01]  /*e2c10*/  IADD3 R25, R29.reuse, c[0x0][0x198], RZ ;  /* 0x000066001d197a10 */ /* 0x040fe20007ffe0ff */
[----:B-1----:R-:W-:Y:S01]  /*e2c20*/  IMAD.WIDE R18, R29, 0x4, R6 ;  /* 0x000000041d127825 */ /* 0x002fe200078e0206 */
[----:B------:R-:W-:Y:S02]  /*e2c30*/  ISETP.GE.AND P1, PT, R28, c[0x0][0x17c], PT ;  /* 0x00005f001c007a0c */ /* 0x000fe40003f26270 */
[----:B------:R-:W2:Y:S01]  /*e2c40*/  LDL.LU R28, [R1+0x48a0] ;  /* 0x0048a000011c7983 */ /* 0x000ea20000300800 */
[----:B----4-:R-:W-:-:S04]  /*e2c50*/  IMAD.WIDE R20, R25, 0x4, R4 ;  /* 0x0000000419147825 */ /* 0x010fc800078e0204 */
[----:B------:R-:W-:-:S04]  /*e2c60*/  IMAD.WIDE R22, R25, 0x4, R214 ;  /* 0x0000000419167825 */ /* 0x000fc800078e02d6 */
[----:B------:R-:W-:Y:S01]  /*e2c70*/  IMAD.WIDE R2, R25, 0x4, R212 ;  /* 0x0000000419027825 */ /* 0x000fe200078e02d4 */
[----:B------:R1:W-:Y:S03]  /*e2c80*/  @P2 STG.E [R18.64], R152 ;  /* 0x0000009812002986 */ /* 0x0003e6000c101904 */
[----:B------:R4:W-:Y:S02]  /*e2c90*/  @P6 STG.E [R20.64], R105 ;  /* 0x0000006914006986 */ /* 0x0009e4000c101904 */
[----:B------:R4:W-:Y:S01]  /*e2ca0*/  @P3 STG.E [R22.64], R121 ;  /* 0x0000007916003986 */ /* 0x0009e2000c101904 */
[----:B------:R-:W-:Y:S02]  /*e2cb0*/  ISETP.LT.AND P3, PT, R207, c[0x0][0x178], !P1 ;  /* 0x00005e00cf007a0c */ /* 0x000fe40004f61270 */
[----:B------:R-:W-:Y:S01]  /*e2cc0*/  ISETP.LT.AND P6, PT, R198, c[0x0][0x178], !P1 ;  /* 0x00005e00c6007a0c */ /* 0x000fe20004fc1270 */
[----:B------:R-:W-:Y:S01]  /*e2cd0*/  IMAD.WIDE R16, R25, 0x4, R6 ;  /* 0x0000000419107825 */ /* 0x000fe200078e0206 */
[----:B------:R-:W-:-:S02]  /*e2ce0*/  ISETP.LT.AND P2, PT, R199, c[0x0][0x178], !P1 ;  /* 0x00005e00c7007a0c */ /* 0x000fc40004f41270 */
[----:B------:R-:W-:Y:S01]  /*e2cf0*/  IADD3 R25, R25, c[0x0][0x198], RZ ;  /* 0x0000660019197a10 */ /* 0x000fe20007ffe0ff */
[----:B------:R-:W-:Y:S01]  /*e2d00*/  ISETP.LT.AND P1, PT, R179, c[0x0][0x178], !P1 ;  /* 0x00005e00b3007a0c */ /* 0x000fe20004f21270 */
[----:B------:R4:W-:Y:S03]  /*e2d10*/  @P4 STG.E [R2.64], R137 ;  /* 0x0000008902004986 */ /* 0x0009e6000c101904 */
[----:B-1----:R-:W-:-:S04]  /*e2d20*/  IMAD.WIDE R18, R25, 0x4, R4 ;  /* 0x0000000419127825 */ /* 0x002fc800078e0204 */
[----:B----4-:R-:W-:-:S04]  /*e2d30*/  IMAD.WIDE R20, R25, 0x4, R214 ;  /* 0x0000000419147825 */ /* 0x010fc800078e02d6 */
[C---:B------:R-:W-:Y:S01]  /*e2d40*/  IMAD.WIDE R22, R25.reuse, 0x4, R212 ;  /* 0x0000000419167825 */ /* 0x040fe200078e02d4 */
[----:B------:R1:W-:Y:S03]  /*e2d50*/  @P5 STG.E [R16.64], R153 ;  /* 0x0000009910005986 */ /* 0x0003e6000c101904 */
[----:B------:R4:W-:Y:S02]  /*e2d60*/  @P3 STG.E [R18.64], R118 ;  /* 0x0000007612003986 */ /* 0x0009e4000c101904 */
[----:B------:R1:W-:Y:S02]  /*e2d70*/  @P6 STG.E [R20.64], R134 ;  /* 0x0000008614006986 */ /* 0x0003e4000c101904 */
[----:B------:R-:W-:Y:S01]  /*e2d80*/  IMAD.WIDE R2, R25, 0x4, R6 ;  /* 0x0000000419027825 */ /* 0x000fe200078e0206 */
[----:B------:R1:W-:Y:S04]  /*e2d90*/  @P2 STG.E [R22.64], R150 ;  /* 0x0000009616002986 */ /* 0x0003e8000c101904 */
[----:B------:R1:W-:Y:S01]  /*e2da0*/  @P1 STG.E [R2.64], R166 ;  /* 0x000000a602001986 */ /* 0x0003e2000c101904 */
[----:B------:R-:W-:-:S02]  /*e2db0*/  ISETP.LT.AND P5, PT, R207, c[0x0][0x178], !P0 ;  /* 0x00005e00cf007a0c */ /* 0x000fc400047a1270 */
[----:B------:R-:W-:Y:S02]  /*e2dc0*/  ISETP.LT.AND P3, PT, R198, c[0x0][0x178], !P0 ;  /* 0x00005e00c6007a0c */ /* 0x000fe40004761270 */
[----:B---3--:R-:W-:Y:S02]  /*e2dd0*/  ISETP.GE.AND P1, PT, R26, c[0x0][0x17c], PT ;  /* 0x00005f001a007a0c */ /* 0x008fe40003f26270 */
[----:B------:R-:W3:Y:S01]  /*e2de0*/  LDL.LU R26, [R1+0x489c] ;  /* 0x00489c00011a7983 */ /* 0x000ee20000300800 */
[----:B------:R-:W3:Y:S01]  /*e2df0*/  LDL.LU R30, [R1+0x4890] ;  /* 0x00489000011e7983 */ /* 0x000ee20000300800 */
[----:B--2---:R-:W-:Y:S02]  /*e2e00*/  ISETP.GE.AND P4, PT, R27, c[0x0][0x17c], PT ;  /* 0x00005f001b007a0c */ /* 0x004fe40003f86270 */
[----:B------:R-:W-:Y:S01]  /*e2e10*/  ISETP.LT.AND P6, PT, R199, c[0x0][0x178], !P0 ;  /* 0x00005e00c7007a0c */ /* 0x000fe200047c1270 */
[----:B------:R-:W-:Y:S01]  /*e2e20*/  IADD3 R27, R25, c[0x0][0x198], RZ ;  /* 0x00006600191b7a10 */ /* 0x000fe20007ffe0ff */
[----:B------:R-:W-:-:S04]  /*e2e30*/  ISETP.GE.AND P2, PT, R24, c[0x0][0x17c], PT ;  /* 0x00005f0018007a0c */ /* 0x000fc80003f46270 */
[----:B-1----:R-:W-:-:S04]  /*e2e40*/  IMAD.WIDE R16, R27, 0x4, R4 ;  /* 0x000000041b107825 */ /* 0x002fc800078e0204 */
[----:B------:R-:W-:-:S04]  /*e2e50*/  IMAD.WIDE R24, R27, 0x4, R214 ;  /* 0x000000041b187825 */ /* 0x000fc800078e02d6 */
[----:B----4-:R-:W-:Y:S01]  /*e2e60*/  IMAD.WIDE R18, R27, 0x4, R212 ;  /* 0x000000041b127825 */ /* 0x010fe200078e02d4 */
[----:B------:R-:W-:Y:S01]  /*e2e70*/  ISETP.LT.AND P0, PT, R179, c[0x0][0x178], !P0 ;  /* 0x00005e00b3007a0c */ /* 0x000fe20004701270 */
[----:B------:R1:W-:Y:S01]  /*e2e80*/  @P5 STG.E [R16.64], R119 ;  /* 0x0000007710005986 */ /* 0x0003e2000c101904 */
[----:B------:R-:W-:Y:S01]  /*e2e90*/  ISETP.LT.AND P5, PT, R207, c[0x0][0x178], !P4 ;  /* 0x00005e00cf007a0c */ /* 0x000fe200067a1270 */
[----:B------:R2:W-:Y:S01]  /*e2ea0*/  @P3 STG.E [R24.64], R135 ;  /* 0x0000008718003986 */ /* 0x0005e2000c101904 */
[----:B------:R-:W-:Y:S01]  /*e2eb0*/  ISETP.LT.AND P3, PT, R198, c[0x0][0x178], !P4 ;  /* 0x00005e00c6007a0c */ /* 0x000fe20006761270 */
[----:B------:R4:W-:Y:S01]  /*e2ec0*/  @P6 STG.E [R18.64], R151 ;  /* 0x0000009712006986 */ /* 0x0009e2000c101904 */
[----:B------:R-:W-:Y:S02]  /*e2ed0*/  ISETP.LT.AND P6, PT, R199, c[0x0][0x178], !P4 ;  /* 0x00005e00c7007a0c */ /* 0x000fe400067c1270 */
[C---:B------:R-:W-:Y:S01]  /*e2ee0*/  IADD3 R29, R27.reuse, c[0x0][0x198], RZ ;  /* 0x000066001b1d7a10 */ /* 0x040fe20007ffe0ff */
[----:B------:R-:W-:-:S04]  /*e2ef0*/  IMAD.WIDE R20, R27, 0x4, R6 ;  /* 0x000000041b147825 */ /* 0x000fc800078e0206 */
[----:B------:R-:W-:-:S04]  /*e2f00*/  IMAD.WIDE R22, R29, 0x4, R4 ;  /* 0x000000041d167825 */ /* 0x000fc800078e0204 */
[----:B------:R-:W-:-:S04]  /*e2f10*/  IMAD.WIDE R2, R29, 0x4, R214 ;  /* 0x000000041d027825 */ /* 0x000fc800078e02d6 */
[----:B-1----:R-:W-:Y:S01]  /*e2f20*/  IMAD.WIDE R16, R29, 0x4, R212 ;  /* 0x000000041d107825 */ /* 0x002fe200078e02d4 */
[----:B------:R1:W-:Y:S01]  /*e2f30*/  @P0 STG.E [R20.64], R167 ;  /* 0x000000a714000986 */ /* 0x0003e2000c101904 */
[----:B------:R-:W-:Y:S02]  /*e2f40*/  ISETP.LT.AND P4, PT, R179, c[0x0][0x178], !P4 ;  /* 0x00005e00b3007a0c */ /* 0x000fe40006781270 */
[----:B------:R1:W-:Y:S01]  /*e2f50*/  @P5 STG.E [R22.64], R114 ;  /* 0x0000007216005986 */ /* 0x0003e2000c101904 */
[----:B------:R-:W-:Y:S01]  /*e2f60*/  ISETP.LT.AND P0, PT, R207, c[0x0][0x178], !P2 ;  /* 0x00005e00cf007a0c */ /* 0x000fe20005701270 */
[----:B------:R1:W-:Y:S01]  /*e2f70*/  @P3 STG.E [R2.64], R130 ;  /* 0x0000008202003986 */ /* 0x0003e2000c101904 */
[----:B------:R-:W-:Y:S01]  /*e2f80*/  ISETP.LT.AND P5, PT, R198, c[0x0][0x178], !P2 ;  /* 0x00005e00c6007a0c */ /* 0x000fe200057a1270 */
[----:B------:R1:W-:Y:S01]  /*e2f90*/  @P6 STG.E [R16.64], R146 ;  /* 0x0000009210006986 */ /* 0x0003e2000c101904 */
[----:B------:R-:W-:Y:S02]  /*e2fa0*/  ISETP.LT.AND P6, PT, R199, c[0x0][0x178], !P2 ;  /* 0x00005e00c7007a0c */ /* 0x000fe400057c1270 */
[C---:B--2---:R-:W-:Y:S01]  /*e2fb0*/  IADD3 R25, R29.reuse, c[0x0][0x198], RZ ;  /* 0x000066001d197a10 */ /* 0x044fe20007ffe0ff */
[----:B----4-:R-:W-:-:S04]  /*e2fc0*/  IMAD.WIDE R18, R29, 0x4, R6 ;  /* 0x000000041d127825 */ /* 0x010fc800078e0206 */
[----:B-1----:R-:W-:-:S04]  /*e2fd0*/  IMAD.WIDE R20, R25, 0x4, R4 ;  /* 0x0000000419147825 */ /* 0x002fc800078e0204 */
[----:B------:R-:W-:-:S04]  /*e2fe0*/  IMAD.WIDE R22, R25, 0x4, R214 ;  /* 0x0000000419167825 */ /* 0x000fc800078e02d6 */
[----:B------:R-:W-:Y:S01]  /*e2ff0*/  IMAD.WIDE R2, R25, 0x4, R212 ;  /* 0x0000000419027825 */ /* 0x000fe200078e02d4 */
[----:B------:R1:W-:Y:S03]  /*e3000*/  @P4 STG.E [R18.64], R162 ;  /* 0x000000a212004986 */ /* 0x0003e6000c101904 */
[----:B------:R2:W-:Y:S02]  /*e3010*/  @P0 STG.E [R20.64], R115 ;  /* 0x0000007314000986 */ /* 0x0005e4000c101904 */
[----:B------:R4:W-:Y:S01]  /*e3020*/  @P5 STG.E [R22.64], R131 ;  /* 0x0000008316005986 */ /* 0x0009e2000c101904 */
[----:B------:R-:W-:Y:S01]  /*e3030*/  ISETP.GE.AND P3, PT, R28, c[0x0][0x17c], PT ;  /* 0x00005f001c007a0c */ /* 0x000fe20003f66270 */
[----:B------:R4:W-:Y:S04]  /*e3040*/  @P6 STG.E [R2.64], R147 ;  /* 0x0000009302006986 */ /* 0x0009e8000c101904 */
[----:B------:R-:W3:Y:S01]  /*e3050*/  LDL.LU R28, [R1+0x488c] ;  /* 0x00488c00011c7983 */ /* 0x000ee20000300800 */
[----:B------:R-:W-:-:S02]  /*e3060*/  ISETP.LT.AND P2, PT, R179, c[0x0][0x178], !P2 ;  /* 0x00005e00b3007a0c */ /* 0x000fc40005741270 */
[----:B------:R-:W-:Y:S02]  /*e3070*/  ISETP.LT.AND P4, PT, R207, c[0x0][0x178], !P1 ;  /* 0x00005e00cf007a0c */ /* 0x000fe40004f81270 */
[----:B------:R-:W-:Y:S02]  /*e3080*/  IADD3 R27, R25, c[0x0][0x198], RZ ;  /* 0x00006600191b7a10 */ /* 0x000fe40007ffe0ff */
[----:B------:R-:W-:Y:S02]  /*e3090*/  ISETP.LT.AND P5, PT, R198, c[0x0][0x178], !P1 ;  /* 0x00005e00c6007a0c */ /* 0x000fe40004fa1270 */
[----:B------:R-:W-:Y:S01]  /*e30a0*/  ISETP.LT.AND P0, PT, R199, c[0x0][0x178], !P1 ;  /* 0x00005e00c7007a0c */ /* 0x000fe20004f01270 */
[----:B------:R-:W-:-:S04]  /*e30b0*/  IMAD.WIDE R16, R25, 0x4, R6 ;  /* 0x0000000419107825 */ /* 0x000fc800078e0206 */
[----:B------:R-:W-:-:S04]  /*e30c0*/  IMAD.WIDE R24, R27, 0x4, R4 ;  /* 0x000000041b187825 */ /* 0x000fc800078e0204 */
[----:B-1----:R-:W-:Y:S01]  /*e30d0*/  IMAD.WIDE R18, R27, 0x4, R214 ;  /* 0x000000041b127825 */ /* 0x002fe200078e02d6 */
[----:B------:R-:W-:-:S03]  /*e30e0*/  ISETP.LT.AND P1, PT, R179, c[0x0][0x178], !P1 ;  /* 0x00005e00b3007a0c */ /* 0x000fc60004f21270 */
[----:B--2---:R-:W-:Y:S01]  /*e30f0*/  IMAD.WIDE R20, R27, 0x4, R212 ;  /* 0x000000041b147825 */ /* 0x004fe200078e02d4 */
[----:B------:R1:W-:Y:S03]  /*e3100*/  @P2 STG.E [R16.64], R163 ;  /* 0x000000a310002986 */ /* 0x0003e6000c101904 */
[----:B------:R-:W-:Y:S01]  /*e3110*/  @P4 STG.E [R24.64], R110 ;  /* 0x0000006e18004986 */ /* 0x000fe2000c101904 */
[----:B------:R-:W-:Y:S02]  /*e3120*/  ISETP.LT.AND P4, PT, R207, c[0x0][0x178], !P3 ;  /* 0x00005e00cf007a0c */ /* 0x000fe40005f81270 */
[----:B------:R-:W-:Y:S01]  /*e3130*/  ISETP.LT.AND P2, PT, R198, c[0x0][0x178], !P3 ;  /* 0x00005e00c6007a0c */ /* 0x000fe20005f41270 */
[C---:B----4-:R-:W-:Y:S01]  /*e3140*/  IMAD.WIDE R22, R27.reuse, 0x4, R6 ;  /* 0x000000041b167825 */ /* 0x050fe200078e0206 */
[----:B------:R-:W-:Y:S01]  /*e3150*/  IADD3 R27, R27, c[0x0][0x198], RZ ;  /* 0x000066001b1b7a10 */ /* 0x000fe20007ffe0ff */
[----:B------:R-:W-:Y:S02]  /*e3160*/  @P5 STG.E [R18.64], R126 ;  /* 0x0000007e12005986 */ /* 0x000fe4000c101904 */
[----:B------:R-:W-:Y:S02]  /*e3170*/  @P0 STG.E [R20.64], R142 ;  /* 0x0000008e14000986 */ /* 0x000fe4000c101904 */
[----:B------:R-:W-:-:S04]  /*e3180*/  IMAD.WIDE R2, R27, 0x4, R4 ;  /* 0x000000041b027825 */ /* 0x000fc800078e0204 */
[----:B-1----:R-:W-:Y:S01]  /*e3190*/  IMAD.WIDE R16, R27, 0x4, R214 ;  /* 0x000000041b107825 */ /* 0x002fe200078e02d6 */
[----:B------:R-:W-:Y:S03]  /*e31a0*/  @P1 STG.E [R22.64], R158 ;  /* 0x0000009e16001986 */ /* 0x000fe6000c101904 */
[----:B------:R-:W-:Y:S01]  /*e31b0*/  @P4 STG.E [R2.64], R111 ;  /* 0x0000006f02004986 */ /* 0x000fe2000c101904 */
[----:B------:R-:W-:Y:S02]  /*e31c0*/  @P2 STG.E [R16.64], R127 ;  /* 0x0000007f10002986 */ /* 0x000fe4000c101904 */
[----:B------:R1:W2:Y:S01]  /*e31d0*/  LDS.128 R16, [R0] ;  /* 0x0000000000107984 */ /* 0x0002a20000000c00 */
[----:B---3--:R-:W-:Y:S02]  /*e31e0*/  ISETP.GE.AND P6, PT, R26, c[0x0][0x17c], PT ;  /* 0x00005f001a007a0c */ /* 0x008fe40003fc6270 */
[----:B------:R-:W3:Y:S01]  /*e31f0*/  LDL.LU R26, [R1+0x4868] ;  /* 0x00486800011a7983 */ /* 0x000ee20000300800 */
[----:B------:R-:W-:-:S02]  /*e3200*/  ISETP.GE.AND P0, PT, R30, c[0x0][0x17c], PT ;  /* 0x00005f001e007a0c */ /* 0x000fc40003f06270 */
[----:B------:R-:W4:Y:S02]  /*e3210*/  LDL.LU R30, [R1+0x4858] ;  /* 0x00485800011e7983 */ /* 0x000f240000300800 */
[----:B------:R-:W2:Y:S01]  /*e3220*/  LDL.LU R32, [R1+0x4854] ;  /* 0x0048540001207983 */ /* 0x000ea20000300800 */
[----:B-1----:R-:W2:Y:S01]  /*e3230*/  LDL.LU R0, [R1+0x4848] ;  /* 0x0048480001007983 */ /* 0x002ea20000300800 */
[----:B------:R-:W-:Y:S01]  /*e3240*/  ISETP.LT.AND P1, PT, R199, c[0x0][0x178], !P3 ;  /* 0x00005e00c7007a0c */ /* 0x000fe20005f21270 */
[----:B------:R-:W-:Y:S02]  /*e3250*/  ISETP.LT.AND P3, PT, R179, c[0x0][0x178], !P3 ;  /* 0x00005e00b3007a0c */ /* 0x000fe40005f61270 */
[----:B------:R-:W-:Y:S01]  /*e3260*/  IMAD.WIDE R20, R27, 0x4, R212 ;  /* 0x000000041b147825 */ /* 0x000fe200078e02d4 */
[----:B------:R-:W-:Y:S02]  /*e3270*/  ISETP.LT.AND P5, PT, R207, c[0x0][0x178], !P6 ;  /* 0x00005e00cf007a0c */ /* 0x000fe400077a1270 */
[----:B------:R-:W-:-:S02]  /*e3280*/  ISETP.LT.AND P4, PT, R198, c[0x0][0x178], !P6 ;  /* 0x00005e00c6007a0c */ /* 0x000fc40007781270 */
[C---:B------:R-:W-:Y:S01]  /*e3290*/  IADD3 R29, R27.reuse, c[0x0][0x198], RZ ;  /* 0x000066001b1d7a10 */ /* 0x040fe20007ffe0ff */
[----:B------:R-:W-:Y:S01]  /*e32a0*/  IMAD.WIDE R22, R27, 0x4, R6 ;  /* 0x000000041b167825 */ /* 0x000fe200078e0206 */
[----:B------:R-:W2:Y:S03]  /*e32b0*/  LDL.LU R38, [R1+0x483c] ;  /* 0x00483c0001267983 */ /* 0x000ea60000300800 */
[----:B------:R-:W2:Y:S01]  /*e32c0*/  LDL.LU R36, [R1+0x4838] ;  /* 0x0048380001247983 */ /* 0x000ea20000300800 */
[----:B------:R1:W-:Y:S01]  /*e32d0*/  @P1 STG.E [R20.64], R143 ;  /* 0x0000008f14001986 */ /* 0x0003e2000c101904 */
[----:B------:R-:W-:Y:S01]  /*e32e0*/  ISETP.LT.AND P1, PT, R199, c[0x0][0x178], !P6 ;  /* 0x00005e00c7007a0c */ /* 0x000fe20007721270 */
[----:B------:R-:W-:-:S04]  /*e32f0*/  IMAD.WIDE R24, R29, 0x4, R4 ;  /* 0x000000041d187825 */ /* 0x000fc800078e0204 */
[----:B------:R1:W-:Y:S02]  /*e3300*/  @P3 STG.E [R22.64], R159 ;  /* 0x0000009f16003986 */ /* 0x0003e4000c101904 */
[----:B------:R-:W-:Y:S01]  /*e3310*/  IMAD.WIDE R2, R29, 0x4, R214 ;  /* 0x000000041d027825 */ /* 0x000fe200078e02d6 */
[----:B------:R-:W-:Y:S01]  /*e3320*/  ISETP.LT.AND P6, PT, R179, c[0x0][0x178], !P6 ;  /* 0x00005e00b3007a0c */ /* 0x000fe200077c1270 */
[----:B------:R1:W-:Y:S01]  /*e3330*/  @P5 STG.E [R24.64], R106 ;  /* 0x0000006a18005986 */ /* 0x0003e2000c101904 */
[----:B------:R-:W-:Y:S02]  /*e3340*/  ISETP.LT.AND P5, PT, R207, c[0x0][0x178], !P0 ;  /* 0x00005e00cf007a0c */ /* 0x000fe400047a1270 */
[----:B------:R1:W-:Y:S01]  /*e3350*/  @P4 STG.E [R2.64], R122 ;  /* 0x0000007a02004986 */ /* 0x0003e2000c101904 */
[----:B------:R-:W-:Y:S02]  /*e3360*/  ISETP.LT.AND P4, PT, R198, c[0x0][0x178], !P0 ;  /* 0x00005e00c6007a0c */ /* 0x000fe40004781270 */
[C---:B------:R-:W-:Y:S01]  /*e3370*/  IADD3 R31, R29.reuse, c[0x0][0x198], RZ ;  /* 0x000066001d1f7a10 */ /* 0x040fe20007ffe0ff */
[----:B-1----:R-:W-:-:S04]  /*e3380*/  IMAD.WIDE R20, R29, 0x4, R6 ;  /* 0x000000041d147825 */ /* 0x002fc800078e0206 */
[----:B------:R-:W-:-:S04]  /*e3390*/  IMAD.WIDE R22, R31, 0x4, R4 ;  /* 0x000000041f167825 */ /* 0x000fc800078e0204 */
[----:B------:R-:W-:-:S04]  /*e33a0*/  IMAD.WIDE R24, R31, 0x4, R214 ;  /* 0x000000041f187825 */ /* 0x000fc800078e02d6 */
[C-C-:B------:R-:W-:Y:S01]  /*e33b0*/  IMAD.WIDE R2, R31.reuse, 0x4, R212.reuse ;  /* 0x000000041f027825 */ /* 0x140fe200078e02d4 */
[----:B------:R-:W-:Y:S02]  /*e33c0*/  IADD3 R33, R31, c[0x0][0x198], RZ ;  /* 0x000066001f217a10 */ /* 0x000fe40007ffe0ff */
[----:B------:R-:W-:Y:S02]  /*e33d0*/  ISETP.GE.AND P2, PT, R28, c[0x0][0x17c], PT ;  /* 0x00005f001c007a0c */ /* 0x000fe40003f46270 */
[----:B------:R-:W-:Y:S01]  /*e33e0*/  IADD3 R35, R33, c[0x0][0x198], RZ ;  /* 0x0000660021237a10 */ /* 0x000fe20007ffe0ff */
[----:B------:R-:W1:Y:S01]  /*e33f0*/  S2R R248, SR_TID.X ;  /* 0x0000000000f87919 */ /* 0x000e620000002100 */
[----:B---3--:R-:W-:Y:S01]  /*e3400*/  ISETP.GE.AND P3, PT, R26, c[0x0][0x17c], PT ;  /* 0x00005f001a007a0c */ /* 0x008fe20003f66270 */
[----:B------:R-:W-:-:S05]  /*e3410*/  IMAD.WIDE R26, R29, 0x4, R212 ;  /* 0x000000041d1a7825 */ /* 0x000fca00078e02d4 */
[----:B------:R3:W-:Y:S01]  /*e3420*/  @P1 STG.E [R26.64], R138 ;  /* 0x0000008a1a001986 */ /* 0x0007e2000c101904 */
[----:B------:R-:W-:Y:S01]  /*e3430*/  ISETP.LT.AND P1, PT, R199, c[0x0][0x178], !P0 ;  /* 0x00005e00c7007a0c */ /* 0x000fe20004721270 */
[----:B------:R-:W-:Y:S02]  /*e3440*/  ISETP.LT.AND P0, PT, R179, c[0x0][0x178], !P0 ;  /* 0x00005e00b3007a0c */ /* 0x000fe40004701270 */
[----:B------:R-:W-:Y:S01]  /*e3450*/  IMAD.WIDE R28, R31, 0x4, R6 ;  /* 0x000000041f1c7825 */ /* 0x000fe200078e0206 */
[----:B------:R-:W-:Y:S03]  /*e3460*/  @P6 STG.E [R20.64], R154 ;  /* 0x0000009a14006986 */ /* 0x000fe6000c101904 */
[----:B------:R-:W-:Y:S01]  /*e3470*/  @P5 STG.E [R22.64], R107 ;  /* 0x0000006b16005986 */ /* 0x000fe2000c101904 */
[----:B------:R-:W-:Y:S01]  /*e3480*/  ISETP.LT.AND P6, PT, R207, c[0x0][0x178], !P2 ;  /* 0x00005e00cf007a0c */ /* 0x000fe200057c1270 */
[----:B------:R1:W-:Y:S01]  /*e3490*/  @P4 STG.E [R24.64], R123 ;  /* 0x0000007b18004986 */ /* 0x0003e2000c101904 */
[----:B------:R-:W-:-:S03]  /*e34a0*/  ISETP.LT.AND P5, PT, R198, c[0x0][0x178], !P2 ;  /* 0x00005e00c6007a0c */ /* 0x000fc600057a1270 */
[----:B------:R2:W-:Y:S01]  /*e34b0*/  @P1 STG.E [R2.64], R139 ;  /* 0x0000008b02001986 */ /* 0x0005e2000c101904 */
[----:B------:R-:W-:Y:S01]  /*e34c0*/  @P0 STG.E [R28.64], R155 ;  /* 0x0000009b1c000986 */ /* 0x000fe2000c101904 */
[----:B------:R-:W-:Y:S01]  /*e34d0*/  ISETP.LT.AND P0, PT, R199, c[0x0][0x178], !P2 ;  /* 0x00005e00c7007a0c */ /* 0x000fe20005701270 */
[----:B------:R-:W-:Y:S01]  /*e34e0*/  ISETP.LT.AND P2, PT, R179, c[0x0][0x178], !P2 ;  /* 0x00005e00b3007a0c */ /* 0x000fe20005741270 */
[----:B------:R-:W-:Y:S01]  /*e34f0*/  ISETP.LT.AND P1, PT, R207, c[0x0][0x178], !P3 ;  /* 0x00005e00cf007a0c */ /* 0x000fe20005f21270 */
[----:B---3--:R-:W-:Y:S01]  /*e3500*/  IMAD.WIDE R26, R33, 0x4, R4 ;  /* 0x00000004211a7825 */ /* 0x008fe200078e0204 */
[----:B----4-:R-:W-:-:S03]  /*e3510*/  ISETP.GE.AND P4, PT, R30, c[0x0][0x17c], PT ;  /* 0x00005f001e007a0c */ /* 0x010fc60003f86270 */
[----:B------:R-:W-:-:S04]  /*e3520*/  IMAD.WIDE R30, R33, 0x4, R214 ;  /* 0x00000004211e7825 */ /* 0x000fc800078e02d6 */
[C---:B-1----:R-:W-:Y:S01]  /*e3530*/  IMAD.WIDE R24, R33.reuse, 0x4, R6 ;  /* 0x0000000421187825 */ /* 0x042fe200078e0206 */
[----:B------:R1:W-:Y:S03]  /*e3540*/  @P6 STG.E [R26.64], R180 ;  /* 0x000000b41a006986 */ /* 0x0003e6000c101904 */
[----:B--2---:R-:W-:-:S04]  /*e3550*/  IMAD.WIDE R2, R33, 0x4, R212 ;  /* 0x0000000421027825 */ /* 0x004fc800078e02d4 */
[----:B------:R2:W-:Y:S01]  /*e3560*/  @P5 STG.E [R30.64], R188 ;  /* 0x000000bc1e005986 */ /* 0x0005e2000c101904 */
[----:B------:R3:W-:Y:S01]  /*e3570*/  @P0 STG.E [R2.64], R8 ;  /* 0x0000000802000986 */ /* 0x0007e2000c101904 */
[----:B------:R-:W-:Y:S02]  /*e3580*/  @P2 STG.E [R24.64], R16 ;  /* 0x0000001018002986 */ /* 0x000fe4000c101904 */
[----:B-1----:R-:W-:-:S05]  /*e3590*/  IMAD.WIDE R26, R35, 0x4, R4 ;  /* 0x00000004231a7825 */ /* 0x002fca00078e0204 */
[----:B------:R-:W-:Y:S01]  /*e35a0*/  @P1 STG.E [R26.64], R181 ;  /* 0x000000b51a001986 */ /* 0x000fe2000c101904 */
[----:B------:R-:W-:Y:S02]  /*e35b0*/  ISETP.GE.AND P1, PT, R0, c[0x0][0x17c], PT ;  /* 0x00005f0000007a0c */ /* 0x000fe40003f26270 */
[----:B------:R-:W4:Y:S01]  /*e35c0*/  LDL.LU R0, [R1+0x482c] ;  /* 0x00482c0001007983 */ /* 0x000f220000300800 */
[C---:B------:R-:W-:Y:S01]  /*e35d0*/  LOP3.LUT R249, R248.reuse, 0x1f, RZ, 0xc0, !PT ;  /* 0x0000001ff8f97812 */ /* 0x040fe200078ec0ff */
[----:B------:R-:W-:Y:S01]  /*e35e0*/  IMAD.SHL.U32 R248, R248, 0x100, RZ ;  /* 0x00000100f8f87824 */ /* 0x000fe200078e00ff */
[----:B------:R-:W-:Y:S01]  /*e35f0*/  ISETP.LT.AND P5, PT, R198, c[0x0][0x178], !P3 ;  /* 0x00005e00c6007a0c */ /* 0x000fe20005fa1270 */
[----:B------:R-:W-:Y:S01]  /*e3600*/  IMAD.WIDE R28, R35, 0x4, R214 ;  /* 0x00000004231c7825 */ /* 0x000fe200078e02d6 */
[----:B------:R-:W-:Y:S02]  /*e3610*/  ISETP.LT.AND P6, PT, R199, c[0x0][0x178], !P3 ;  /* 0x00005e00c7007a0c */ /* 0x000fe40005fc1270 */
[----:B------:R-:W-:-:S02]  /*e3620*/  ISETP.LT.AND P2, PT, R207, c[0x0][0x178], !P4 ;  /* 0x00005e00cf007a0c */ /* 0x000fc40006741270 */
[----:B------:R-:W-:Y:S02]  /*e3630*/  LOP3.LUT R248, R248, 0x600, RZ, 0xc0, !PT ;  /* 0x00000600f8f87812 */ /* 0x000fe400078ec0ff */
[C---:B------:R-:W-:Y:S02]  /*e3640*/  IADD3 R37, R35.reuse, c[0x0][0x198], RZ ;  /* 0x0000660023257a10 */ /* 0x040fe40007ffe0ff */
[----:B------:R-:W-:Y:S01]  /*e3650*/  ISETP.GE.AND P0, PT, R32, c[0x0][0x17c], PT ;  /* 0x00005f0020007a0c */ /* 0x000fe20003f06270 */
[----:B--2---:R-:W-:-:S04]  /*e3660*/  IMAD.WIDE R30, R35, 0x4, R212 ;  /* 0x00000004231e7825 */ /* 0x004fc800078e02d4 */
[----:B------:R-:W-:Y:S01]  /*e3670*/  IMAD R248, R249, 0x10, R248 ;  /* 0x00000010f9f87824 */ /* 0x000fe200078e02f8 */
[----:B------:R-:W-:Y:S04]  /*e3680*/  LDS.128 R24, [R252] ;  /* 0x00000000fc187984 */ /* 0x000fe80000000c00 */
[----:B------:R-:W-:-:S05]  /*e3690*/  LOP3.LUT R248, R248, 0x20, RZ, 0x3c, !PT ;  /* 0x00000020f8f87812 */ /* 0x000fca00078e3cff */
[----:B------:R-:W1:Y:S01]  /*e36a0*/  LDS.128 R20, [R248] ;  /* 0x00000000f8147984 */ /* 0x000e620000000c00 */
[----:B------:R-:W-:-:S03]  /*e36b0*/  ISETP.LT.AND P3, PT, R179, c[0x0][0x178], !P3 ;  /* 0x00005e00b3007a0c */ /* 0x000fc60005f61270 */
[----:B------:R-:W-:Y:S01]  /*e36c0*/  @P5 STG.E [R28.64], R189 ;  /* 0x000000bd1c005986 */ /* 0x000fe2000c101904 */
[----:B------:R-:W-:Y:S01]  /*e36d0*/  ISETP.LT.AND P5, PT, R198, c[0x0][0x178], !P4 ;  /* 0x00005e00c6007a0c */ /* 0x000fe200067a1270 */
[----:B------:R-:W-:-:S04]  /*e36e0*/  IMAD.WIDE R32, R35, 0x4, R6 ;  /* 0x0000000423207825 */ /* 0x000fc800078e0206 */
[----:B---3--:R-:W-:-:S04]  /*e36f0*/  IMAD.WIDE R2, R37, 0x4, R4 ;  /* 0x0000000425027825 */ /* 0x008fc800078e0204 */
[----:B------:R-:W-:Y:S01]  /*e3700*/  IMAD.WIDE R34, R37, 0x4, R214 ;  /* 0x0000000425227825 */ /* 0x000fe200078e02d6 */
[----:B------:R2:W-:Y:S01]  /*e3710*/  @P6 STG.E [R30.64], R9 ;  /* 0x000000091e006986 */ /* 0x0005e2000c101904 */
[----:B------:R-:W-:-:S03]  /*e3720*/  ISETP.LT.AND P6, PT, R207, c[0x0][0x178], !P0 ;  /* 0x00005e00cf007a0c */ /* 0x000fc600047c1270 */
[----:B------:R-:W-:Y:S01]  /*e3730*/  @P3 STG.E [R32.64], R17 ;  /* 0x0000001120003986 */ /* 0x000fe2000c101904 */
[----:B------:R-:W-:Y:S01]  /*e3740*/  ISETP.LT.AND P3, PT, R199, c[0x0][0x178], !P4 ;  /* 0x00005e00c7007a0c */ /* 0x000fe20006761270 */
[----:B------:R-:W-:Y:S02]  /*e3750*/  ISETP.LT.AND P4, PT, R179, c[0x0][0x178], !P4 ;  /* 0x00005e00b3007a0c */ /* 0x000fe40006781270 */
[----:B------:R-:W-:Y:S01]  /*e3760*/  @P2 STG.E [R2.64], R172 ;  /* 0x000000ac02002986 */ /* 0x000fe2000c101904 */
[----:B------:R3:W-:Y:S01]  /*e3770*/  @P5 STG.E [R34.64], R184 ;  /* 0x000000b822005986 */ /* 0x0007e2000c101904 */
[----:B------:R-:W-:Y:S02]  /*e3780*/  ISETP.LT.AND P5, PT, R198, c[0x0][0x178], !P0 ;  /* 0x00005e00c6007a0c */ /* 0x000fe400047a1270 */
[----:B------:R-:W-:Y:S02]  /*e3790*/  ISETP.LT.AND P2, PT, R199, c[0x0][0x178], !P0 ;  /* 0x00005e00c7007a0c */ /* 0x000fe40004741270 */
[C---:B------:R-:W-:Y:S01]  /*e37a0*/  IADD3 R39, R37.reuse, c[0x0][0x198], RZ ;  /* 0x0000660025277a10 */ /* 0x040fe20007ffe0ff */
[C---:B--2---:R-:W-:Y:S01]  /*e37b0*/  IMAD.WIDE R8, R37.reuse, 0x4, R212 ;  /* 0x0000000425087825 */ /* 0x044fe200078e02d4 */
[----:B---3--:R-:W2:Y:S03]  /*e37c0*/  LDL.LU R34, [R1+0x4824] ;  /* 0x0048240001227983 */ /* 0x008ea60000300800 */
[----:B------:R-:W3:Y:S02]  /*e37d0*/  LDL.LU R32, [R1+0x4814] ;  /* 0x0048140001207983 */ /* 0x000ee40000300800 */
[----:B------:R-:W-:-:S04]  /*e37e0*/  IMAD.WIDE R16, R37, 0x4, R6 ;  /* 0x0000000425107825 */ /* 0x000fc800078e0206 */
[----:B------:R-:W-:-:S04]  /*e37f0*/  IMAD.WIDE R28, R39, 0x4, R4 ;  /* 0x00000004271c7825 */ /* 0x000fc800078e0204 */
[----:B------:R-:W-:-:S04]  /*e3800*/  IMAD.WIDE R2, R39, 0x4, R214 ;  /* 0x0000000427027825 */ /* 0x000fc800078e02d6 */
[----:B------:R-:W-:Y:S01]  /*e3810*/  IMAD.WIDE R30, R39, 0x4, R212 ;  /* 0x00000004271e7825 */ /* 0x000fe200078e02d4 */
[----:B------:R1:W-:Y:S01]  /*e3820*/  @P3 STG.E [R8.64], R12 ;  /* 0x0000000c08003986 */ /* 0x0003e2000c101904 */
[----:B------:R-:W-:-:S03]  /*e3830*/  ISETP.LT.AND P0, PT, R179, c[0x0][0x178], !P0 ;  /* 0x00005e00b3007a0c */ /* 0x000fc60004701270 */
[----:B-1----:R-:W-:Y:S01]  /*e3840*/  @P4 STG.E [R16.64], R20 ;  /* 0x0000001410004986 */ /* 0x002fe2000c101904 */
[----:B------:R-:W-:Y:S01]  /*e3850*/  @P6 STG.E [R28.64], R173 ;  /* 0x000000ad1c006986 */ /* 0x000fe2000c101904 */
[----:B------:R-:W-:Y:S01]  /*e3860*/  ISETP.LT.AND P6, PT, R207, c[0x0][0x178], !P1 ;  /* 0x00005e00cf007a0c */ /* 0x000fe20004fc1270 */
[----:B------:R-:W-:Y:S01]  /*e3870*/  @P5 STG.E [R2.64], R185 ;  /* 0x000000b902005986 */ /* 0x000fe2000c101904 */
[----:B------:R-:W-:Y:S01]  /*e3880*/  ISETP.LT.AND P4, PT, R198, c[0x0][0x178], !P1 ;  /* 0x00005e00c6007a0c */ /* 0x000fe20004f81270 */
[----:B------:R1:W-:Y:S01]  /*e3890*/  @P2 STG.E [R30.64], R13 ;  /* 0x0000000d1e002986 */ /* 0x0003e2000c101904 */
[----:B------:R-:W-:Y:S02]  /*e38a0*/  ISETP.LT.AND P2, PT, R199, c[0x0][0x178], !P1 ;  /* 0x00005e00c7007a0c */ /* 0x000fe40004f41270 */
[C---:B------:R-:W-:Y:S01]  /*e38b0*/  IADD3 R33, R39.reuse, c[0x0][0x198], RZ ;  /* 0x0000660027217a10 */ /* 0x040fe20007ffe0ff */
[----:B------:R-:W-:Y:S01]  /*e38c0*/  IMAD.WIDE R8, R39, 0x4, R6 ;  /* 0x0000000427087825 */ /* 0x000fe200078e0206 */
[----:B-1----:R-:W2:Y:S03]  /*e38d0*/  LDL.LU R30, [R1+0x4804] ;  /* 0x00480400011e7983 */ /* 0x002ea60000300800 */
[----:B------:R-:W-:-:S04]  /*e38e0*/  IMAD.WIDE R16, R33, 0x4, R4 ;  /* 0x0000000421107825 */ /* 0x000fc800078e0204 */
[----:B------:R-:W-:-:S04]  /*e38f0*/  IMAD.WIDE R28, R33, 0x4, R214 ;  /* 0x00000004211c7825 */ /* 0x000fc800078e02d6 */
[----:B------:R-:W-:Y:S01]  /*e3900*/  IMAD.WIDE R2, R33, 0x4, R212 ;  /* 0x0000000421027825 */ /* 0x000fe200078e02d4 */
[----:B------:R1:W-:Y:S03]  /*e3910*/  @P0 STG.E [R8.64], R21 ;  /* 0x0000001508000986 */ /* 0x0003e6000c101904 */
[----:B------:R1:W-:Y:S02]  /*e3920*/  @P6 STG.E [R16.64], R168 ;  /* 0x000000a810006986 */ /* 0x0003e4000c101904 */
[----:B------:R-:W-:Y:S01]  /*e3930*/  @P4 STG.E [R28.64], R192 ;  /* 0x000000c01c004986 */ /* 0x000fe2000c101904 */
[----:B------:R1:W-:Y:S01]  /*e3940*/  @P2 STG.E [R2.64], R200 ;  /* 0x000000c802002986 */ /* 0x0003e2000c101904 */
[----:B----4-:R-:W-:-:S03]  /*e3950*/  ISETP.GE.AND P2, PT, R0, c[0x0][0x17c], PT ;  /* 0x00005f0000007a0c */ /* 0x010fc60003f46270 */
[----:B------:R-:W4:Y:S01]  /*e3960*/  LDL.LU R0, [R1+0x47fc] ;  /* 0x0047fc0001007983 */ /* 0x000f220000300800 */
[----:B------:R-:W-:Y:S02]  /*e3970*/  ISETP.GE.AND P3, PT, R38, c[0x0][0x17c], PT ;  /* 0x00005f0026007a0c */ /* 0x000fe40003f66270 */
[----:B------:R-:W-:Y:S01]  /*e3980*/  ISETP.LT.AND P1, PT, R179, c[0x0][0x178], !P1 ;  /* 0x00005e00b3007a0c */ /* 0x000fe20004f21270 */
[----:B------:R-:W-:Y:S01]  /*e3990*/  IMAD.WIDE R12, R33, 0x4, R6 ;  /* 0x00000004210c7825 */ /* 0x000fe200078e0206 */
[----:B------:R-:W-:Y:S02]  /*e39a0*/  ISETP.LT.AND P4, PT, R207, c[0x0][0x178], !P3 ;  /* 0x00005e00cf007a0c */ /* 0x000fe40005f81270 */
[----:B------:R-:W-:Y:S02]  /*e39b0*/  ISETP.LT.AND P6, PT, R198, c[0x0][0x178], !P3 ;  /* 0x00005e00c6007a0c */ /* 0x000fe40005fc1270 */
[----:B------:R-:W-:Y:S02]  /*e39c0*/  ISETP.LT.AND P0, PT, R199, c[0x0][0x178], !P3 ;  /* 0x00005e00c7007a0c */ /* 0x000fe40005f01270 */
[----:B------:R-:W-:-:S02]  /*e39d0*/  IADD3 R33, R33, c[0x0][0x198], RZ ;  /* 0x0000660021217a10 */ /* 0x000fc40007ffe0ff */
[----:B------:R-:W-:-:S03]  /*e39e0*/  ISETP.GE.AND P5, PT, R36, c[0x0][0x17c], PT ;  /* 0x00005f0024007a0c */ /* 0x000fc60003fa6270 */
[----:B-1----:R-:W-:-:S04]  /*e39f0*/  IMAD.WIDE R8, R33, 0x4, R4 ;  /* 0x0000000421087825 */ /* 0x002fc800078e0204 */
[----:B------:R-:W-:-:S04]  /*e3a00*/  IMAD.WIDE R16, R33, 0x4, R214 ;  /* 0x0000000421107825 */ /* 0x000fc800078e02d6 */
[----:B------:R-:W-:Y:S01]  /*e3a10*/  IMAD.WIDE R20, R33, 0x4, R212 ;  /* 0x0000000421147825 */ /* 0x000fe200078e02d4 */
[----:B------:R1:W-:Y:S01]  /*e3a20*/  @P1 STG.E [R12.64], R24 ;  /* 0x000000180c001986 */ /* 0x0003e2000c101904 */
[----:B------:R-:W-:Y:S02]  /*e3a30*/  ISETP.LT.AND P3, PT, R179, c[0x0][0x178], !P3 ;  /* 0x00005e00b3007a0c */ /* 0x000fe40005f61270 */
[----:B------:R-:W-:Y:S01]  /*e3a40*/  ISETP.LT.AND P1, PT, R207, c[0x0][0x178], !P5 ;  /* 0x00005e00cf007a0c */ /* 0x000fe20006f21270 */
[----:B------:R1:W-:Y:S01]  /*e3a50*/  @P4 STG.E [R8.64], R169 ;  /* 0x000000a908004986 */ /* 0x0003e2000c101904 */
[----:B------:R-:W-:Y:S01]  /*e3a60*/  ISETP.LT.AND P4, PT, R198, c[0x0][0x178], !P5 ;  /* 0x00005e00c6007a0c */ /* 0x000fe20006f81270 */
[----:B------:R1:W-:Y:S01]  /*e3a70*/  @P6 STG.E [R16.64], R193 ;  /* 0x000000c110006986 */ /* 0x0003e2000c101904 */
[----:B------:R1:W-:Y:S01]  /*e3a80*/  @P0 STG.E [R20.64], R201 ;  /* 0x000000c914000986 */ /* 0x0003e2000c101904 */
[----:B------:R-:W-:Y:S02]  /*e3a90*/  IADD3 R31, R33, c[0x0][0x198], RZ ;  /* 0x00006600211f7a10 */ /* 0x000fe40007ffe0ff */
[----:B------:R-:W-:Y:S01]  /*e3aa0*/  ISETP.LT.AND P0, PT, R199, c[0x0][0x178], !P5 ;  /* 0x00005e00c7007a0c */ /* 0x000fe20006f01270 */
[----:B------:R-:W-:-:S04]  /*e3ab0*/  IMAD.WIDE R2, R33, 0x4, R6 ;  /* 0x0000000421027825 */ /* 0x000fc800078e0206 */
[----:B-1----:R-:W-:-:S04]  /*e3ac0*/  IMAD.WIDE R12, R31, 0x4, R4 ;  /* 0x000000041f0c7825 */ /* 0x002fc800078e0204 */
[----:B------:R-:W-:Y:S01]  /*e3ad0*/  IMAD.WIDE R28, R31, 0x4, R214 ;  /* 0x000000041f1c7825 */ /* 0x000fe200078e02d6 */
[----:B------:R-:W-:Y:S01]  /*e3ae0*/  ISETP.LT.AND P5, PT, R179, c[0x0][0x178], !P5 ;  /* 0x00005e00b3007a0c */ /* 0x000fe20006fa1270 */
[----:B------:R1:W-:Y:S02]  /*e3af0*/  @P3 STG.E [R2.64], R25 ;  /* 0x0000001902003986 */ /* 0x0003e4000c101904 */
[----:B------:R-:W-:-:S04]  /*e3b00*/  IMAD.WIDE R8, R31, 0x4, R212 ;  /* 0x000000041f087825 */ /* 0x000fc800078e02d4 */
[----:B------:R1:W-:Y:S01]  /*e3b10*/  @P1 STG.E [R12.64], R176 ;  /* 0x000000b00c001986 */ /* 0x0003e2000c101904 */
[----:B------:R-:W-:Y:S01]  /*e3b20*/  ISETP.LT.AND P6, PT, R207, c[0x0][0x178], !P2 ;  /* 0x00005e00cf007a0c */ /* 0x000fe200057c1270 */
[----:B------:R-:W-:Y:S01]  /*e3b30*/  @P4 STG.E [R28.64], R196 ;  /* 0x000000c41c004986 */ /* 0x000fe2000c101904 */
[----:B------:R-:W-:Y:S02]  /*e3b40*/  ISETP.LT.AND P4, PT, R198, c[0x0][0x178], !P2 ;  /* 0x00005e00c6007a0c */ /* 0x000fe40005781270 */
[----:B------:R-:W-:Y:S01]  /*e3b50*/  ISETP.LT.AND P3, PT, R199, c[0x0][0x178], !P2 ;  /* 0x00005e00c7007a0c */ /* 0x000fe20005761270 */
[----:B------:R2:W-:Y:S01]  /*e3b60*/  @P0 STG.E [R8.64], R204 ;  /* 0x000000cc08000986 */ /* 0x0005e2000c101904 */
[C---:B------:R-:W-:Y:S01]  /*e3b70*/  IADD3 R33, R31.reuse, c[0x0][0x198], RZ ;  /* 0x000066001f217a10 */ /* 0x040fe20007ffe0ff */
[----:B------:R-:W-:-:S04]  /*e3b80*/  IMAD.WIDE R16, R31, 0x4, R6 ;  /* 0x000000041f107825 */ /* 0x000fc800078e0206 */
[----:B------:R-:W-:-:S04]  /*e3b90*/  IMAD.WIDE R20, R33, 0x4, R4 ;  /* 0x0000000421147825 */ /* 0x000fc800078e0204 */
[C---:B-1----:R-:W-:Y:S01]  /*e3ba0*/  IMAD.WIDE R2, R33.reuse, 0x4, R214 ;  /* 0x0000000421027825 */ /* 0x042fe200078e02d6 */
[----:B---3--:R-:W-:Y:S02]  /*e3bb0*/  ISETP.GE.AND P0, PT, R32, c[0x0][0x17c], PT ;  /* 0x00005f0020007a0c */ /* 0x008fe40003f06270 */
[----:B------:R-:W3:Y:S01]  /*e3bc0*/  LDL.LU R32, [R1+0x47f4] ;  /* 0x0047f40001207983 */ /* 0x000ee20000300800 */
[----:B------:R-:W-:Y:S01]  /*e3bd0*/  IMAD.WIDE R12, R33, 0x4, R212 ;  /* 0x00000004210c7825 */ /* 0x000fe200078e02d4 */
[----:B--2---:R-:W-:Y:S02]  /*e3be0*/  ISETP.GE.AND P1, PT, R34, c[0x0][0x17c], PT ;  /* 0x00005f0022007a0c */ /* 0x004fe40003f26270 */
[----:B------:R1:W-:Y:S01]  /*e3bf0*/  @P5 STG.E [R16.64], R240 ;  /* 0x000000f010005986 */ /* 0x0003e2000c101904 */
[----:B------:R2:W-:Y:S02]  /*e3c00*/  @P6 STG.E [R20.64], R177 ;  /* 0x000000b114006986 */ /* 0x0005e4000c101904 */
[----:B------:R1:W-:Y:S01]  /*e3c10*/  @P4 STG.E [R2.64], R197 ;  /* 0x000000c502004986 */ /* 0x0003e2000c101904 */
[----:B------:R-:W-:Y:S01]  /*e3c20*/  ISETP.LT.AND P2, PT, R179, c[0x0][0x178], !P2 ;  /* 0x00005e00b3007a0c */ /* 0x000fe20005741270 */
[----:B------:R2:W-:Y:S01]  /*e3c30*/  @P3 STG.E [R12.64], R205 ;  /* 0x000000cd0c003986 */ /* 0x0005e2000c101904 */
[----:B------:R-:W-:-:S02]  /*e3c40*/  ISETP.LT.AND P6, PT, R207, c[0x0][0x178], !P1 ;  /* 0x00005e00cf007a0c */ /* 0x000fc40004fc1270 */
[----:B------:R-:W-:Y:S02]  /*e3c50*/  ISETP.LT.AND P5, PT, R198, c[0x0][0x178], !P1 ;  /* 0x00005e00c6007a0c */ /* 0x000fe40004fa1270 */
[----:B------:R-:W-:Y:S02]  /*e3c60*/  ISETP.LT.AND P3, PT, R199, c[0x0][0x178], !P1 ;  /* 0x00005e00c7007a0c */ /* 0x000fe40004f61270 */
[----:B------:R-:W-:Y:S02]  /*e3c70*/  ISETP.LT.AND P4, PT, R179, c[0x0][0x178], !P1 ;  /* 0x00005e00b3007a0c */ /* 0x000fe40004f81270 */
[C---:B------:R-:W-:Y:S01]  /*e3c80*/  IADD3 R25, R33.reuse, c[0x0][0x198], RZ ;  /* 0x0000660021197a10 */ /* 0x040fe20007ffe0ff */
[----:B------:R-:W-:-:S04]  /*e3c90*/  IMAD.WIDE R8, R33, 0x4, R6 ;  /* 0x0000000421087825 */ /* 0x000fc800078e0206 */
[C---:B-1----:R-:W-:Y:S01]  /*e3ca0*/  IMAD.WIDE R16, R25.reuse, 0x4, R4 ;  /* 0x0000000419107825 */ /* 0x042fe200078e0204 */
[----:B------:R-:W-:Y:S02]  /*e3cb0*/  ISETP.GE.AND P1, PT, R30, c[0x0][0x17c], PT ;  /* 0x00005f001e007a0c */ /* 0x000fe40003f26270 */
[----:B------:R-:W3:Y:S01]  /*e3cc0*/  LDL.LU R30, [R1+0x47e8] ;  /* 0x0047e800011e7983 */ /* 0x000ee20000300800 */
[----:B------:R-:W3:Y:S02]  /*e3cd0*/  LDL.LU R28, [R1+0x4660] ;  /* 0x00466000011c7983 */ /* 0x000ee40000300800 */
[----:B--2---:R-:W-:-:S04]  /*e3ce0*/  IMAD.WIDE R20, R25, 0x4, R214 ;  /* 0x0000000419147825 */ /* 0x004fc800078e02d6 */
[----:B------:R-:W-:Y:S01]  /*e3cf0*/  IMAD.WIDE R2, R25, 0x4, R212 ;  /* 0x0000000419027825 */ /* 0x000fe200078e02d4 */
[----:B------:R1:W-:Y:S03]  /*e3d00*/  @P2 STG.E [R8.64], R241 ;  /* 0x000000f108002986 */ /* 0x0003e6000c101904 */
[----:B------:R2:W-:Y:S02]  /*e3d10*/  @P6 STG.E [R16.64], R182 ;  /* 0x000000b610006986 */ /* 0x0005e4000c101904 */
[----:B------:R1:W-:Y:S01]  /*e3d20*/  @P5 STG.E [R20.64], R190 ;  /* 0x000000be14005986 */ /* 0x0003e2000c101904 */
[----:B------:R1:W-:Y:S01]  /*e3d30*/  @P3 STG.E [R2.64], R10 ;  /* 0x0000000a02003986 */ /* 0x0003e2000c101904 */
[----:B----4-:R-:W-:-:S03]  /*e3d40*/  ISETP.GE.AND P3, PT, R0, c[0x0][0x17c], PT ;  /* 0x00005f0000007a0c */ /* 0x010fc60003f66270 */
[----:B------:R-:W4:Y:S01]  /*e3d50*/  LDL.LU R0, [R1+0x4988] ;  /* 0x0049880001007983 */ /* 0x000f220000300800 */
        /* <DEDUP_REMOVED lines=12> */
[----:B--2---:R-:W-:-:S04]  /*e3e20*/  IMAD.WIDE R16, R25, 0x4, R214 ;  /* 0x0000000419107825 */ /* 0x004fc800078e02d6 */
[----:B------:R-:W-:-:S04]  /*e3e30*/  IMAD.WIDE R20, R25, 0x4, R212 ;  /* 0x0000000419147825 */ /* 0x000fc800078e02d4 */
[----:B------:R-:W-:-:S04]  /*e3e40*/  IMAD.WIDE R2, R25, 0x4, R6 ;  /* 0x0000000419027825 */ /* 0x000fc800078e0206 */
[----:B-1----:R-:W-:-:S04]  /*e3e50*/  IMAD.WIDE R12, R29, 0x4, R4 ;  /* 0x000000041d0c7825 */ /* 0x002fc800078e0204 */
[----:B------:R-:W-:Y:S01]  /*e3e60*/  IMAD.WIDE R24, R29, 0x4, R214 ;  /* 0x000000041d187825 */ /* 0x000fe200078e02d6 */
[----:B------:R-:W-:Y:S03]  /*e3e70*/  @P6 STG.E [R16.64], R191 ;  /* 0x000000bf10006986 */ /* 0x000fe6000c101904 */
[----:B------:R1:W-:Y:S01]  /*e3e80*/  @P2 STG.E [R20.64], R11 ;  /* 0x0000000b14002986 */ /* 0x0003e2000c101904 */
[----:B------:R-:W-:Y:S01]  /*e3e90*/  ISETP.LT.AND P2, PT, R199, c[0x0][0x178], !P1 ;  /* 0x00005e00c7007a0c */ /* 0x000fe20004f41270 */
[----:B------:R-:W-:Y:S01]  /*e3ea0*/  ISETP.LT.AND P1, PT, R179, c[0x0][0x178], !P1 ;  /* 0x00005e00b3007a0c */ /* 0x000fe20004f21270 */
[----:B------:R2:W-:Y:S01]  /*e3eb0*/  @P0 STG.E [R2.64], R19 ;  /* 0x0000001302000986 */ /* 0x0005e2000c101904 */
[----:B------:R-:W-:Y:S01]  /*e3ec0*/  ISETP.LT.AND P6, PT, R207, c[0x0][0x178], !P3 ;  /* 0x00005e00cf007a0c */ /* 0x000fe20005fc1270 */
[----:B------:R3:W-:Y:S02]  /*e3ed0*/  @P4 STG.E [R12.64], R174 ;  /* 0x000000ae0c004986 */ /* 0x0007e4000c101904 */
[----:B------:R-:W-:Y:S01]  /*e3ee0*/  @P5 STG.E [R24.64], R186 ;  /* 0x000000ba18005986 */ /* 0x000fe2000c101904 */
[----:B------:R-:W-:-:S02]  /*e3ef0*/  ISETP.LT.AND P5, PT, R198, c[0x0][0x178], !P3 ;  /* 0x00005e00c6007a0c */ /* 0x000fc40005fa1270 */
[C---:B------:R-:W-:Y:S01]  /*e3f00*/  IADD3 R31, R29.reuse, c[0x0][0x198], RZ ;  /* 0x000066001d1f7a10 */ /* 0x040fe20007ffe0ff */
[----:B------:R-:W-:-:S04]  /*e3f10*/  IMAD.WIDE R8, R29, 0x4, R212 ;  /* 0x000000041d087825 */ /* 0x000fc800078e02d4 */
[----:B-1----:R-:W-:-:S04]  /*e3f20*/  IMAD.WIDE R10, R29, 0x4, R6 ;  /* 0x000000041d0a7825 */ /* 0x002fc800078e0206 */
[----:B------:R-:W-:Y:S01]  /*e3f30*/  IMAD.WIDE R16, R31, 0x4, R4 ;  /* 0x000000041f107825 */ /* 0x000fe200078e0204 */
[----:B------:R-:W-:Y:S01]  /*e3f40*/  ISETP.LT.AND P4, PT, R199, c[0x0][0x178], !P3 ;  /* 0x00005e00c7007a0c */ /* 0x000fe20005f81270 */
[----:B------:R1:W-:Y:S02]  /*e3f50*/  @P2 STG.E [R8.64], R14 ;  /* 0x0000000e08002986 */ /* 0x0003e4000c101904 */
[----:B--2---:R-:W-:-:S04]  /*e3f60*/  IMAD.WIDE R2, R31, 0x4, R214 ;  /* 0x000000041f027825 */ /* 0x004fc800078e02d6 */
[----:B------:R2:W-:Y:S02]  /*e3f70*/  @P1 STG.E [R10.64], R22 ;  /* 0x000000160a001986 */ /* 0x0005e4000c101904 */
[----:B------:R1:W-:Y:S01]  /*e3f80*/  @P6 STG.E [R16.64], R175 ;  /* 0x000000af10006986 */ /* 0x0003e2000c101904 */
[----:B------:R-:W-:Y:S01]  /*e3f90*/  ISETP.LT.AND P3, PT, R179, c[0x0][0x178], !P3 ;  /* 0x00005e00b3007a0c */ /* 0x000fe20005f61270 */
[----:B------:R1:W-:Y:S01]  /*e3fa0*/  @P5 STG.E [R2.64], R187 ;  /* 0x000000bb02005986 */ /* 0x0003e2000c101904 */
[----:B---3--:R-:W-:Y:S02]  /*e3fb0*/  ISETP.GE.AND P0, PT, R32, c[0x0][0x17c], PT ;  /* 0x00005f0020007a0c */ /* 0x008fe40003f06270 */
[----:B------:R-:W-:Y:S02]  /*e3fc0*/  IADD3 R19, R31, c[0x0][0x198], RZ ;  /* 0x000066001f137a10 */ /* 0x000fe40007ffe0ff */
[----:B------:R-:W-:Y:S02]  /*e3fd0*/  ISETP.LT.AND P6, PT, R207, c[0x0][0x178], !P0 ;  /* 0x00005e00cf007a0c */ /* 0x000fe400047c1270 */
[----:B------:R-:W-:-:S02]  /*e3fe0*/  ISETP.LT.AND P2, PT, R198, c[0x0][0x178], !P0 ;  /* 0x00005e00c6007a0c */ /* 0x000fc40004741270 */
[----:B------:R-:W-:Y:S01]  /*e3ff0*/  ISETP.LT.AND P5, PT, R199, c[0x0][0x178], !P0 ;  /* 0x00005e00c7007a0c */ /* 0x000fe200047a1270 */
[----:B------:R-:W-:Y:S02]  /*e4000*/  ISETP.LT.AND P0, PT, R179, c[0x0][0x178], !P0 ;  /* 0x00005e00b3007a0c */ /* 0x000fe40004701270 */
[----:B------:R-:W-:-:S04]  /*e4010*/  IMAD.WIDE R12, R31, 0x4, R212 ;  /* 0x000000041f0c7825 */ /* 0x000fc800078e02d4 */
[----:B-1----:R-:W-:-:S04]  /*e4020*/  IMAD.WIDE R8, R31, 0x4, R6 ;  /* 0x000000041f087825 */ /* 0x002fc800078e0206 */
[----:B--2---:R-:W-:-:S04]  /*e4030*/  IMAD.WIDE R10, R19, 0x4, R4 ;  /* 0x00000004130a7825 */ /* 0x004fc800078e0204 */
[----:B------:R-:W-:-:S04]  /*e4040*/  IMAD.WIDE R16, R19, 0x4, R214 ;  /* 0x0000000413107825 */ /* 0x000fc800078e02d6 */
[C---:B------:R-:W-:Y:S01]  /*e4050*/  IMAD.WIDE R2, R19.reuse, 0x4, R212 ;  /* 0x0000000413027825 */ /* 0x040fe200078e02d4 */
[----:B------:R1:W-:Y:S03]  /*e4060*/  @P4 STG.E [R12.64], R15 ;  /* 0x0000000f0c004986 */ /* 0x0003e6000c101904 */
[----:B------:R2:W-:Y:S01]  /*e4070*/  @P3 STG.E [R8.64], R23 ;  /* 0x0000001708003986 */ /* 0x0005e2000c101904 */
[----:B------:R3:W-:Y:S01]  /*e4080*/  @P6 STG.E [R10.64], R170 ;  /* 0x000000aa0a006986 */ /* 0x0007e2000c101904 */
[----:B------:R-:W-:Y:S02]  /*e4090*/  @P2 STG.E [R16.64], R194 ;  /* 0x000000c210002986 */ /* 0x000fe4000c101904 */
[----:B------:R2:W-:Y:S01]  /*e40a0*/  @P5 STG.E [R2.64], R202 ;  /* 0x000000ca02005986 */ /* 0x0005e2000c101904 */
[----:B------:R-:W-:Y:S01]  /*e40b0*/  ISETP.GE.AND P1, PT, R30, c[0x0][0x17c], PT ;  /* 0x00005f001e007a0c */ /* 0x000fe20003f26270 */
[----:B-1----:R-:W-:Y:S01]  /*e40c0*/  IMAD.WIDE R12, R19, 0x4, R6 ;  /* 0x00000004130c7825 */ /* 0x002fe200078e0206 */
[----:B------:R-:W-:-:S02]  /*e40d0*/  ISETP.GE.AND P4, PT, R28, c[0x0][0x17c], PT ;  /* 0x00005f001c007a0c */ /* 0x000fc40003f86270 */
[----:B------:R-:W-:Y:S02]  /*e40e0*/  ISETP.LT.AND P3, PT, R207, c[0x0][0x178], !P1 ;  /* 0x00005e00cf007a0c */ /* 0x000fe40004f61270 */
[----:B------:R-:W-:Y:S02]  /*e40f0*/  ISETP.LT.AND P6, PT, R198, c[0x0][0x178], !P1 ;  /* 0x00005e00c6007a0c */ /* 0x000fe40004fc1270 */
[----:B------:R-:W-:Y:S02]  /*e4100*/  ISETP.LT.AND P5, PT, R199, c[0x0][0x178], !P1 ;  /* 0x00005e00c7007a0c */ /* 0x000fe40004fa1270 */
[----:B------:R-:W-:Y:S01]  /*e4110*/  IADD3 R21, R19, c[0x0][0x198], RZ ;  /* 0x0000660013157a10 */ /* 0x000fe20007ffe0ff */
[----:B------:R-:W-:Y:S01]  /*e4120*/  @P0 STG.E [R12.64], R26 ;  /* 0x0000001a0c000986 */ /* 0x000fe2000c101904 */
[----:B------:R-:W-:Y:S02]  /*e4130*/  ISETP.LT.AND P1, PT, R179, c[0x0][0x178], !P1 ;  /* 0x00005e00b3007a0c */ /* 0x000fe40004f21270 */
[----:B------:R-:W-:-:S02]  /*e4140*/  ISETP.LT.AND P0, PT, R207, c[0x0][0x178], !P4 ;  /* 0x00005e00cf007a0c */ /* 0x000fc40006701270 */
[C---:B------:R-:W-:Y:S01]  /*e4150*/  IADD3 R19, R21.reuse, c[0x0][0x198], RZ ;  /* 0x0000660015137a10 */ /* 0x040fe20007ffe0ff */
[----:B--2---:R-:W-:-:S04]  /*e4160*/  IMAD.WIDE R8, R21, 0x4, R4 ;  /* 0x0000000415087825 */ /* 0x004fc800078e0204 */
[----:B---3--:R-:W-:-:S04]  /*e4170*/  IMAD.WIDE R10, R21, 0x4, R214 ;  /* 0x00000004150a7825 */ /* 0x008fc800078e02d6 */
[----:B------:R-:W-:-:S04]  /*e4180*/  IMAD.WIDE R14, R21, 0x4, R212 ;  /* 0x00000004150e7825 */ /* 0x000fc800078e02d4 */
[----:B------:R-:W-:-:S04]  /*e4190*/  IMAD.WIDE R2, R21, 0x4, R6 ;  /* 0x0000000415027825 */ /* 0x000fc800078e0206 */
[----:B------:R-:W-:Y:S01]  /*e41a0*/  IMAD.WIDE R16, R19, 0x4, R4 ;  /* 0x0000000413107825 */ /* 0x000fe200078e0204 */
[----:B------:R1:W-:Y:S03]  /*e41b0*/  @P3 STG.E [R8.64], R171 ;  /* 0x000000ab08003986 */ /* 0x0003e6000c101904 */
[----:B------:R2:W-:Y:S02]  /*e41c0*/  @P6 STG.E [R10.64], R195 ;  /* 0x000000c30a006986 */ /* 0x0005e4000c101904 */
[----:B------:R3:W-:Y:S01]  /*e41d0*/  @P5 STG.E [R14.64], R203 ;  /* 0x000000cb0e005986 */ /* 0x0007e2000c101904 */
[----:B------:R-:W-:Y:S01]  /*e41e0*/  ISETP.LT.AND P5, PT, R198, c[0x0][0x178], !P4 ;  /* 0x00005e00c6007a0c */ /* 0x000fe200067a1270 */
[----:B------:R3:W-:Y:S01]  /*e41f0*/  @P1 STG.E [R2.64], R27 ;  /* 0x0000001b02001986 */ /* 0x0007e2000c101904 */
[----:B------:R3:W-:Y:S01]  /*e4200*/  @P0 STG.E [R16.64], R178 ;  /* 0x000000b210000986 */ /* 0x0007e2000c101904 */
[----:B------:R-:W-:Y:S01]  /*e4210*/  ISETP.LT.AND P0, PT, R199, c[0x0][0x178], !P4 ;  /* 0x00005e00c7007a0c */ /* 0x000fe20006701270 */
[----:B------:R-:W-:Y:S01]  /*e4220*/  ISETP.LT.AND P4, PT, R179, c[0x0][0x178], !P4 ;  /* 0x00005e00b3007a0c */ /* 0x000fe20006781270 */
[----:B----4-:R-:W-:-:S04]  /*e4230*/  ISETP.GE.AND P2, PT, R0, c[0x0][0x17c], PT ;  /* 0x00005f0000007a0c */ /* 0x010fc80003f46270 */
[----:B------:R-:W-:Y:S02]  /*e4240*/  ISETP.LT.AND P3, PT, R207, c[0x0][0x178], !P2 ;  /* 0x00005e00cf007a0c */ /* 0x000fe40005761270 */
[----:B------:R-:W-:Y:S01]  /*e4250*/  ISETP.LT.AND P6, PT, R198, c[0x0][0x178], !P2 ;  /* 0x00005e00c6007a0c */ /* 0x000fe200057c1270 */
[----:B------:R-:W4:Y:S01]  /*e4260*/  LDL.LU R207, [R1+0x49ac] ;  /* 0x0049ac0001cf7983 */ /* 0x000f220000300800 */
[----:B------:R-:W3:Y:S01]  /*e4270*/  LDL.LU R198, [R1+0x49a8] ;  /* 0x0049a80001c67983 */ /* 0x000ee20000300800 */
[----:B------:R-:W-:Y:S01]  /*e4280*/  ISETP.LT.AND P1, PT, R199, c[0x0][0x178], !P2 ;  /* 0x00005e00c7007a0c */ /* 0x000fe20005721270 */
[----:B------:R-:W-:Y:S01]  /*e4290*/  ISETP.LT.AND P2, PT, R179, c[0x0][0x178], !P2 ;  /* 0x00005e00b3007a0c */ /* 0x000fe20005741270 */
[----:B------:R-:W4:Y:S01]  /*e42a0*/  LDL.LU R199, [R1+0x49a4] ;  /* 0x0049a40001c77983 */ /* 0x000f220000300800 */
[----:B------:R-:W4:Y:S01]  /*e42b0*/  LDL.LU R179, [R1+0x49a0] ;  /* 0x0049a00001b37983 */ /* 0x000f220000300800 */
[C---:B------:R-:W-:Y:S01]  /*e42c0*/  IADD3 R21, R19.reuse, c[0x0][0x198], RZ ;  /* 0x0000660013157a10 */ /* 0x040fe20007ffe0ff */
[----:B-1----:R-:W-:-:S04]  /*e42d0*/  IMAD.WIDE R8, R19, 0x4, R214 ;  /* 0x0000000413087825 */ /* 0x002fc800078e02d6 */
[----:B--2---:R-:W-:-:S04]  /*e42e0*/  IMAD.WIDE R10, R19, 0x4, R212 ;  /* 0x00000004130a7825 */ /* 0x004fc800078e02d4 */
[----:B------:R-:W-:-:S04]  /*e42f0*/  IMAD.WIDE R12, R19, 0x4, R6 ;  /* 0x00000004130c7825 */ /* 0x000fc800078e0206 */
[----:B------:R-:W-:-:S04]  /*e4300*/  IMAD.WIDE R4, R21, 0x4, R4 ;  /* 0x0000000415047825 */ /* 0x000fc800078e0204 */
[----:B------:R-:W-:-:S04]  /*e4310*/  IMAD.WIDE R214, R21, 0x4, R214 ;  /* 0x0000000415d67825 */ /* 0x000fc800078e02d6 */
[----:B------:R-:W-:-:S04]  /*e4320*/  IMAD.WIDE R212, R21, 0x4, R212 ;  /* 0x0000000415d47825 */ /* 0x000fc800078e02d4 */
[----:B------:R-:W-:Y:S01]  /*e4330*/  IMAD.WIDE R6, R21, 0x4, R6 ;  /* 0x0000000415067825 */ /* 0x000fe200078e0206 */
[----:B---3--:R1:W-:Y:S03]  /*e4340*/  @P5 STG.E [R8.64], R198 ;  /* 0x000000c608005986 */ /* 0x0083e6000c101904 */
[----:B------:R1:W-:Y:S02]  /*e4350*/  @P0 STG.E [R10.64], R206 ;  /* 0x000000ce0a000986 */ /* 0x0003e4000c101904 */
[----:B------:R1:W-:Y:S01]  /*e4360*/  @P4 STG.E [R12.64], R242 ;  /* 0x000000f20c004986 */ /* 0x0003e2000c101904 */
[----:B----4-:R1:W-:Y:S01]  /*e4370*/  @P3 STG.E [R4.64], R179 ;  /* 0x000000b304003986 */ /* 0x0103e2000c101904 */
[----:B------:R1:W-:Y:S02]  /*e4380*/  @P6 STG.E [R214.64], R199 ;  /* 0x000000c7d6006986 */ /* 0x0003e4000c101904 */
[----:B------:R1:W-:Y:S02]  /*e4390*/  @P1 STG.E [R212.64], R207 ;  /* 0x000000cfd4001986 */ /* 0x0003e4000c101904 */
[----:B------:R-:W-:Y:S05]  /*e43a0*/  @!P2 EXIT ;  /* 0x000000000000a94d */ /* 0x000fea0003800000 */
[----:B------:R-:W-:Y:S01]  /*e43b0*/  STG.E [R6.64], R243 ;  /* 0x000000f306007986 */ /* 0x000fe2000c101904 */
[----:B------:R-:W-:Y:S05]  /*e43c0*/  EXIT ;  /* 0x000000000000794d */ /* 0x000fea0003800000 */
.L_x_2:
[----:B------:R-:W-:-:S00]  /*e43d0*/  BRA `(.L_x_2) ;  /* 0xfffffff000007947 */ /* 0x000fc0000383ffff */
[----:B------:R-:W-:-:S00]  /*e43e0*/  NOP ;  /* 0x0000000000007918 */ /* 0x000fc00000000000 */
        /* <DEDUP_REMOVED lines=9> */
.L_x_3:


//--------------------- .nv.shared.matmul_kernel  --------------------------
	.section	.nv.shared.matmul_kernel,"aw",@nobits
	.sectionflags	@""
	.align	16
